	.target	sm_100a

	.elftype	@"ET_EXEC"


//--------------------- .note.nv.tkinfo           --------------------------
	.section	.note.nv.tkinfo,"",@"SHT_NOTE"
	.sectionflags	@"SHF_NOTE_NV_TKINFO"
	.tkinfo
        /*0018*/ 	.word	0x00000002
        /*0030*/ 	.string	""
        /*0030*/ 	.string	"ptxas"
        /*0030*/ 	.string	"Cuda compilation tools, release 13.0, V13.0.88"
        /*0030*/ 	.string	"Build cuda_13.0.r13.0/compiler.36424714_0"
        /*0030*/ 	.string	"-arch sm_100a -m 64 "



//--------------------- .note.nv.cuinfo           --------------------------
	.section	.note.nv.cuinfo,"",@"SHT_NOTE"
	.sectionflags	@"SHF_NOTE_NV_CUINFO"
        /*0018*/ 	.short	0x0002
        /*001a*/ 	.short	0x0064
        /*001c*/ 	.short	0x0082
	.zero		2


//--------------------- .nv.info                  --------------------------
	.section	.nv.info,"",@"SHT_CUDA_INFO"
	.align	4


	//----- nvinfo : EIATTR_REGCOUNT
	.align		4
        /*0000*/ 	.byte	0x04, 0x2f
        /*0002*/ 	.short	(.L_19 - .L_18)
	.align		4
.L_18:
        /*0004*/ 	.word	index@(_ZN7cutlass13device_kernelINS_4gemm6kernel13GemmUniversalIN4cute5tupleIJiiiiEEENS1_10collective13CollectiveMmaINS1_46MainloopSm100TmaUmmaWarpSpecializedBlockScaledILi5ELi2ELi1ENS5_IJNS4_1CILi1EEESB_SB_EEEEENS5_IJNSA_ILi128EEENSA_ILi256EEESE_EEENS5_IJNS_12float_e2m1_tENS_13float_ue4m3_tEEEENS5_IJNS5_IJlSB_lEEENS4_6LayoutINS5_IJNS5_IJNS5_IJNSA_ILi32EEENSA_ILi4EEEEEEiEEENS5_IJNS5_IJNSA_ILi16EEESN_EEEiEEENS5_IJSB_iEEEEEENS5_IJSS_NS5_IJNS5_IJNSA_ILi0EEESB_EEENSA_ILi512EEEEEENS5_IJSV_iEEEEEEEEEEESJ_S12_NS4_8TiledMMAINS4_8MMA_AtomIJNS4_17SM100_MMA_MXF4_SSISH_SH_fSI_Li128ELi256ELi16ELNS4_4UMMA5MajorE0ELS17_0ELNS16_7ScaleInE0ELS18_0EEEEEENSL_ISC_NS5_IJSV_SV_SV_EEEEENS5_IJNS4_10UnderscoreES1D_S1D_EEEEENS5_IJNS4_13SM90_TMA_LOADES1G_EEENS5_IJNS4_14ComposedLayoutINS4_7SwizzleILi2ELi4ELi3EEENS4_18smem_ptr_flag_bitsILi4EEENSL_INS5_IJNSA_ILi8EEESE_EEENS5_IJSE_SB_EEEEEEENSL_INS5_IJNS5_IJNS5_IJSO_SB_EEESR_EEESB_NS5_IJSB_NSA_ILi2EEEEEEEEENS5_IJNS5_IJNS5_IJSR_SX_EEESW_EEESV_NS5_IJSN_SX_EEEEEEEEEEEvNS4_8identityES1H_NS5_IJS1R_NSL_INS5_IJNS5_IJNS5_IJSO_S1U_EEESR_EEESB_S1V_EEENS5_IJS1Y_SV_NS5_IJSN_NSA_ILi1024EEEEEEEEEEEEEEvS23_EENS_8epilogue10collective18CollectiveEpilogueINS2D_23Sm100TmaWarpSpecializedILi4ELi2ELi64ELb1ELb0EEEJSG_NS5_IJNSL_ISE_SB_EENSL_INSA_ILi64EEESB_EEEEENS_10bfloat16_tESK_S2M_SK_NS2D_6fusion15FusionCallbacksIS2H_NS2N_17LinearCombinationIS2M_fS2M_fLNS_15FloatRoundStyleE2EEESG_S2L_JEEENS4_5SM1004TMEM4LOAD26SM100_TMEM_LOAD_32dp32b64xES1G_NS1I_INS1J_ILi3ELi4ELi3EEENS1L_ILi16EEENSL_INS5_IJS1N_S2J_EEENS5_IJS2J_SB_EEEEEEENS4_39AutoVectorizingCopyWithAssumedAlignmentILi128EEENS4_14SM90_TMA_STOREES32_S34_S34_EEEvvEEEEvNT_6ParamsE)
        /*0008*/ 	.word	0x000000ba


	//----- nvinfo : EIATTR_FRAME_SIZE
	.align		4
.L_19:
        /*000c*/ 	.byte	0x04, 0x11
        /*000e*/ 	.short	(.L_21 - .L_20)
	.align		4
.L_20:
        /*0010*/ 	.word	index@($__internal_2_$__cuda_sm10x_tcgen05_guardrail_trap_unallocated_columns_being_dealloced)
        /*0014*/ 	.word	0x00000000


	//----- nvinfo : EIATTR_FRAME_SIZE
	.align		4
.L_21:
        /*0018*/ 	.byte	0x04, 0x11
        /*001a*/ 	.short	(.L_23 - .L_22)
	.align		4
.L_22:
        /*001c*/ 	.word	index@($__internal_1_$__cuda_sm10x_tcgen05_guardrail_trap_phase_invalid_during_alloc)
        /*0020*/ 	.word	0x00000000


	//----- nvinfo : EIATTR_FRAME_SIZE
	.align		4
.L_23:
        /*0024*/ 	.byte	0x04, 0x11
        /*0026*/ 	.short	(.L_25 - .L_24)
	.align		4
.L_24:
        /*0028*/ 	.word	index@($__internal_0_$__cuda_sm10x_tcgen05_guardrail_trap_col_being_dealloced_not_returned_by_alloc)
        /*002c*/ 	.word	0x00000000


	//----- nvinfo : EIATTR_FRAME_SIZE
	.align		4
.L_25:
        /*0030*/ 	.byte	0x04, 0x11
        /*0032*/ 	.short	(.L_27 - .L_26)
	.align		4
.L_26:
        /*0034*/ 	.word	index@(_ZN7cutlass13device_kernelINS_4gemm6kernel13GemmUniversalIN4cute5tupleIJiiiiEEENS1_10collective13CollectiveMmaINS1_46MainloopSm100TmaUmmaWarpSpecializedBlockScaledILi5ELi2ELi1ENS5_IJNS4_1CILi1EEESB_SB_EEEEENS5_IJNSA_ILi128EEENSA_ILi256EEESE_EEENS5_IJNS_12float_e2m1_tENS_13float_ue4m3_tEEEENS5_IJNS5_IJlSB_lEEENS4_6LayoutINS5_IJNS5_IJNS5_IJNSA_ILi32EEENSA_ILi4EEEEEEiEEENS5_IJNS5_IJNSA_ILi16EEESN_EEEiEEENS5_IJSB_iEEEEEENS5_IJSS_NS5_IJNS5_IJNSA_ILi0EEESB_EEENSA_ILi512EEEEEENS5_IJSV_iEEEEEEEEEEESJ_S12_NS4_8TiledMMAINS4_8MMA_AtomIJNS4_17SM100_MMA_MXF4_SSISH_SH_fSI_Li128ELi256ELi16ELNS4_4UMMA5MajorE0ELS17_0ELNS16_7ScaleInE0ELS18_0EEEEEENSL_ISC_NS5_IJSV_SV_SV_EEEEENS5_IJNS4_10UnderscoreES1D_S1D_EEEEENS5_IJNS4_13SM90_TMA_LOADES1G_EEENS5_IJNS4_14ComposedLayoutINS4_7SwizzleILi2ELi4ELi3EEENS4_18smem_ptr_flag_bitsILi4EEENSL_INS5_IJNSA_ILi8EEESE_EEENS5_IJSE_SB_EEEEEEENSL_INS5_IJNS5_IJNS5_IJSO_SB_EEESR_EEESB_NS5_IJSB_NSA_ILi2EEEEEEEEENS5_IJNS5_IJNS5_IJSR_SX_EEESW_EEESV_NS5_IJSN_SX_EEEEEEEEEEEvNS4_8identityES1H_NS5_IJS1R_NSL_INS5_IJNS5_IJNS5_IJSO_S1U_EEESR_EEESB_S1V_EEENS5_IJS1Y_SV_NS5_IJSN_NSA_ILi1024EEEEEEEEEEEEEEvS23_EENS_8epilogue10collective18CollectiveEpilogueINS2D_23Sm100TmaWarpSpecializedILi4ELi2ELi64ELb1ELb0EEEJSG_NS5_IJNSL_ISE_SB_EENSL_INSA_ILi64EEESB_EEEEENS_10bfloat16_tESK_S2M_SK_NS2D_6fusion15FusionCallbacksIS2H_NS2N_17LinearCombinationIS2M_fS2M_fLNS_15FloatRoundStyleE2EEESG_S2L_JEEENS4_5SM1004TMEM4LOAD26SM100_TMEM_LOAD_32dp32b64xES1G_NS1I_INS1J_ILi3ELi4ELi3EEENS1L_ILi16EEENSL_INS5_IJS1N_S2J_EEENS5_IJS2J_SB_EEEEEEENS4_39AutoVectorizingCopyWithAssumedAlignmentILi128EEENS4_14SM90_TMA_STOREES32_S34_S34_EEEvvEEEEvNT_6ParamsE)
        /*0038*/ 	.word	0x00000000


	//----- nvinfo : EIATTR_MIN_STACK_SIZE
	.align		4
.L_27:
        /*003c*/ 	.byte	0x04, 0x12
        /*003e*/ 	.short	(.L_29 - .L_28)
	.align		4
.L_28:
        /*0040*/ 	.word	index@(_ZN7cutlass13device_kernelINS_4gemm6kernel13GemmUniversalIN4cute5tupleIJiiiiEEENS1_10collective13CollectiveMmaINS1_46MainloopSm100TmaUmmaWarpSpecializedBlockScaledILi5ELi2ELi1ENS5_IJNS4_1CILi1EEESB_SB_EEEEENS5_IJNSA_ILi128EEENSA_ILi256EEESE_EEENS5_IJNS_12float_e2m1_tENS_13float_ue4m3_tEEEENS5_IJNS5_IJlSB_lEEENS4_6LayoutINS5_IJNS5_IJNS5_IJNSA_ILi32EEENSA_ILi4EEEEEEiEEENS5_IJNS5_IJNSA_ILi16EEESN_EEEiEEENS5_IJSB_iEEEEEENS5_IJSS_NS5_IJNS5_IJNSA_ILi0EEESB_EEENSA_ILi512EEEEEENS5_IJSV_iEEEEEEEEEEESJ_S12_NS4_8TiledMMAINS4_8MMA_AtomIJNS4_17SM100_MMA_MXF4_SSISH_SH_fSI_Li128ELi256ELi16ELNS4_4UMMA5MajorE0ELS17_0ELNS16_7ScaleInE0ELS18_0EEEEEENSL_ISC_NS5_IJSV_SV_SV_EEEEENS5_IJNS4_10UnderscoreES1D_S1D_EEEEENS5_IJNS4_13SM90_TMA_LOADES1G_EEENS5_IJNS4_14ComposedLayoutINS4_7SwizzleILi2ELi4ELi3EEENS4_18smem_ptr_flag_bitsILi4EEENSL_INS5_IJNSA_ILi8EEESE_EEENS5_IJSE_SB_EEEEEEENSL_INS5_IJNS5_IJNS5_IJSO_SB_EEESR_EEESB_NS5_IJSB_NSA_ILi2EEEEEEEEENS5_IJNS5_IJNS5_IJSR_SX_EEESW_EEESV_NS5_IJSN_SX_EEEEEEEEEEEvNS4_8identityES1H_NS5_IJS1R_NSL_INS5_IJNS5_IJNS5_IJSO_S1U_EEESR_EEESB_S1V_EEENS5_IJS1Y_SV_NS5_IJSN_NSA_ILi1024EEEEEEEEEEEEEEvS23_EENS_8epilogue10collective18CollectiveEpilogueINS2D_23Sm100TmaWarpSpecializedILi4ELi2ELi64ELb1ELb0EEEJSG_NS5_IJNSL_ISE_SB_EENSL_INSA_ILi64EEESB_EEEEENS_10bfloat16_tESK_S2M_SK_NS2D_6fusion15FusionCallbacksIS2H_NS2N_17LinearCombinationIS2M_fS2M_fLNS_15FloatRoundStyleE2EEESG_S2L_JEEENS4_5SM1004TMEM4LOAD26SM100_TMEM_LOAD_32dp32b64xES1G_NS1I_INS1J_ILi3ELi4ELi3EEENS1L_ILi16EEENSL_INS5_IJS1N_S2J_EEENS5_IJS2J_SB_EEEEEEENS4_39AutoVectorizingCopyWithAssumedAlignmentILi128EEENS4_14SM90_TMA_STOREES32_S34_S34_EEEvvEEEEvNT_6ParamsE)
        /*0044*/ 	.word	0x00000000
.L_29:


//--------------------- .nv.compat                --------------------------
	.section	.nv.compat,"",@"SHT_CUDA_COMPAT_INFO"
	.align	4
        /*0000*/ 	.byte	0x02, 0x09, 0x01, 0x00, 0x02, 0x02, 0x02, 0x00, 0x02, 0x05, 0x05, 0x00, 0x03, 0x07, 0x01, 0x01
        /*0010*/ 	.byte	0x02, 0x03, 0x01, 0x00, 0x02, 0x06, 0x01, 0x00, 0x04, 0x0b, 0x08, 0x00, 0x09, 0x00, 0x00, 0x00
        /*0020*/ 	.byte	0x00, 0x00, 0x00, 0x00


//--------------------- .nv.info._ZN7cutlass13device_kernelINS_4gemm6kernel13GemmUniversalIN4cute5tupleIJiiiiEEENS1_10collective13CollectiveMmaINS1_46MainloopSm100TmaUmmaWarpSpecializedBlockScaledILi5ELi2ELi1ENS5_IJNS4_1CILi1EEESB_SB_EEEEENS5_IJNSA_ILi128EEENSA_ILi256EEESE_EEENS5_IJNS_12float_e2m1_tENS_13float_ue4m3_tEEEENS5_IJNS5_IJlSB_lEEENS4_6LayoutINS5_IJNS5_IJNS5_IJNSA_ILi32EEENSA_ILi4EEEEEEiEEENS5_IJNS5_IJNSA_ILi16EEESN_EEEiEEENS5_IJSB_iEEEEEENS5_IJSS_NS5_IJNS5_IJNSA_ILi0EEESB_EEENSA_ILi512EEEEEENS5_IJSV_iEEEEEEEEEEESJ_S12_NS4_8TiledMMAINS4_8MMA_AtomIJNS4_17SM100_MMA_MXF4_SSISH_SH_fSI_Li128ELi256ELi16ELNS4_4UMMA5MajorE0ELS17_0ELNS16_7ScaleInE0ELS18_0EEEEEENSL_ISC_NS5_IJSV_SV_SV_EEEEENS5_IJNS4_10UnderscoreES1D_S1D_EEEEENS5_IJNS4_13SM90_TMA_LOADES1G_EEENS5_IJNS4_14ComposedLayoutINS4_7SwizzleILi2ELi4ELi3EEENS4_18smem_ptr_flag_bitsILi4EEENSL_INS5_IJNSA_ILi8EEESE_EEENS5_IJSE_SB_EEEEEEENSL_INS5_IJNS5_IJNS5_IJSO_SB_EEESR_EEESB_NS5_IJSB_NSA_ILi2EEEEEEEEENS5_IJNS5_IJNS5_IJSR_SX_EEESW_EEESV_NS5_IJSN_SX_EEEEEEEEEEEvNS4_8identityES1H_NS5_IJS1R_NSL_INS5_IJNS5_IJNS5_IJSO_S1U_EEESR_EEESB_S1V_EEENS5_IJS1Y_SV_NS5_IJSN_NSA_ILi1024EEEEEEEEEEEEEEvS23_EENS_8epilogue10collective18CollectiveEpilogueINS2D_23Sm100TmaWarpSpecializedILi4ELi2ELi64ELb1ELb0EEEJSG_NS5_IJNSL_ISE_SB_EENSL_INSA_ILi64EEESB_EEEEENS_10bfloat16_tESK_S2M_SK_NS2D_6fusion15FusionCallbacksIS2H_NS2N_17LinearCombinationIS2M_fS2M_fLNS_15FloatRoundStyleE2EEESG_S2L_JEEENS4_5SM1004TMEM4LOAD26SM100_TMEM_LOAD_32dp32b64xES1G_NS1I_INS1J_ILi3ELi4ELi3EEENS1L_ILi16EEENSL_INS5_IJS1N_S2J_EEENS5_IJS2J_SB_EEEEEEENS4_39AutoVectorizingCopyWithAssumedAlignmentILi128EEENS4_14SM90_TMA_STOREES32_S34_S34_EEEvvEEEEvNT_6ParamsE --------------------------
	.section	.nv.info._ZN7cutlass13device_kernelINS_4gemm6kernel13GemmUniversalIN4cute5tupleIJiiiiEEENS1_10collective13CollectiveMmaINS1_46MainloopSm100TmaUmmaWarpSpecializedBlockScaledILi5ELi2ELi1ENS5_IJNS4_1CILi1EEESB_SB_EEEEENS5_IJNSA_ILi128EEENSA_ILi256EEESE_EEENS5_IJNS_12float_e2m1_tENS_13float_ue4m3_tEEEENS5_IJNS5_IJlSB_lEEENS4_6LayoutINS5_IJNS5_IJNS5_IJNSA_ILi32EEENSA_ILi4EEEEEEiEEENS5_IJNS5_IJNSA_ILi16EEESN_EEEiEEENS5_IJSB_iEEEEEENS5_IJSS_NS5_IJNS5_IJNSA_ILi0EEESB_EEENSA_ILi512EEEEEENS5_IJSV_iEEEEEEEEEEESJ_S12_NS4_8TiledMMAINS4_8MMA_AtomIJNS4_17SM100_MMA_MXF4_SSISH_SH_fSI_Li128ELi256ELi16ELNS4_4UMMA5MajorE0ELS17_0ELNS16_7ScaleInE0ELS18_0EEEEEENSL_ISC_NS5_IJSV_SV_SV_EEEEENS5_IJNS4_10UnderscoreES1D_S1D_EEEEENS5_IJNS4_13SM90_TMA_LOADES1G_EEENS5_IJNS4_14ComposedLayoutINS4_7SwizzleILi2ELi4ELi3EEENS4_18smem_ptr_flag_bitsILi4EEENSL_INS5_IJNSA_ILi8EEESE_EEENS5_IJSE_SB_EEEEEEENSL_INS5_IJNS5_IJNS5_IJSO_SB_EEESR_EEESB_NS5_IJSB_NSA_ILi2EEEEEEEEENS5_IJNS5_IJNS5_IJSR_SX_EEESW_EEESV_NS5_IJSN_SX_EEEEEEEEEEEvNS4_8identityES1H_NS5_IJS1R_NSL_INS5_IJNS5_IJNS5_IJSO_S1U_EEESR_EEESB_S1V_EEENS5_IJS1Y_SV_NS5_IJSN_NSA_ILi1024EEEEEEEEEEEEEEvS23_EENS_8epilogue10collective18CollectiveEpilogueINS2D_23Sm100TmaWarpSpecializedILi4ELi2ELi64ELb1ELb0EEEJSG_NS5_IJNSL_ISE_SB_EENSL_INSA_ILi64EEESB_EEEEENS_10bfloat16_tESK_S2M_SK_NS2D_6fusion15FusionCallbacksIS2H_NS2N_17LinearCombinationIS2M_fS2M_fLNS_15FloatRoundStyleE2EEESG_S2L_JEEENS4_5SM1004TMEM4LOAD26SM100_TMEM_LOAD_32dp32b64xES1G_NS1I_INS1J_ILi3ELi4ELi3EEENS1L_ILi16EEENSL_INS5_IJS1N_S2J_EEENS5_IJS2J_SB_EEEEEEENS4_39AutoVectorizingCopyWithAssumedAlignmentILi128EEENS4_14SM90_TMA_STOREES32_S34_S34_EEEvvEEEEvNT_6ParamsE,"",@"SHT_CUDA_INFO"
	.sectionflags	@""
	.align	4


	//----- nvinfo : EIATTR_CUDA_API_VERSION
	.align		4
        /*0000*/ 	.byte	0x04, 0x37
        /*0002*/ 	.short	(.L_31 - .L_30)
.L_30:
        /*0004*/ 	.word	0x00000082


	//----- nvinfo : EIATTR_KPARAM_INFO
	.align		4
.L_31:
        /*0008*/ 	.byte	0x04, 0x17
        /*000a*/ 	.short	(.L_33 - .L_32)
.L_32:
        /*000c*/ 	.word	0x00000000
        /*0010*/ 	.short	0x0000
        /*0012*/ 	.short	0x0000
        /*0014*/ 	.byte	0x00, 0xf0, 0x01, 0x30


	//----- nvinfo : EIATTR_AT_ENTRY_FRAGMENTS
	.align		4
.L_33:
        /*0018*/ 	.byte	0x04, 0x4f
        /*001a*/ 	.short	(.L_35 - .L_34)


	//   ....[0]....
.L_34:
        /*001c*/ 	.word	0x00000006


	//----- nvinfo : EIATTR_RESERVED_SMEM_USED
	.align		4
.L_35:
        /*0020*/ 	.byte	0x01, 0x41
	.zero		2


	//----- nvinfo : EIATTR_SPARSE_MMA_MASK
	.align		4
        /*0024*/ 	.byte	0x03, 0x50
        /*0026*/ 	.short	0x0000


	//----- nvinfo : EIATTR_TCGEN05_1CTA_USED
	.align		4
        /*0028*/ 	.byte	0x01, 0x51
	.zero		2


	//----- nvinfo : EIATTR_MAXREG_COUNT
	.align		4
        /*002c*/ 	.byte	0x03, 0x1b
        /*002e*/ 	.short	0x00ff


	//----- nvinfo : EIATTR_NUM_BARRIERS
	.align		4
        /*0030*/ 	.byte	0x02, 0x4c
        /*0032*/ 	.byte	0x07
	.zero		1


	//----- nvinfo : EIATTR_EXTERNS
	.align		4
        /*0034*/ 	.byte	0x04, 0x0f
        /*0036*/ 	.short	(.L_37 - .L_36)


	//   ....[0]....
	.align		4
.L_36:
        /*0038*/ 	.word	index@(__assertfail)


	//----- nvinfo : EIATTR_MERCURY_ISA_VERSION
	.align		4
.L_37:
        /*003c*/ 	.byte	0x03, 0x5f
        /*003e*/ 	.short	0x0101


	//----- nvinfo : EIATTR_INT_WARP_WIDE_INSTR_OFFSETS
	.align		4
        /*0040*/ 	.byte	0x04, 0x31
        /*0042*/ 	.short	(.L_39 - .L_38)


	//   ....[0]....
.L_38:
        /*0044*/ 	.word	0x00000e20


	//   ....[1]....
        /*0048*/ 	.word	0x00000f80


	//   ....[2]....
        /*004c*/ 	.word	0x000021c0


	//   ....[3]....
        /*0050*/ 	.word	0x00003fe0


	//   ....[4]....
        /*0054*/ 	.word	0x00004000


	//   ....[5]....
        /*0058*/ 	.word	0x00004030


	//   ....[6]....
        /*005c*/ 	.word	0x00004970


	//   ....[7]....
        /*0060*/ 	.word	0x000049d0


	//   ....[8]....
        /*0064*/ 	.word	0x00004b00


	//   ....[9]....
        /*0068*/ 	.word	0x00004bf0


	//   ....[10]....
        /*006c*/ 	.word	0x00004ca0


	//   ....[11]....
        /*0070*/ 	.word	0x00004da0


	//   ....[12]....
        /*0074*/ 	.word	0x00004f00


	//   ....[13]....
        /*0078*/ 	.word	0x00004fa0


	//----- nvinfo : EIATTR_COOP_GROUP_MASK_REGIDS
	.align		4
.L_39:
        /*007c*/ 	.byte	0x04, 0x29
        /*007e*/ 	.short	(.L_41 - .L_40)


	//   ....[0]....
.L_40:
        /*0080*/ 	.word	0xffffffff


	//   ....[1]....
        /*0084*/ 	.word	0xffffffff


	//   ....[2]....
        /*0088*/ 	.word	0xffffffff


	//   ....[3]....
        /*008c*/ 	.word	0xffffffff


	//   ....[4]....
        /*0090*/ 	.word	0xffffffff


	//   ....[5]....
        /*0094*/ 	.word	0xffffffff


	//   ....[6]....
        /*0098*/ 	.word	0xffffffff


	//   ....[7]....
        /*009c*/ 	.word	0xffffffff


	//   ....[8]....
        /*00a0*/ 	.word	0xffffffff


	//   ....[9]....
        /*00a4*/ 	.word	0xffffffff


	//   ....[10]....
        /*00a8*/ 	.word	0xffffffff


	//   ....[11]....
        /*00ac*/ 	.word	0xffffffff


	//   ....[12]....
        /*00b0*/ 	.word	0xffffffff


	//----- nvinfo : EIATTR_COOP_GROUP_INSTR_OFFSETS
	.align		4
.L_41:
        /*00b4*/ 	.byte	0x04, 0x28
        /*00b6*/ 	.short	(.L_43 - .L_42)


	//   ....[0]....
.L_42:
        /*00b8*/ 	.word	0x00000090


	//   ....[1]....
        /*00bc*/ 	.word	0x00000530


	//   ....[2]....
        /*00c0*/ 	.word	0x000006c0


	//   ....[3]....
        /*00c4*/ 	.word	0x00000860


	//   ....[4]....
        /*00c8*/ 	.word	0x00000960


	//   ....[5]....
        /*00cc*/ 	.word	0x00000ad0


	//   ....[6]....
        /*00d0*/ 	.word	0x00000c10


	//   ....[7]....
        /*00d4*/ 	.word	0x000020a0


	//   ....[8]....
        /*00d8*/ 	.word	0x00002f20


	//   ....[9]....
        /*00dc*/ 	.word	0x00003130


	//   ....[10]....
        /*00e0*/ 	.word	0x00003160


	//   ....[11]....
        /*00e4*/ 	.word	0x00003ec0


	//   ....[12]....
        /*00e8*/ 	.word	0x000040f0


	//----- nvinfo : EIATTR_VRC_CTA_INIT_COUNT
	.align		4
.L_43:
        /*00ec*/ 	.byte	0x02, 0x4a
        /*00ee*/ 	.byte	0x80
	.zero		1


	//----- nvinfo : EIATTR_SYSCALL_OFFSETS
	.align		4
        /*00f0*/ 	.byte	0x04, 0x46
        /*00f2*/ 	.short	(.L_45 - .L_44)


	//   ....[0]....
.L_44:
        /*00f4*/ 	.word	0x00005b50


	//   ....[1]....
        /*00f8*/ 	.word	0x00005c40


	//   ....[2]....
        /*00fc*/ 	.word	0x000065e0


	//   ....[3]....
        /*0100*/ 	.word	0x00007ac0


	//   ....[4]....
        /*0104*/ 	.word	0x00008f20


	//   ....[5]....
        /*0108*/ 	.word	0x0000a370


	//----- nvinfo : EIATTR_MBARRIER_INSTR_OFFSETS
	.align		4
.L_45:
        /*010c*/ 	.byte	0x04, 0x39
        /*010e*/ 	.short	(.L_47 - .L_46)


	//   ....[0]....
.L_46:
        /*0110*/ 	.word	0x00000610
        /*0114*/ 	.word	0x000000ff
        /*0118*/ 	.word	0x00000000
        /*011c*/ 	.short	0x0100
        /*011e*/ 	.byte	0x05
	.zero		1


	//   ....[1]....
        /*0120*/ 	.word	0x00000620
        /*0124*/ 	.word	0x000000ff
        /*0128*/ 	.word	0x00000028
        /*012c*/ 	.short	0x0100
        /*012e*/ 	.byte	0x05
	.zero		1


	//   ....[2]....
        /*0130*/ 	.word	0x00000630
        /*0134*/ 	.word	0x000000ff
        /*0138*/ 	.word	0x00000008
        /*013c*/ 	.short	0x0100
        /*013e*/ 	.byte	0x05
	.zero		1


	//   ....[3]....
        /*0140*/ 	.word	0x00000640
        /*0144*/ 	.word	0x000000ff
        /*0148*/ 	.word	0x00000030
        /*014c*/ 	.short	0x0100
        /*014e*/ 	.byte	0x05
	.zero		1


	//   ....[4]....
        /*0150*/ 	.word	0x00000650
        /*0154*/ 	.word	0x000000ff
        /*0158*/ 	.word	0x00000010
        /*015c*/ 	.short	0x0100
        /*015e*/ 	.byte	0x05
	.zero		1


	//   ....[5]....
        /*0160*/ 	.word	0x00000660
        /*0164*/ 	.word	0x000000ff
        /*0168*/ 	.word	0x00000038
        /*016c*/ 	.short	0x0100
        /*016e*/ 	.byte	0x05
	.zero		1


	//   ....[6]....
        /*0170*/ 	.word	0x00000670
        /*0174*/ 	.word	0x000000ff
        /*0178*/ 	.word	0x00000018
        /*017c*/ 	.short	0x0100
        /*017e*/ 	.byte	0x05
	.zero		1


	//   ....[7]....
        /*0180*/ 	.word	0x00000680
        /*0184*/ 	.word	0x000000ff
        /*0188*/ 	.word	0x00000040
        /*018c*/ 	.short	0x0100
        /*018e*/ 	.byte	0x05
	.zero		1


	//   ....[8]....
        /*0190*/ 	.word	0x00000690
        /*0194*/ 	.word	0x000000ff
        /*0198*/ 	.word	0x00000020
        /*019c*/ 	.short	0x0100
        /*019e*/ 	.byte	0x05
	.zero		1


	//   ....[9]....
        /*01a0*/ 	.word	0x000006a0
        /*01a4*/ 	.word	0x000000ff
        /*01a8*/ 	.word	0x00000048
        /*01ac*/ 	.short	0x0100
        /*01ae*/ 	.byte	0x05
	.zero		1


	//   ....[10]....
        /*01b0*/ 	.word	0x000007d0
        /*01b4*/ 	.word	0x000000ff
        /*01b8*/ 	.word	0x00000050
        /*01bc*/ 	.short	0x0100
        /*01be*/ 	.byte	0x07
	.zero		1


	//   ....[11]....
        /*01c0*/ 	.word	0x000007e0
        /*01c4*/ 	.word	0x000000ff
        /*01c8*/ 	.word	0x00000070
        /*01cc*/ 	.short	0x0100
        /*01ce*/ 	.byte	0x07
	.zero		1


	//   ....[12]....
        /*01d0*/ 	.word	0x000007f0
        /*01d4*/ 	.word	0x000000ff
        /*01d8*/ 	.word	0x00000058
        /*01dc*/ 	.short	0x0100
        /*01de*/ 	.byte	0x07
	.zero		1


	//   ....[13]....
        /*01e0*/ 	.word	0x00000800
        /*01e4*/ 	.word	0x000000ff
        /*01e8*/ 	.word	0x00000078
        /*01ec*/ 	.short	0x0100
        /*01ee*/ 	.byte	0x07
	.zero		1


	//   ....[14]....
        /*01f0*/ 	.word	0x00000810
        /*01f4*/ 	.word	0x000000ff
        /*01f8*/ 	.word	0x00000060
        /*01fc*/ 	.short	0x0100
        /*01fe*/ 	.byte	0x07
	.zero		1


	//   ....[15]....
        /*0200*/ 	.word	0x00000820
        /*0204*/ 	.word	0x000000ff
        /*0208*/ 	.word	0x00000080
        /*020c*/ 	.short	0x0100
        /*020e*/ 	.byte	0x07
	.zero		1


	//   ....[16]....
        /*0210*/ 	.word	0x00000830
        /*0214*/ 	.word	0x000000ff
        /*0218*/ 	.word	0x00000068
        /*021c*/ 	.short	0x0100
        /*021e*/ 	.byte	0x07
	.zero		1


	//   ....[17]....
        /*0220*/ 	.word	0x00000840
        /*0224*/ 	.word	0x000000ff
        /*0228*/ 	.word	0x00000088
        /*022c*/ 	.short	0x0100
        /*022e*/ 	.byte	0x07
	.zero		1


	//   ....[18]....
        /*0230*/ 	.word	0x00000930
        /*0234*/ 	.word	0x000000ff
        /*0238*/ 	.word	0x00000090
        /*023c*/ 	.short	0x0100
        /*023e*/ 	.byte	0x05
	.zero		1


	//   ....[19]....
        /*0240*/ 	.word	0x00000940
        /*0244*/ 	.word	0x000000ff
        /*0248*/ 	.word	0x00000098
        /*024c*/ 	.short	0x0100
        /*024e*/ 	.byte	0x05
	.zero		1


	//   ....[20]....
        /*0250*/ 	.word	0x00000a80
        /*0254*/ 	.word	0x000000ff
        /*0258*/ 	.word	0x000000a0
        /*025c*/ 	.short	0x0100
        /*025e*/ 	.byte	0x05
	.zero		1


	//   ....[21]....
        /*0260*/ 	.word	0x00000a90
        /*0264*/ 	.word	0x000000ff
        /*0268*/ 	.word	0x000000b0
        /*026c*/ 	.short	0x0100
        /*026e*/ 	.byte	0x05
	.zero		1


	//   ....[22]....
        /*0270*/ 	.word	0x00000aa0
        /*0274*/ 	.word	0x000000ff
        /*0278*/ 	.word	0x000000a8
        /*027c*/ 	.short	0x0100
        /*027e*/ 	.byte	0x05
	.zero		1


	//   ....[23]....
        /*0280*/ 	.word	0x00000ab0
        /*0284*/ 	.word	0x000000ff
        /*0288*/ 	.word	0x000000b8
        /*028c*/ 	.short	0x0100
        /*028e*/ 	.byte	0x05
	.zero		1


	//   ....[24]....
        /*0290*/ 	.word	0x00000be0
        /*0294*/ 	.word	0x000000ff
        /*0298*/ 	.word	0x000000c0
        /*029c*/ 	.short	0x0100
        /*029e*/ 	.byte	0x07
	.zero		1


	//   ....[25]....
        /*02a0*/ 	.word	0x00000bf0
        /*02a4*/ 	.word	0x000000ff
        /*02a8*/ 	.word	0x000000c8
        /*02ac*/ 	.short	0x0100
        /*02ae*/ 	.byte	0x07
	.zero		1


	//   ....[26]....
        /*02b0*/ 	.word	0x00000cf0
        /*02b4*/ 	.word	0x000000ff
        /*02b8*/ 	.word	0x000000d0
        /*02bc*/ 	.short	0x0100
        /*02be*/ 	.byte	0x05
	.zero		1


	//   ....[27]....
        /*02c0*/ 	.word	0x00000d00
        /*02c4*/ 	.word	0x000000ff
        /*02c8*/ 	.word	0x000000e0
        /*02cc*/ 	.short	0x0100
        /*02ce*/ 	.byte	0x05
	.zero		1


	//   ....[28]....
        /*02d0*/ 	.word	0x00000d10
        /*02d4*/ 	.word	0x000000ff
        /*02d8*/ 	.word	0x000000d8
        /*02dc*/ 	.short	0x0100
        /*02de*/ 	.byte	0x05
	.zero		1


	//   ....[29]....
        /*02e0*/ 	.word	0x00000d20
        /*02e4*/ 	.word	0x000000ff
        /*02e8*/ 	.word	0x000000e8
        /*02ec*/ 	.short	0x0100
        /*02ee*/ 	.byte	0x05
	.zero		1


	//   ....[30]....
        /*02f0*/ 	.word	0x00000fd0
        /*02f4*/ 	.word	0x000000ff
        /*02f8*/ 	.word	0x000000f0
        /*02fc*/ 	.short	0x0100
        /*02fe*/ 	.byte	0x04
	.zero		1


	//   ....[31]....
        /*0300*/ 	.word	0x000016e0
        /*0304*/ 	.word	0x00000003
        /*0308*/ 	.word	0x000000e0
        /*030c*/ 	.short	0x010a
        /*030e*/ 	.byte	0xff
	.zero		1


	//   ....[32]....
        /*0310*/ 	.word	0x00001710
        /*0314*/ 	.word	0x00000003
        /*0318*/ 	.word	0x000000d0
        /*031c*/ 	.short	0x0101
        /*031e*/ 	.byte	0xff
	.zero		1


	//   ....[33]....
        /*0320*/ 	.word	0x000017e0
        /*0324*/ 	.word	0x000000ff
        /*0328*/ 	.word	0x00000028
        /*032c*/ 	.short	0x010a
        /*032e*/ 	.byte	0x08
	.zero		1


	//   ....[34]....
        /*0330*/ 	.word	0x00001880
        /*0334*/ 	.word	0x000000ff
        /*0338*/ 	.word	0x00000028
        /*033c*/ 	.short	0x010a
        /*033e*/ 	.byte	0x21
	.zero		1


	//   ....[35]....
        /*0340*/ 	.word	0x00001980
        /*0344*/ 	.word	0x000000ff
        /*0348*/ 	.word	0x00000028
        /*034c*/ 	.short	0x010a
        /*034e*/ 	.byte	0x08
	.zero		1


	//   ....[36]....
        /*0350*/ 	.word	0x00001c50
        /*0354*/ 	.word	0x000000ff
        /*0358*/ 	.word	0x00000098
        /*035c*/ 	.short	0x0101
        /*035e*/ 	.byte	0x04
	.zero		1


	//   ....[37]....
        /*0360*/ 	.word	0x00001c70
        /*0364*/ 	.word	0x000000ff
        /*0368*/ 	.word	0x00000028
        /*036c*/ 	.short	0x010a
        /*036e*/ 	.byte	0x08
	.zero		1


	//   ....[38]....
        /*0370*/ 	.word	0x00001cf0
        /*0374*/ 	.word	0x000000ff
        /*0378*/ 	.word	0x00000028
        /*037c*/ 	.short	0x010a
        /*037e*/ 	.byte	0x21
	.zero		1


	//   ....[39]....
        /*0380*/ 	.word	0x00001df0
        /*0384*/ 	.word	0x000000ff
        /*0388*/ 	.word	0x00000028
        /*038c*/ 	.short	0x010a
        /*038e*/ 	.byte	0x08
	.zero		1


	//   ....[40]....
        /*0390*/ 	.word	0x000020d0
        /*0394*/ 	.word	0x00000002
        /*0398*/ 	.word	0x000000a0
        /*039c*/ 	.short	0x010a
        /*039e*/ 	.byte	0xff
	.zero		1


	//   ....[41]....
        /*03a0*/ 	.word	0x00002190
        /*03a4*/ 	.word	0x00000002
        /*03a8*/ 	.word	0x00000000
        /*03ac*/ 	.short	0x0101
        /*03ae*/ 	.byte	0xff
	.zero		1


	//   ....[42]....
        /*03b0*/ 	.word	0x00002700
        /*03b4*/ 	.word	0x000000ff
        /*03b8*/ 	.word	0x00000000
        /*03bc*/ 	.short	0x010a
        /*03be*/ 	.byte	0x05
	.zero		1


	//   ....[43]....
        /*03c0*/ 	.word	0x00002790
        /*03c4*/ 	.word	0x000000ff
        /*03c8*/ 	.word	0x00000000
        /*03cc*/ 	.short	0x010a
        /*03ce*/ 	.byte	0x05
	.zero		1


	//   ....[44]....
        /*03d0*/ 	.word	0x00002820
        /*03d4*/ 	.word	0x000000ff
        /*03d8*/ 	.word	0x00000000
        /*03dc*/ 	.short	0x010a
        /*03de*/ 	.byte	0x05
	.zero		1


	//   ....[45]....
        /*03e0*/ 	.word	0x000028b0
        /*03e4*/ 	.word	0x000000ff
        /*03e8*/ 	.word	0x00000000
        /*03ec*/ 	.short	0x010a
        /*03ee*/ 	.byte	0x05
	.zero		1


	//   ....[46]....
        /*03f0*/ 	.word	0x00002950
        /*03f4*/ 	.word	0x00000000
        /*03f8*/ 	.word	0x00000000
        /*03fc*/ 	.short	0x010a
        /*03fe*/ 	.byte	0xff
	.zero		1


	//   ....[47]....
        /*0400*/ 	.word	0x00002a70
        /*0404*/ 	.word	0x00000000
        /*0408*/ 	.word	0x000000d0
        /*040c*/ 	.short	0x010a
        /*040e*/ 	.byte	0xff
	.zero		1


	//   ....[48]....
        /*0410*/ 	.word	0x00002ad0
        /*0414*/ 	.word	0x00000004
        /*0418*/ 	.word	0x00000000
        /*041c*/ 	.short	0x0101
        /*041e*/ 	.byte	0xff
	.zero		1


	//   ....[49]....
        /*0420*/ 	.word	0x00002af0
        /*0424*/ 	.word	0x000000ff
        /*0428*/ 	.word	0x000000b0
        /*042c*/ 	.short	0x010a
        /*042e*/ 	.byte	0x05
	.zero		1


	//   ....[50]....
        /*0430*/ 	.word	0x00002c10
        /*0434*/ 	.word	0x00000000
        /*0438*/ 	.word	0x000000a0
        /*043c*/ 	.short	0x010a
        /*043e*/ 	.byte	0xff
	.zero		1


	//   ....[51]....
        /*0440*/ 	.word	0x00002d20
        /*0444*/ 	.word	0x00000000
        /*0448*/ 	.word	0x00000000
        /*044c*/ 	.short	0x0101
        /*044e*/ 	.byte	0xff
	.zero		1


	//   ....[52]....
        /*0450*/ 	.word	0x00002db0
        /*0454*/ 	.word	0x000000ff
        /*0458*/ 	.word	0x000000b0
        /*045c*/ 	.short	0x0106
        /*045e*/ 	.byte	0x05
	.zero		1


	//   ....[53]....
        /*0460*/ 	.word	0x00002dd0
        /*0464*/ 	.word	0x000000ff
        /*0468*/ 	.word	0x000000b0
        /*046c*/ 	.short	0x010a
        /*046e*/ 	.byte	0x05
	.zero		1


	//   ....[54]....
        /*0470*/ 	.word	0x00002e60
        /*0474*/ 	.word	0x000000ff
        /*0478*/ 	.word	0x000000b0
        /*047c*/ 	.short	0x0106
        /*047e*/ 	.byte	0x04
	.zero		1


	//   ....[55]....
        /*0480*/ 	.word	0x00002ea0
        /*0484*/ 	.word	0x00000000
        /*0488*/ 	.word	0x000000b0
        /*048c*/ 	.short	0x010a
        /*048e*/ 	.byte	0xff
	.zero		1


	//   ....[56]....
        /*0490*/ 	.word	0x00003540
        /*0494*/ 	.word	0x00000000
        /*0498*/ 	.word	0x000000a0
        /*049c*/ 	.short	0x010a
        /*049e*/ 	.byte	0xff
	.zero		1


	//   ....[57]....
        /*04a0*/ 	.word	0x00003650
        /*04a4*/ 	.word	0x00000000
        /*04a8*/ 	.word	0x00000000
        /*04ac*/ 	.short	0x0101
        /*04ae*/ 	.byte	0xff
	.zero		1


	//   ....[58]....
        /*04b0*/ 	.word	0x000036a0
        /*04b4*/ 	.word	0x000000ff
        /*04b8*/ 	.word	0x00000000
        /*04bc*/ 	.short	0x010a
        /*04be*/ 	.byte	0x13
	.zero		1


	//   ....[59]....
        /*04c0*/ 	.word	0x000036c0
        /*04c4*/ 	.word	0x000000ff
        /*04c8*/ 	.word	0x00000000
        /*04cc*/ 	.short	0x010a
        /*04ce*/ 	.byte	0x13
	.zero		1


	//   ....[60]....
        /*04d0*/ 	.word	0x00003810
        /*04d4*/ 	.word	0x000000ff
        /*04d8*/ 	.word	0x00000000
        /*04dc*/ 	.short	0x010a
        /*04de*/ 	.byte	0x14
	.zero		1


	//   ....[61]....
        /*04e0*/ 	.word	0x000038c0
        /*04e4*/ 	.word	0x000000ff
        /*04e8*/ 	.word	0x000000c8
        /*04ec*/ 	.short	0x010a
        /*04ee*/ 	.byte	0x09
	.zero		1


	//   ....[62]....
        /*04f0*/ 	.word	0x00003a70
        /*04f4*/ 	.word	0x000000ff
        /*04f8*/ 	.word	0x00000000
        /*04fc*/ 	.short	0x010a
        /*04fe*/ 	.byte	0x0a
	.zero		1


	//   ....[63]....
        /*0500*/ 	.word	0x00003b90
        /*0504*/ 	.word	0x000000ff
        /*0508*/ 	.word	0x00000000
        /*050c*/ 	.short	0x010a
        /*050e*/ 	.byte	0x1c
	.zero		1


	//   ....[64]....
        /*0510*/ 	.word	0x00003ea0
        /*0514*/ 	.word	0x000000ff
        /*0518*/ 	.word	0x000000f0
        /*051c*/ 	.short	0x010a
        /*051e*/ 	.byte	0x09
	.zero		1


	//   ....[65]....
        /*0520*/ 	.word	0x00004320
        /*0524*/ 	.word	0x00000000
        /*0528*/ 	.word	0x000000a0
        /*052c*/ 	.short	0x010a
        /*052e*/ 	.byte	0xff
	.zero		1


	//   ....[66]....
        /*0530*/ 	.word	0x00004420
        /*0534*/ 	.word	0x00000000
        /*0538*/ 	.word	0x00000000
        /*053c*/ 	.short	0x0101
        /*053e*/ 	.byte	0xff
	.zero		1


	//   ....[67]....
        /*0540*/ 	.word	0x00004740
        /*0544*/ 	.word	0x000000ff
        /*0548*/ 	.word	0x00000098
        /*054c*/ 	.short	0x010a
        /*054e*/ 	.byte	0x07
	.zero		1


	//   ....[68]....
        /*0550*/ 	.word	0x000048c0
        /*0554*/ 	.word	0x000000ff
        /*0558*/ 	.word	0x00000070
        /*055c*/ 	.short	0x010a
        /*055e*/ 	.byte	0x07
	.zero		1


	//   ....[69]....
        /*0560*/ 	.word	0x00004a80
        /*0564*/ 	.word	0x000000ff
        /*0568*/ 	.word	0x00000050
        /*056c*/ 	.short	0x010b
        /*056e*/ 	.byte	0x07
	.zero		1


	//   ....[70]....
        /*0570*/ 	.word	0x00004a90
        /*0574*/ 	.word	0x000000ff
        /*0578*/ 	.word	0x00000000
        /*057c*/ 	.short	0x0101
        /*057e*/ 	.byte	0x0c
	.zero		1


	//   ....[71]....
        /*0580*/ 	.word	0x00004ab0
        /*0584*/ 	.word	0x000000ff
        /*0588*/ 	.word	0x00000078
        /*058c*/ 	.short	0x010a
        /*058e*/ 	.byte	0x07
	.zero		1


	//   ....[72]....
        /*0590*/ 	.word	0x00004c20
        /*0594*/ 	.word	0x000000ff
        /*0598*/ 	.word	0x00000058
        /*059c*/ 	.short	0x010b
        /*059e*/ 	.byte	0x07
	.zero		1


	//   ....[73]....
        /*05a0*/ 	.word	0x00004c30
        /*05a4*/ 	.word	0x000000ff
        /*05a8*/ 	.word	0x00000000
        /*05ac*/ 	.short	0x0101
        /*05ae*/ 	.byte	0x08
	.zero		1


	//   ....[74]....
        /*05b0*/ 	.word	0x00004c50
        /*05b4*/ 	.word	0x000000ff
        /*05b8*/ 	.word	0x00000080
        /*05bc*/ 	.short	0x010a
        /*05be*/ 	.byte	0x07
	.zero		1


	//   ....[75]....
        /*05c0*/ 	.word	0x00004dd0
        /*05c4*/ 	.word	0x000000ff
        /*05c8*/ 	.word	0x00000060
        /*05cc*/ 	.short	0x010b
        /*05ce*/ 	.byte	0x07
	.zero		1


	//   ....[76]....
        /*05d0*/ 	.word	0x00004de0
        /*05d4*/ 	.word	0x000000ff
        /*05d8*/ 	.word	0x00000000
        /*05dc*/ 	.short	0x0101
        /*05de*/ 	.byte	0x08
	.zero		1


	//   ....[77]....
        /*05e0*/ 	.word	0x00004df0
        /*05e4*/ 	.word	0x000000ff
        /*05e8*/ 	.word	0x00000088
        /*05ec*/ 	.short	0x010a
        /*05ee*/ 	.byte	0x07
	.zero		1


	//   ....[78]....
        /*05f0*/ 	.word	0x00004fe0
        /*05f4*/ 	.word	0x000000ff
        /*05f8*/ 	.word	0x00000068
        /*05fc*/ 	.short	0x010b
        /*05fe*/ 	.byte	0x07
	.zero		1


	//   ....[79]....
        /*0600*/ 	.word	0x00005080
        /*0604*/ 	.word	0x000000ff
        /*0608*/ 	.word	0x00000000
        /*060c*/ 	.short	0x0101
        /*060e*/ 	.byte	0x0d
	.zero		1


	//   ....[80]....
        /*0610*/ 	.word	0x00005160
        /*0614*/ 	.word	0x000000ff
        /*0618*/ 	.word	0x00000070
        /*061c*/ 	.short	0x010a
        /*061e*/ 	.byte	0x07
	.zero		1


	//   ....[81]....
        /*0620*/ 	.word	0x00005180
        /*0624*/ 	.word	0x000000ff
        /*0628*/ 	.word	0x00000078
        /*062c*/ 	.short	0x010a
        /*062e*/ 	.byte	0x07
	.zero		1


	//   ....[82]....
        /*0630*/ 	.word	0x000051a0
        /*0634*/ 	.word	0x000000ff
        /*0638*/ 	.word	0x00000080
        /*063c*/ 	.short	0x010a
        /*063e*/ 	.byte	0x07
	.zero		1


	//   ....[83]....
        /*0640*/ 	.word	0x000051e0
        /*0644*/ 	.word	0x00000000
        /*0648*/ 	.word	0x00000088
        /*064c*/ 	.short	0x010a
        /*064e*/ 	.byte	0xff
	.zero		1


	//   ....[84]....
        /*0650*/ 	.word	0x00005530
        /*0654*/ 	.word	0x00000000
        /*0658*/ 	.word	0x000000a0
        /*065c*/ 	.short	0x010a
        /*065e*/ 	.byte	0xff
	.zero		1


	//   ....[85]....
        /*0660*/ 	.word	0x00005640
        /*0664*/ 	.word	0x00000000
        /*0668*/ 	.word	0x00000000
        /*066c*/ 	.short	0x0101
        /*066e*/ 	.byte	0xff
	.zero		1


	//   ....[86]....
        /*0670*/ 	.word	0x000060d0
        /*0674*/ 	.word	0x000000ff
        /*0678*/ 	.word	0x00000050
        /*067c*/ 	.short	0x010a
        /*067e*/ 	.byte	0x30
	.zero		1


	//   ....[87]....
        /*0680*/ 	.word	0x000061d0
        /*0684*/ 	.word	0x000000ff
        /*0688*/ 	.word	0x000000c0
        /*068c*/ 	.short	0x010a
        /*068e*/ 	.byte	0x30
	.zero		1


	//   ....[88]....
        /*0690*/ 	.word	0x00006380
        /*0694*/ 	.word	0x000000ff
        /*0698*/ 	.word	0x00000050
        /*069c*/ 	.short	0x010a
        /*069e*/ 	.byte	0x30
	.zero		1


	//   ....[89]....
        /*06a0*/ 	.word	0x000064c0
        /*06a4*/ 	.word	0x000000ff
        /*06a8*/ 	.word	0x000000c0
        /*06ac*/ 	.short	0x010a
        /*06ae*/ 	.byte	0x30
	.zero		1


	//   ....[90]....
        /*06b0*/ 	.word	0x000066c0
        /*06b4*/ 	.word	0x000000ff
        /*06b8*/ 	.word	0x00000000
        /*06bc*/ 	.short	0x0101
        /*06be*/ 	.byte	0x05
	.zero		1


	//   ....[91]....
        /*06c0*/ 	.word	0x00007730
        /*06c4*/ 	.word	0x00000000
        /*06c8*/ 	.word	0x00000000
        /*06cc*/ 	.short	0x0101
        /*06ce*/ 	.byte	0xff
	.zero		1


	//   ....[92]....
        /*06d0*/ 	.word	0x00007740
        /*06d4*/ 	.word	0x00000003
        /*06d8*/ 	.word	0x00000050
        /*06dc*/ 	.short	0x010a
        /*06de*/ 	.byte	0xff
	.zero		1


	//   ....[93]....
        /*06e0*/ 	.word	0x00007850
        /*06e4*/ 	.word	0x00000003
        /*06e8*/ 	.word	0x00000050
        /*06ec*/ 	.short	0x010a
        /*06ee*/ 	.byte	0xff
	.zero		1


	//   ....[94]....
        /*06f0*/ 	.word	0x00008bc0
        /*06f4*/ 	.word	0x00000069
        /*06f8*/ 	.word	0x00000000
        /*06fc*/ 	.short	0x0101
        /*06fe*/ 	.byte	0xff
	.zero		1


	//   ....[95]....
        /*0700*/ 	.word	0x00008be0
        /*0704*/ 	.word	0x00000003
        /*0708*/ 	.word	0x00000050
        /*070c*/ 	.short	0x010a
        /*070e*/ 	.byte	0xff
	.zero		1


	//   ....[96]....
        /*0710*/ 	.word	0x00008cb0
        /*0714*/ 	.word	0x00000003
        /*0718*/ 	.word	0x00000050
        /*071c*/ 	.short	0x010a
        /*071e*/ 	.byte	0xff
	.zero		1


	//   ....[97]....
        /*0720*/ 	.word	0x0000a010
        /*0724*/ 	.word	0x00000054
        /*0728*/ 	.word	0x00000000
        /*072c*/ 	.short	0x0101
        /*072e*/ 	.byte	0xff
	.zero		1


	//   ....[98]....
        /*0730*/ 	.word	0x0000a030
        /*0734*/ 	.word	0x00000000
        /*0738*/ 	.word	0x00000050
        /*073c*/ 	.short	0x010a
        /*073e*/ 	.byte	0xff
	.zero		1


	//   ....[99]....
        /*0740*/ 	.word	0x0000a100
        /*0744*/ 	.word	0x00000000
        /*0748*/ 	.word	0x00000050
        /*074c*/ 	.short	0x010a
        /*074e*/ 	.byte	0xff
	.zero		1


	//   ....[100]....
        /*0750*/ 	.word	0x0000b450
        /*0754*/ 	.word	0x00000000
        /*0758*/ 	.word	0x00000000
        /*075c*/ 	.short	0x0101
        /*075e*/ 	.byte	0xff
	.zero		1


	//   ....[101]....
        /*0760*/ 	.word	0x0000b530
        /*0764*/ 	.word	0x000000ff
        /*0768*/ 	.word	0x000000f0
        /*076c*/ 	.short	0x0101
        /*076e*/ 	.byte	0x30
	.zero		1


	//   ....[102]....
        /*0770*/ 	.word	0x0000b6c0
        /*0774*/ 	.word	0x000000ff
        /*0778*/ 	.word	0x00000000
        /*077c*/ 	.short	0x0101
        /*077e*/ 	.byte	0x04
	.zero		1


	//   ....[103]....
        /*0780*/ 	.word	0x0000b6e0
        /*0784*/ 	.word	0x00000003
        /*0788*/ 	.word	0x000000e0
        /*078c*/ 	.short	0x010a
        /*078e*/ 	.byte	0xff
	.zero		1


	//   ....[104]....
        /*0790*/ 	.word	0x0000b740
        /*0794*/ 	.word	0x00000002
        /*0798*/ 	.word	0x00000028
        /*079c*/ 	.short	0x010a
        /*079e*/ 	.byte	0xff
	.zero		1


	//   ....[105]....
        /*07a0*/ 	.word	0x0000b7a0
        /*07a4*/ 	.word	0x00000002
        /*07a8*/ 	.word	0x00000028
        /*07ac*/ 	.short	0x010a
        /*07ae*/ 	.byte	0xff
	.zero		1


	//   ....[106]....
        /*07b0*/ 	.word	0x0000b7f0
        /*07b4*/ 	.word	0x00000002
        /*07b8*/ 	.word	0x000000a0
        /*07bc*/ 	.short	0x010a
        /*07be*/ 	.byte	0xff
	.zero		1


	//   ....[107]....
        /*07c0*/ 	.word	0x0000b850
        /*07c4*/ 	.word	0x00000000
        /*07c8*/ 	.word	0x00000000
        /*07cc*/ 	.short	0x010a
        /*07ce*/ 	.byte	0xff
	.zero		1


	//   ....[108]....
        /*07d0*/ 	.word	0x0000b8b0
        /*07d4*/ 	.word	0x00000000
        /*07d8*/ 	.word	0x00000000
        /*07dc*/ 	.short	0x010a
        /*07de*/ 	.byte	0xff
	.zero		1


	//   ....[109]....
        /*07e0*/ 	.word	0x0000b910
        /*07e4*/ 	.word	0x00000000
        /*07e8*/ 	.word	0x00000000
        /*07ec*/ 	.short	0x010a
        /*07ee*/ 	.byte	0xff
	.zero		1


	//   ....[110]....
        /*07f0*/ 	.word	0x0000b970
        /*07f4*/ 	.word	0x00000000
        /*07f8*/ 	.word	0x00000000
        /*07fc*/ 	.short	0x010a
        /*07fe*/ 	.byte	0xff
	.zero		1


	//   ....[111]....
        /*0800*/ 	.word	0x0000b9c0
        /*0804*/ 	.word	0x00000000
        /*0808*/ 	.word	0x000000d0
        /*080c*/ 	.short	0x010a
        /*080e*/ 	.byte	0xff
	.zero		1


	//   ....[112]....
        /*0810*/ 	.word	0x0000ba20
        /*0814*/ 	.word	0x00000000
        /*0818*/ 	.word	0x000000b0
        /*081c*/ 	.short	0x010a
        /*081e*/ 	.byte	0xff
	.zero		1


	//   ....[113]....
        /*0820*/ 	.word	0x0000ba70
        /*0824*/ 	.word	0x00000000
        /*0828*/ 	.word	0x000000a0
        /*082c*/ 	.short	0x010a
        /*082e*/ 	.byte	0xff
	.zero		1


	//   ....[114]....
        /*0830*/ 	.word	0x0000bad0
        /*0834*/ 	.word	0x00000000
        /*0838*/ 	.word	0x000000b0
        /*083c*/ 	.short	0x010a
        /*083e*/ 	.byte	0xff
	.zero		1


	//   ....[115]....
        /*0840*/ 	.word	0x0000bb20
        /*0844*/ 	.word	0x00000000
        /*0848*/ 	.word	0x000000a0
        /*084c*/ 	.short	0x010a
        /*084e*/ 	.byte	0xff
	.zero		1


	//   ....[116]....
        /*0850*/ 	.word	0x0000bb80
        /*0854*/ 	.word	0x00000000
        /*0858*/ 	.word	0x00000000
        /*085c*/ 	.short	0x010a
        /*085e*/ 	.byte	0xff
	.zero		1


	//   ....[117]....
        /*0860*/ 	.word	0x0000bbe0
        /*0864*/ 	.word	0x00000000
        /*0868*/ 	.word	0x000000c8
        /*086c*/ 	.short	0x010a
        /*086e*/ 	.byte	0xff
	.zero		1


	//   ....[118]....
        /*0870*/ 	.word	0x0000bc40
        /*0874*/ 	.word	0x00000000
        /*0878*/ 	.word	0x00000000
        /*087c*/ 	.short	0x010a
        /*087e*/ 	.byte	0xff
	.zero		1


	//   ....[119]....
        /*0880*/ 	.word	0x0000bca0
        /*0884*/ 	.word	0x00000000
        /*0888*/ 	.word	0x000000f0
        /*088c*/ 	.short	0x010a
        /*088e*/ 	.byte	0xff
	.zero		1


	//   ....[120]....
        /*0890*/ 	.word	0x0000bcf0
        /*0894*/ 	.word	0x00000000
        /*0898*/ 	.word	0x000000a0
        /*089c*/ 	.short	0x010a
        /*089e*/ 	.byte	0xff
	.zero		1


	//   ....[121]....
        /*08a0*/ 	.word	0x0000bd50
        /*08a4*/ 	.word	0x00000000
        /*08a8*/ 	.word	0x00000098
        /*08ac*/ 	.short	0x010a
        /*08ae*/ 	.byte	0xff
	.zero		1


	//   ....[122]....
        /*08b0*/ 	.word	0x0000bdb0
        /*08b4*/ 	.word	0x00000003
        /*08b8*/ 	.word	0x00000070
        /*08bc*/ 	.short	0x010a
        /*08be*/ 	.byte	0xff
	.zero		1


	//   ....[123]....
        /*08c0*/ 	.word	0x0000be10
        /*08c4*/ 	.word	0x00000003
        /*08c8*/ 	.word	0x00000078
        /*08cc*/ 	.short	0x010a
        /*08ce*/ 	.byte	0xff
	.zero		1


	//   ....[124]....
        /*08d0*/ 	.word	0x0000be70
        /*08d4*/ 	.word	0x00000003
        /*08d8*/ 	.word	0x00000080
        /*08dc*/ 	.short	0x010a
        /*08de*/ 	.byte	0xff
	.zero		1


	//   ....[125]....
        /*08e0*/ 	.word	0x0000bed0
        /*08e4*/ 	.word	0x00000003
        /*08e8*/ 	.word	0x00000088
        /*08ec*/ 	.short	0x010a
        /*08ee*/ 	.byte	0xff
	.zero		1


	//   ....[126]....
        /*08f0*/ 	.word	0x0000bf30
        /*08f4*/ 	.word	0x00000000
        /*08f8*/ 	.word	0x00000070
        /*08fc*/ 	.short	0x010a
        /*08fe*/ 	.byte	0xff
	.zero		1


	//   ....[127]....
        /*0900*/ 	.word	0x0000bf90
        /*0904*/ 	.word	0x00000000
        /*0908*/ 	.word	0x00000078
        /*090c*/ 	.short	0x010a
        /*090e*/ 	.byte	0xff
	.zero		1


	//   ....[128]....
        /*0910*/ 	.word	0x0000bff0
        /*0914*/ 	.word	0x00000000
        /*0918*/ 	.word	0x00000080
        /*091c*/ 	.short	0x010a
        /*091e*/ 	.byte	0xff
	.zero		1


	//   ....[129]....
        /*0920*/ 	.word	0x0000c040
        /*0924*/ 	.word	0x00000000
        /*0928*/ 	.word	0x000000a0
        /*092c*/ 	.short	0x010a
        /*092e*/ 	.byte	0xff
	.zero		1


	//   ....[130]....
        /*0930*/ 	.word	0x0000c0a0
        /*0934*/ 	.word	0x00000000
        /*0938*/ 	.word	0x00000050
        /*093c*/ 	.short	0x010a
        /*093e*/ 	.byte	0xff
	.zero		1


	//   ....[131]....
        /*0940*/ 	.word	0x0000c100
        /*0944*/ 	.word	0x00000000
        /*0948*/ 	.word	0x000000c0
        /*094c*/ 	.short	0x010a
        /*094e*/ 	.byte	0xff
	.zero		1


	//   ....[132]....
        /*0950*/ 	.word	0x0000c150
        /*0954*/ 	.word	0x00000003
        /*0958*/ 	.word	0x00000050
        /*095c*/ 	.short	0x010a
        /*095e*/ 	.byte	0xff
	.zero		1


	//   ....[133]....
        /*0960*/ 	.word	0x0000c1a0
        /*0964*/ 	.word	0x00000003
        /*0968*/ 	.word	0x00000050
        /*096c*/ 	.short	0x010a
        /*096e*/ 	.byte	0xff
	.zero		1


	//   ....[134]....
        /*0970*/ 	.word	0x0000c1f0
        /*0974*/ 	.word	0x00000000
        /*0978*/ 	.word	0x00000050
        /*097c*/ 	.short	0x010a
        /*097e*/ 	.byte	0xff
	.zero		1


	//----- nvinfo : EIATTR_NUM_MBARRIERS
	.align		4
.L_47:
        /*0980*/ 	.byte	0x03, 0x38
        /*0982*/ 	.short	0x001f


	//----- nvinfo : EIATTR_EXIT_INSTR_OFFSETS
	.align		4
        /*0984*/ 	.byte	0x04, 0x1c
        /*0986*/ 	.short	(.L_49 - .L_48)


	//   ....[0]....
.L_48:
        /*0988*/ 	.word	0x00002980


	//   ....[1]....
        /*098c*/ 	.word	0x00002e70


	//   ....[2]....
        /*0990*/ 	.word	0x00002ed0


	//   ....[3]....
        /*0994*/ 	.word	0x00004100


	//   ....[4]....
        /*0998*/ 	.word	0x00005210


	//   ....[5]....
        /*099c*/ 	.word	0x00005250


	//   ....[6]....
        /*09a0*/ 	.word	0x0000b5b0


	//   ....[7]....
        /*09a4*/ 	.word	0x0000b630


	//   ....[8]....
        /*09a8*/ 	.word	0x0000b660


	//   ....[9]....
        /*09ac*/ 	.word	0x0000b6d0


	//----- nvinfo : EIATTR_MAX_THREADS
	.align		4
.L_49:
        /*09b0*/ 	.byte	0x04, 0x05
        /*09b2*/ 	.short	(.L_51 - .L_50)
.L_50:
        /*09b4*/ 	.word	0x00000100
        /*09b8*/ 	.word	0x00000001
        /*09bc*/ 	.word	0x00000001


	//----- nvinfo : EIATTR_CRS_STACK_SIZE
	.align		4
.L_51:
        /*09c0*/ 	.byte	0x04, 0x1e
        /*09c2*/ 	.short	(.L_53 - .L_52)
.L_52:
        /*09c4*/ 	.word	0x00000000


	//----- nvinfo : EIATTR_CBANK_PARAM_SIZE
	.align		4
.L_53:
        /*09c8*/ 	.byte	0x03, 0x19
        /*09ca*/ 	.short	0x0c00


	//----- nvinfo : EIATTR_PARAM_CBANK
	.align		4
        /*09cc*/ 	.byte	0x04, 0x0a
        /*09ce*/ 	.short	(.L_55 - .L_54)
	.align		4
.L_54:
        /*09d0*/ 	.word	index@(.nv.constant0._ZN7cutlass13device_kernelINS_4gemm6kernel13GemmUniversalIN4cute5tupleIJiiiiEEENS1_10collective13CollectiveMmaINS1_46MainloopSm100TmaUmmaWarpSpecializedBlockScaledILi5ELi2ELi1ENS5_IJNS4_1CILi1EEESB_SB_EEEEENS5_IJNSA_ILi128EEENSA_ILi256EEESE_EEENS5_IJNS_12float_e2m1_tENS_13float_ue4m3_tEEEENS5_IJNS5_IJlSB_lEEENS4_6LayoutINS5_IJNS5_IJNS5_IJNSA_ILi32EEENSA_ILi4EEEEEEiEEENS5_IJNS5_IJNSA_ILi16EEESN_EEEiEEENS5_IJSB_iEEEEEENS5_IJSS_NS5_IJNS5_IJNSA_ILi0EEESB_EEENSA_ILi512EEEEEENS5_IJSV_iEEEEEEEEEEESJ_S12_NS4_8TiledMMAINS4_8MMA_AtomIJNS4_17SM100_MMA_MXF4_SSISH_SH_fSI_Li128ELi256ELi16ELNS4_4UMMA5MajorE0ELS17_0ELNS16_7ScaleInE0ELS18_0EEEEEENSL_ISC_NS5_IJSV_SV_SV_EEEEENS5_IJNS4_10UnderscoreES1D_S1D_EEEEENS5_IJNS4_13SM90_TMA_LOADES1G_EEENS5_IJNS4_14ComposedLayoutINS4_7SwizzleILi2ELi4ELi3EEENS4_18smem_ptr_flag_bitsILi4EEENSL_INS5_IJNSA_ILi8EEESE_EEENS5_IJSE_SB_EEEEEEENSL_INS5_IJNS5_IJNS5_IJSO_SB_EEESR_EEESB_NS5_IJSB_NSA_ILi2EEEEEEEEENS5_IJNS5_IJNS5_IJSR_SX_EEESW_EEESV_NS5_IJSN_SX_EEEEEEEEEEEvNS4_8identityES1H_NS5_IJS1R_NSL_INS5_IJNS5_IJNS5_IJSO_S1U_EEESR_EEESB_S1V_EEENS5_IJS1Y_SV_NS5_IJSN_NSA_ILi1024EEEEEEEEEEEEEEvS23_EENS_8epilogue10collective18CollectiveEpilogueINS2D_23Sm100TmaWarpSpecializedILi4ELi2ELi64ELb1ELb0EEEJSG_NS5_IJNSL_ISE_SB_EENSL_INSA_ILi64EEESB_EEEEENS_10bfloat16_tESK_S2M_SK_NS2D_6fusion15FusionCallbacksIS2H_NS2N_17LinearCombinationIS2M_fS2M_fLNS_15FloatRoundStyleE2EEESG_S2L_JEEENS4_5SM1004TMEM4LOAD26SM100_TMEM_LOAD_32dp32b64xES1G_NS1I_INS1J_ILi3ELi4ELi3EEENS1L_ILi16EEENSL_INS5_IJS1N_S2J_EEENS5_IJS2J_SB_EEEEEEENS4_39AutoVectorizingCopyWithAssumedAlignmentILi128EEENS4_14SM90_TMA_STOREES32_S34_S34_EEEvvEEEEvNT_6ParamsE)
        /*09d4*/ 	.short	0x0380
        /*09d6*/ 	.short	0x0c00


	//----- nvinfo : EIATTR_SW_WAR
	.align		4
.L_55:
        /*09d8*/ 	.byte	0x04, 0x36
        /*09da*/ 	.short	(.L_57 - .L_56)
.L_56:
        /*09dc*/ 	.word	0x00000008
.L_57:


//--------------------- .nv.callgraph             --------------------------
	.section	.nv.callgraph,"",@"SHT_CUDA_CALLGRAPH"
	.align	4
	.sectionentsize	8
	.align		4
        /*0000*/ 	.word	0x00000000
	.align		4
        /*0004*/ 	.word	0xffffffff
	.align		4
        /*0008*/ 	.word	index@(_ZN7cutlass13device_kernelINS_4gemm6kernel13GemmUniversalIN4cute5tupleIJiiiiEEENS1_10collective13CollectiveMmaINS1_46MainloopSm100TmaUmmaWarpSpecializedBlockScaledILi5ELi2ELi1ENS5_IJNS4_1CILi1EEESB_SB_EEEEENS5_IJNSA_ILi128EEENSA_ILi256EEESE_EEENS5_IJNS_12float_e2m1_tENS_13float_ue4m3_tEEEENS5_IJNS5_IJlSB_lEEENS4_6LayoutINS5_IJNS5_IJNS5_IJNSA_ILi32EEENSA_ILi4EEEEEEiEEENS5_IJNS5_IJNSA_ILi16EEESN_EEEiEEENS5_IJSB_iEEEEEENS5_IJSS_NS5_IJNS5_IJNSA_ILi0EEESB_EEENSA_ILi512EEEEEENS5_IJSV_iEEEEEEEEEEESJ_S12_NS4_8TiledMMAINS4_8MMA_AtomIJNS4_17SM100_MMA_MXF4_SSISH_SH_fSI_Li128ELi256ELi16ELNS4_4UMMA5MajorE0ELS17_0ELNS16_7ScaleInE0ELS18_0EEEEEENSL_ISC_NS5_IJSV_SV_SV_EEEEENS5_IJNS4_10UnderscoreES1D_S1D_EEEEENS5_IJNS4_13SM90_TMA_LOADES1G_EEENS5_IJNS4_14ComposedLayoutINS4_7SwizzleILi2ELi4ELi3EEENS4_18smem_ptr_flag_bitsILi4EEENSL_INS5_IJNSA_ILi8EEESE_EEENS5_IJSE_SB_EEEEEEENSL_INS5_IJNS5_IJNS5_IJSO_SB_EEESR_EEESB_NS5_IJSB_NSA_ILi2EEEEEEEEENS5_IJNS5_IJNS5_IJSR_SX_EEESW_EEESV_NS5_IJSN_SX_EEEEEEEEEEEvNS4_8identityES1H_NS5_IJS1R_NSL_INS5_IJNS5_IJNS5_IJSO_S1U_EEESR_EEESB_S1V_EEENS5_IJS1Y_SV_NS5_IJSN_NSA_ILi1024EEEEEEEEEEEEEEvS23_EENS_8epilogue10collective18CollectiveEpilogueINS2D_23Sm100TmaWarpSpecializedILi4ELi2ELi64ELb1ELb0EEEJSG_NS5_IJNSL_ISE_SB_EENSL_INSA_ILi64EEESB_EEEEENS_10bfloat16_tESK_S2M_SK_NS2D_6fusion15FusionCallbacksIS2H_NS2N_17LinearCombinationIS2M_fS2M_fLNS_15FloatRoundStyleE2EEESG_S2L_JEEENS4_5SM1004TMEM4LOAD26SM100_TMEM_LOAD_32dp32b64xES1G_NS1I_INS1J_ILi3ELi4ELi3EEENS1L_ILi16EEENSL_INS5_IJS1N_S2J_EEENS5_IJS2J_SB_EEEEEEENS4_39AutoVectorizingCopyWithAssumedAlignmentILi128EEENS4_14SM90_TMA_STOREES32_S34_S34_EEEvvEEEEvNT_6ParamsE)
	.align		4
        /*000c*/ 	.word	index@(__assertfail)
	.align		4
        /*0010*/ 	.word	0x00000000
	.align		4
        /*0014*/ 	.word	0xfffffffe
	.align		4
        /*0018*/ 	.word	0x00000000
	.align		4
        /*001c*/ 	.word	0xfffffffd
	.align		4
        /*0020*/ 	.word	0x00000000
	.align		4
        /*0024*/ 	.word	0xfffffffc


//--------------------- .nv.constant4             --------------------------
	.section	.nv.constant4,"a",@progbits
	.align	8
	.align		8
.nv.constant4:
        /*0000*/ 	.dword	__assertfail
	.align		8
        /*0008*/ 	.dword	__unnamed_1
	.align		8
        /*0010*/ 	.dword	__unnamed_2
	.align		8
        /*0018*/ 	.dword	_ZN40_INTERNAL_4c6e546c_4_k_cu_6d5c2c2b_209184cuda3std3__45__cpo5beginE
	.align		8
        /*0020*/ 	.dword	_ZN40_INTERNAL_4c6e546c_4_k_cu_6d5c2c2b_209184cuda3std3__45__cpo3endE
	.align		8
        /*0028*/ 	.dword	_ZN40_INTERNAL_4c6e546c_4_k_cu_6d5c2c2b_209184cuda3std3__45__cpo6cbeginE
	.align		8
        /*0030*/ 	.dword	_ZN40_INTERNAL_4c6e546c_4_k_cu_6d5c2c2b_209184cuda3std3__45__cpo4cendE
	.align		8
        /*0038*/ 	.dword	_ZN40_INTERNAL_4c6e546c_4_k_cu_6d5c2c2b_209184cuda3std3__442_GLOBAL__N__4c6e546c_4_k_cu_6d5c2c2b_209186ignoreE
	.align		8
        /*0040*/ 	.dword	_ZN40_INTERNAL_4c6e546c_4_k_cu_6d5c2c2b_209184cuda3std3__419piecewise_constructE
	.align		8
        /*0048*/ 	.dword	_ZN40_INTERNAL_4c6e546c_4_k_cu_6d5c2c2b_209184cuda3std3__48in_placeE
	.align		8
        /*0050*/ 	.dword	_ZN40_INTERNAL_4c6e546c_4_k_cu_6d5c2c2b_209184cuda3std6ranges3__45__cpo4swapE
	.align		8
        /*0058*/ 	.dword	_ZN40_INTERNAL_4c6e546c_4_k_cu_6d5c2c2b_209184cuda3std6ranges3__45__cpo9iter_moveE
	.align		8
        /*0060*/ 	.dword	_ZN40_INTERNAL_4c6e546c_4_k_cu_6d5c2c2b_209184cute7productE
	.align		8
        /*0068*/ 	.dword	_ZN40_INTERNAL_4c6e546c_4_k_cu_6d5c2c2b_209184cute1_E
	.align		8
        /*0070*/ 	.dword	$str$25
	.align		8
        /*0078*/ 	.dword	$str$26
	.align		8
        /*0080*/ 	.dword	$str$29
	.align		8
        /*0088*/ 	.dword	$str$30


//--------------------- .text._ZN7cutlass13device_kernelINS_4gemm6kernel13GemmUniversalIN4cute5tupleIJiiiiEEENS1_10collective13CollectiveMmaINS1_46MainloopSm100TmaUmmaWarpSpecializedBlockScaledILi5ELi2ELi1ENS5_IJNS4_1CILi1EEESB_SB_EEEEENS5_IJNSA_ILi128EEENSA_ILi256EEESE_EEENS5_IJNS_12float_e2m1_tENS_13float_ue4m3_tEEEENS5_IJNS5_IJlSB_lEEENS4_6LayoutINS5_IJNS5_IJNS5_IJNSA_ILi32EEENSA_ILi4EEEEEEiEEENS5_IJNS5_IJNSA_ILi16EEESN_EEEiEEENS5_IJSB_iEEEEEENS5_IJSS_NS5_IJNS5_IJNSA_ILi0EEESB_EEENSA_ILi512EEEEEENS5_IJSV_iEEEEEEEEEEESJ_S12_NS4_8TiledMMAINS4_8MMA_AtomIJNS4_17SM100_MMA_MXF4_SSISH_SH_fSI_Li128ELi256ELi16ELNS4_4UMMA5MajorE0ELS17_0ELNS16_7ScaleInE0ELS18_0EEEEEENSL_ISC_NS5_IJSV_SV_SV_EEEEENS5_IJNS4_10UnderscoreES1D_S1D_EEEEENS5_IJNS4_13SM90_TMA_LOADES1G_EEENS5_IJNS4_14ComposedLayoutINS4_7SwizzleILi2ELi4ELi3EEENS4_18smem_ptr_flag_bitsILi4EEENSL_INS5_IJNSA_ILi8EEESE_EEENS5_IJSE_SB_EEEEEEENSL_INS5_IJNS5_IJNS5_IJSO_SB_EEESR_EEESB_NS5_IJSB_NSA_ILi2EEEEEEEEENS5_IJNS5_IJNS5_IJSR_SX_EEESW_EEESV_NS5_IJSN_SX_EEEEEEEEEEEvNS4_8identityES1H_NS5_IJS1R_NSL_INS5_IJNS5_IJNS5_IJSO_S1U_EEESR_EEESB_S1V_EEENS5_IJS1Y_SV_NS5_IJSN_NSA_ILi1024EEEEEEEEEEEEEEvS23_EENS_8epilogue10collective18CollectiveEpilogueINS2D_23Sm100TmaWarpSpecializedILi4ELi2ELi64ELb1ELb0EEEJSG_NS5_IJNSL_ISE_SB_EENSL_INSA_ILi64EEESB_EEEEENS_10bfloat16_tESK_S2M_SK_NS2D_6fusion15FusionCallbacksIS2H_NS2N_17LinearCombinationIS2M_fS2M_fLNS_15FloatRoundStyleE2EEESG_S2L_JEEENS4_5SM1004TMEM4LOAD26SM100_TMEM_LOAD_32dp32b64xES1G_NS1I_INS1J_ILi3ELi4ELi3EEENS1L_ILi16EEENSL_INS5_IJS1N_S2J_EEENS5_IJS2J_SB_EEEEEEENS4_39AutoVectorizingCopyWithAssumedAlignmentILi128EEENS4_14SM90_TMA_STOREES32_S34_S34_EEEvvEEEEvNT_6ParamsE --------------------------
	.section	.text._ZN7cutlass13device_kernelINS_4gemm6kernel13GemmUniversalIN4cute5tupleIJiiiiEEENS1_10collective13CollectiveMmaINS1_46MainloopSm100TmaUmmaWarpSpecializedBlockScaledILi5ELi2ELi1ENS5_IJNS4_1CILi1EEESB_SB_EEEEENS5_IJNSA_ILi128EEENSA_ILi256EEESE_EEENS5_IJNS_12float_e2m1_tENS_13float_ue4m3_tEEEENS5_IJNS5_IJlSB_lEEENS4_6LayoutINS5_IJNS5_IJNS5_IJNSA_ILi32EEENSA_ILi4EEEEEEiEEENS5_IJNS5_IJNSA_ILi16EEESN_EEEiEEENS5_IJSB_iEEEEEENS5_IJSS_NS5_IJNS5_IJNSA_ILi0EEESB_EEENSA_ILi512EEEEEENS5_IJSV_iEEEEEEEEEEESJ_S12_NS4_8TiledMMAINS4_8MMA_AtomIJNS4_17SM100_MMA_MXF4_SSISH_SH_fSI_Li128ELi256ELi16ELNS4_4UMMA5MajorE0ELS17_0ELNS16_7ScaleInE0ELS18_0EEEEEENSL_ISC_NS5_IJSV_SV_SV_EEEEENS5_IJNS4_10UnderscoreES1D_S1D_EEEEENS5_IJNS4_13SM90_TMA_LOADES1G_EEENS5_IJNS4_14ComposedLayoutINS4_7SwizzleILi2ELi4ELi3EEENS4_18smem_ptr_flag_bitsILi4EEENSL_INS5_IJNSA_ILi8EEESE_EEENS5_IJSE_SB_EEEEEEENSL_INS5_IJNS5_IJNS5_IJSO_SB_EEESR_EEESB_NS5_IJSB_NSA_ILi2EEEEEEEEENS5_IJNS5_IJNS5_IJSR_SX_EEESW_EEESV_NS5_IJSN_SX_EEEEEEEEEEEvNS4_8identityES1H_NS5_IJS1R_NSL_INS5_IJNS5_IJNS5_IJSO_S1U_EEESR_EEESB_S1V_EEENS5_IJS1Y_SV_NS5_IJSN_NSA_ILi1024EEEEEEEEEEEEEEvS23_EENS_8epilogue10collective18CollectiveEpilogueINS2D_23Sm100TmaWarpSpecializedILi4ELi2ELi64ELb1ELb0EEEJSG_NS5_IJNSL_ISE_SB_EENSL_INSA_ILi64EEESB_EEEEENS_10bfloat16_tESK_S2M_SK_NS2D_6fusion15FusionCallbacksIS2H_NS2N_17LinearCombinationIS2M_fS2M_fLNS_15FloatRoundStyleE2EEESG_S2L_JEEENS4_5SM1004TMEM4LOAD26SM100_TMEM_LOAD_32dp32b64xES1G_NS1I_INS1J_ILi3ELi4ELi3EEENS1L_ILi16EEENSL_INS5_IJS1N_S2J_EEENS5_IJS2J_SB_EEEEEEENS4_39AutoVectorizingCopyWithAssumedAlignmentILi128EEENS4_14SM90_TMA_STOREES32_S34_S34_EEEvvEEEEvNT_6ParamsE,"ax",@progbits
	.align	128
.text._ZN7cutlass13device_kernelINS_4gemm6kernel13GemmUniversalIN4cute5tupleIJiiiiEEENS1_10collective13CollectiveMmaINS1_46MainloopSm100TmaUmmaWarpSpecializedBlockScaledILi5ELi2ELi1ENS5_IJNS4_1CILi1EEESB_SB_EEEEENS5_IJNSA_ILi128EEENSA_ILi256EEESE_EEENS5_IJNS_12float_e2m1_tENS_13float_ue4m3_tEEEENS5_IJNS5_IJlSB_lEEENS4_6LayoutINS5_IJNS5_IJNS5_IJNSA_ILi32EEENSA_ILi4EEEEEEiEEENS5_IJNS5_IJNSA_ILi16EEESN_EEEiEEENS5_IJSB_iEEEEEENS5_IJSS_NS5_IJNS5_IJNSA_ILi0EEESB_EEENSA_ILi512EEEEEENS5_IJSV_iEEEEEEEEEEESJ_S12_NS4_8TiledMMAINS4_8MMA_AtomIJNS4_17SM100_MMA_MXF4_SSISH_SH_fSI_Li128ELi256ELi16ELNS4_4UMMA5MajorE0ELS17_0ELNS16_7ScaleInE0ELS18_0EEEEEENSL_ISC_NS5_IJSV_SV_SV_EEEEENS5_IJNS4_10UnderscoreES1D_S1D_EEEEENS5_IJNS4_13SM90_TMA_LOADES1G_EEENS5_IJNS4_14ComposedLayoutINS4_7SwizzleILi2ELi4ELi3EEENS4_18smem_ptr_flag_bitsILi4EEENSL_INS5_IJNSA_ILi8EEESE_EEENS5_IJSE_SB_EEEEEEENSL_INS5_IJNS5_IJNS5_IJSO_SB_EEESR_EEESB_NS5_IJSB_NSA_ILi2EEEEEEEEENS5_IJNS5_IJNS5_IJSR_SX_EEESW_EEESV_NS5_IJSN_SX_EEEEEEEEEEEvNS4_8identityES1H_NS5_IJS1R_NSL_INS5_IJNS5_IJNS5_IJSO_S1U_EEESR_EEESB_S1V_EEENS5_IJS1Y_SV_NS5_IJSN_NSA_ILi1024EEEEEEEEEEEEEEvS23_EENS_8epilogue10collective18CollectiveEpilogueINS2D_23Sm100TmaWarpSpecializedILi4ELi2ELi64ELb1ELb0EEEJSG_NS5_IJNSL_ISE_SB_EENSL_INSA_ILi64EEESB_EEEEENS_10bfloat16_tESK_S2M_SK_NS2D_6fusion15FusionCallbacksIS2H_NS2N_17LinearCombinationIS2M_fS2M_fLNS_15FloatRoundStyleE2EEESG_S2L_JEEENS4_5SM1004TMEM4LOAD26SM100_TMEM_LOAD_32dp32b64xES1G_NS1I_INS1J_ILi3ELi4ELi3EEENS1L_ILi16EEENSL_INS5_IJS1N_S2J_EEENS5_IJS2J_SB_EEEEEEENS4_39AutoVectorizingCopyWithAssumedAlignmentILi128EEENS4_14SM90_TMA_STOREES32_S34_S34_EEEvvEEEEvNT_6ParamsE:
        .type           _ZN7cutlass13device_kernelINS_4gemm6kernel13GemmUniversalIN4cute5tupleIJiiiiEEENS1_10collective13CollectiveMmaINS1_46MainloopSm100TmaUmmaWarpSpecializedBlockScaledILi5ELi2ELi1ENS5_IJNS4_1CILi1EEESB_SB_EEEEENS5_IJNSA_ILi128EEENSA_ILi256EEESE_EEENS5_IJNS_12float_e2m1_tENS_13float_ue4m3_tEEEENS5_IJNS5_IJlSB_lEEENS4_6LayoutINS5_IJNS5_IJNS5_IJNSA_ILi32EEENSA_ILi4EEEEEEiEEENS5_IJNS5_IJNSA_ILi16EEESN_EEEiEEENS5_IJSB_iEEEEEENS5_IJSS_NS5_IJNS5_IJNSA_ILi0EEESB_EEENSA_ILi512EEEEEENS5_IJSV_iEEEEEEEEEEESJ_S12_NS4_8TiledMMAINS4_8MMA_AtomIJNS4_17SM100_MMA_MXF4_SSISH_SH_fSI_Li128ELi256ELi16ELNS4_4UMMA5MajorE0ELS17_0ELNS16_7ScaleInE0ELS18_0EEEEEENSL_ISC_NS5_IJSV_SV_SV_EEEEENS5_IJNS4_10UnderscoreES1D_S1D_EEEEENS5_IJNS4_13SM90_TMA_LOADES1G_EEENS5_IJNS4_14ComposedLayoutINS4_7SwizzleILi2ELi4ELi3EEENS4_18smem_ptr_flag_bitsILi4EEENSL_INS5_IJNSA_ILi8EEESE_EEENS5_IJSE_SB_EEEEEEENSL_INS5_IJNS5_IJNS5_IJSO_SB_EEESR_EEESB_NS5_IJSB_NSA_ILi2EEEEEEEEENS5_IJNS5_IJNS5_IJSR_SX_EEESW_EEESV_NS5_IJSN_SX_EEEEEEEEEEEvNS4_8identityES1H_NS5_IJS1R_NSL_INS5_IJNS5_IJNS5_IJSO_S1U_EEESR_EEESB_S1V_EEENS5_IJS1Y_SV_NS5_IJSN_NSA_ILi1024EEEEEEEEEEEEEEvS23_EENS_8epilogue10collective18CollectiveEpilogueINS2D_23Sm100TmaWarpSpecializedILi4ELi2ELi64ELb1ELb0EEEJSG_NS5_IJNSL_ISE_SB_EENSL_INSA_ILi64EEESB_EEEEENS_10bfloat16_tESK_S2M_SK_NS2D_6fusion15FusionCallbacksIS2H_NS2N_17LinearCombinationIS2M_fS2M_fLNS_15FloatRoundStyleE2EEESG_S2L_JEEENS4_5SM1004TMEM4LOAD26SM100_TMEM_LOAD_32dp32b64xES1G_NS1I_INS1J_ILi3ELi4ELi3EEENS1L_ILi16EEENSL_INS5_IJS1N_S2J_EEENS5_IJS2J_SB_EEEEEEENS4_39AutoVectorizingCopyWithAssumedAlignmentILi128EEENS4_14SM90_TMA_STOREES32_S34_S34_EEEvvEEEEvNT_6ParamsE,@function
        .size           _ZN7cutlass13device_kernelINS_4gemm6kernel13GemmUniversalIN4cute5tupleIJiiiiEEENS1_10collective13CollectiveMmaINS1_46MainloopSm100TmaUmmaWarpSpecializedBlockScaledILi5ELi2ELi1ENS5_IJNS4_1CILi1EEESB_SB_EEEEENS5_IJNSA_ILi128EEENSA_ILi256EEESE_EEENS5_IJNS_12float_e2m1_tENS_13float_ue4m3_tEEEENS5_IJNS5_IJlSB_lEEENS4_6LayoutINS5_IJNS5_IJNS5_IJNSA_ILi32EEENSA_ILi4EEEEEEiEEENS5_IJNS5_IJNSA_ILi16EEESN_EEEiEEENS5_IJSB_iEEEEEENS5_IJSS_NS5_IJNS5_IJNSA_ILi0EEESB_EEENSA_ILi512EEEEEENS5_IJSV_iEEEEEEEEEEESJ_S12_NS4_8TiledMMAINS4_8MMA_AtomIJNS4_17SM100_MMA_MXF4_SSISH_SH_fSI_Li128ELi256ELi16ELNS4_4UMMA5MajorE0ELS17_0ELNS16_7ScaleInE0ELS18_0EEEEEENSL_ISC_NS5_IJSV_SV_SV_EEEEENS5_IJNS4_10UnderscoreES1D_S1D_EEEEENS5_IJNS4_13SM90_TMA_LOADES1G_EEENS5_IJNS4_14ComposedLayoutINS4_7SwizzleILi2ELi4ELi3EEENS4_18smem_ptr_flag_bitsILi4EEENSL_INS5_IJNSA_ILi8EEESE_EEENS5_IJSE_SB_EEEEEEENSL_INS5_IJNS5_IJNS5_IJSO_SB_EEESR_EEESB_NS5_IJSB_NSA_ILi2EEEEEEEEENS5_IJNS5_IJNS5_IJSR_SX_EEESW_EEESV_NS5_IJSN_SX_EEEEEEEEEEEvNS4_8identityES1H_NS5_IJS1R_NSL_INS5_IJNS5_IJNS5_IJSO_S1U_EEESR_EEESB_S1V_EEENS5_IJS1Y_SV_NS5_IJSN_NSA_ILi1024EEEEEEEEEEEEEEvS23_EENS_8epilogue10collective18CollectiveEpilogueINS2D_23Sm100TmaWarpSpecializedILi4ELi2ELi64ELb1ELb0EEEJSG_NS5_IJNSL_ISE_SB_EENSL_INSA_ILi64EEESB_EEEEENS_10bfloat16_tESK_S2M_SK_NS2D_6fusion15FusionCallbacksIS2H_NS2N_17LinearCombinationIS2M_fS2M_fLNS_15FloatRoundStyleE2EEESG_S2L_JEEENS4_5SM1004TMEM4LOAD26SM100_TMEM_LOAD_32dp32b64xES1G_NS1I_INS1J_ILi3ELi4ELi3EEENS1L_ILi16EEENSL_INS5_IJS1N_S2J_EEENS5_IJS2J_SB_EEEEEEENS4_39AutoVectorizingCopyWithAssumedAlignmentILi128EEENS4_14SM90_TMA_STOREES32_S34_S34_EEEvvEEEEvNT_6ParamsE,(.L_x_179 - _ZN7cutlass13device_kernelINS_4gemm6kernel13GemmUniversalIN4cute5tupleIJiiiiEEENS1_10collective13CollectiveMmaINS1_46MainloopSm100TmaUmmaWarpSpecializedBlockScaledILi5ELi2ELi1ENS5_IJNS4_1CILi1EEESB_SB_EEEEENS5_IJNSA_ILi128EEENSA_ILi256EEESE_EEENS5_IJNS_12float_e2m1_tENS_13float_ue4m3_tEEEENS5_IJNS5_IJlSB_lEEENS4_6LayoutINS5_IJNS5_IJNS5_IJNSA_ILi32EEENSA_ILi4EEEEEEiEEENS5_IJNS5_IJNSA_ILi16EEESN_EEEiEEENS5_IJSB_iEEEEEENS5_IJSS_NS5_IJNS5_IJNSA_ILi0EEESB_EEENSA_ILi512EEEEEENS5_IJSV_iEEEEEEEEEEESJ_S12_NS4_8TiledMMAINS4_8MMA_AtomIJNS4_17SM100_MMA_MXF4_SSISH_SH_fSI_Li128ELi256ELi16ELNS4_4UMMA5MajorE0ELS17_0ELNS16_7ScaleInE0ELS18_0EEEEEENSL_ISC_NS5_IJSV_SV_SV_EEEEENS5_IJNS4_10UnderscoreES1D_S1D_EEEEENS5_IJNS4_13SM90_TMA_LOADES1G_EEENS5_IJNS4_14ComposedLayoutINS4_7SwizzleILi2ELi4ELi3EEENS4_18smem_ptr_flag_bitsILi4EEENSL_INS5_IJNSA_ILi8EEESE_EEENS5_IJSE_SB_EEEEEEENSL_INS5_IJNS5_IJNS5_IJSO_SB_EEESR_EEESB_NS5_IJSB_NSA_ILi2EEEEEEEEENS5_IJNS5_IJNS5_IJSR_SX_EEESW_EEESV_NS5_IJSN_SX_EEEEEEEEEEEvNS4_8identityES1H_NS5_IJS1R_NSL_INS5_IJNS5_IJNS5_IJSO_S1U_EEESR_EEESB_S1V_EEENS5_IJS1Y_SV_NS5_IJSN_NSA_ILi1024EEEEEEEEEEEEEEvS23_EENS_8epilogue10collective18CollectiveEpilogueINS2D_23Sm100TmaWarpSpecializedILi4ELi2ELi64ELb1ELb0EEEJSG_NS5_IJNSL_ISE_SB_EENSL_INSA_ILi64EEESB_EEEEENS_10bfloat16_tESK_S2M_SK_NS2D_6fusion15FusionCallbacksIS2H_NS2N_17LinearCombinationIS2M_fS2M_fLNS_15FloatRoundStyleE2EEESG_S2L_JEEENS4_5SM1004TMEM4LOAD26SM100_TMEM_LOAD_32dp32b64xES1G_NS1I_INS1J_ILi3ELi4ELi3EEENS1L_ILi16EEENSL_INS5_IJS1N_S2J_EEENS5_IJS2J_SB_EEEEEEENS4_39AutoVectorizingCopyWithAssumedAlignmentILi128EEENS4_14SM90_TMA_STOREES32_S34_S34_EEEvvEEEEvNT_6ParamsE)
        .other          _ZN7cutlass13device_kernelINS_4gemm6kernel13GemmUniversalIN4cute5tupleIJiiiiEEENS1_10collective13CollectiveMmaINS1_46MainloopSm100TmaUmmaWarpSpecializedBlockScaledILi5ELi2ELi1ENS5_IJNS4_1CILi1EEESB_SB_EEEEENS5_IJNSA_ILi128EEENSA_ILi256EEESE_EEENS5_IJNS_12float_e2m1_tENS_13float_ue4m3_tEEEENS5_IJNS5_IJlSB_lEEENS4_6LayoutINS5_IJNS5_IJNS5_IJNSA_ILi32EEENSA_ILi4EEEEEEiEEENS5_IJNS5_IJNSA_ILi16EEESN_EEEiEEENS5_IJSB_iEEEEEENS5_IJSS_NS5_IJNS5_IJNSA_ILi0EEESB_EEENSA_ILi512EEEEEENS5_IJSV_iEEEEEEEEEEESJ_S12_NS4_8TiledMMAINS4_8MMA_AtomIJNS4_17SM100_MMA_MXF4_SSISH_SH_fSI_Li128ELi256ELi16ELNS4_4UMMA5MajorE0ELS17_0ELNS16_7ScaleInE0ELS18_0EEEEEENSL_ISC_NS5_IJSV_SV_SV_EEEEENS5_IJNS4_10UnderscoreES1D_S1D_EEEEENS5_IJNS4_13SM90_TMA_LOADES1G_EEENS5_IJNS4_14ComposedLayoutINS4_7SwizzleILi2ELi4ELi3EEENS4_18smem_ptr_flag_bitsILi4EEENSL_INS5_IJNSA_ILi8EEESE_EEENS5_IJSE_SB_EEEEEEENSL_INS5_IJNS5_IJNS5_IJSO_SB_EEESR_EEESB_NS5_IJSB_NSA_ILi2EEEEEEEEENS5_IJNS5_IJNS5_IJSR_SX_EEESW_EEESV_NS5_IJSN_SX_EEEEEEEEEEEvNS4_8identityES1H_NS5_IJS1R_NSL_INS5_IJNS5_IJNS5_IJSO_S1U_EEESR_EEESB_S1V_EEENS5_IJS1Y_SV_NS5_IJSN_NSA_ILi1024EEEEEEEEEEEEEEvS23_EENS_8epilogue10collective18CollectiveEpilogueINS2D_23Sm100TmaWarpSpecializedILi4ELi2ELi64ELb1ELb0EEEJSG_NS5_IJNSL_ISE_SB_EENSL_INSA_ILi64EEESB_EEEEENS_10bfloat16_tESK_S2M_SK_NS2D_6fusion15FusionCallbacksIS2H_NS2N_17LinearCombinationIS2M_fS2M_fLNS_15FloatRoundStyleE2EEESG_S2L_JEEENS4_5SM1004TMEM4LOAD26SM100_TMEM_LOAD_32dp32b64xES1G_NS1I_INS1J_ILi3ELi4ELi3EEENS1L_ILi16EEENSL_INS5_IJS1N_S2J_EEENS5_IJS2J_SB_EEEEEEENS4_39AutoVectorizingCopyWithAssumedAlignmentILi128EEENS4_14SM90_TMA_STOREES32_S34_S34_EEEvvEEEEvNT_6ParamsE,@"STO_CUDA_ENTRY STV_DEFAULT"
_ZN7cutlass13device_kernelINS_4gemm6kernel13GemmUniversalIN4cute5tupleIJiiiiEEENS1_10collective13CollectiveMmaINS1_46MainloopSm100TmaUmmaWarpSpecializedBlockScaledILi5ELi2ELi1ENS5_IJNS4_1CILi1EEESB_SB_EEEEENS5_IJNSA_ILi128EEENSA_ILi256EEESE_EEENS5_IJNS_12float_e2m1_tENS_13float_ue4m3_tEEEENS5_IJNS5_IJlSB_lEEENS4_6LayoutINS5_IJNS5_IJNS5_IJNSA_ILi32EEENSA_ILi4EEEEEEiEEENS5_IJNS5_IJNSA_ILi16EEESN_EEEiEEENS5_IJSB_iEEEEEENS5_IJSS_NS5_IJNS5_IJNSA_ILi0EEESB_EEENSA_ILi512EEEEEENS5_IJSV_iEEEEEEEEEEESJ_S12_NS4_8TiledMMAINS4_8MMA_AtomIJNS4_17SM100_MMA_MXF4_SSISH_SH_fSI_Li128ELi256ELi16ELNS4_4UMMA5MajorE0ELS17_0ELNS16_7ScaleInE0ELS18_0EEEEEENSL_ISC_NS5_IJSV_SV_SV_EEEEENS5_IJNS4_10UnderscoreES1D_S1D_EEEEENS5_IJNS4_13SM90_TMA_LOADES1G_EEENS5_IJNS4_14ComposedLayoutINS4_7SwizzleILi2ELi4ELi3EEENS4_18smem_ptr_flag_bitsILi4EEENSL_INS5_IJNSA_ILi8EEESE_EEENS5_IJSE_SB_EEEEEEENSL_INS5_IJNS5_IJNS5_IJSO_SB_EEESR_EEESB_NS5_IJSB_NSA_ILi2EEEEEEEEENS5_IJNS5_IJNS5_IJSR_SX_EEESW_EEESV_NS5_IJSN_SX_EEEEEEEEEEEvNS4_8identityES1H_NS5_IJS1R_NSL_INS5_IJNS5_IJNS5_IJSO_S1U_EEESR_EEESB_S1V_EEENS5_IJS1Y_SV_NS5_IJSN_NSA_ILi1024EEEEEEEEEEEEEEvS23_EENS_8epilogue10collective18CollectiveEpilogueINS2D_23Sm100TmaWarpSpecializedILi4ELi2ELi64ELb1ELb0EEEJSG_NS5_IJNSL_ISE_SB_EENSL_INSA_ILi64EEESB_EEEEENS_10bfloat16_tESK_S2M_SK_NS2D_6fusion15FusionCallbacksIS2H_NS2N_17LinearCombinationIS2M_fS2M_fLNS_15FloatRoundStyleE2EEESG_S2L_JEEENS4_5SM1004TMEM4LOAD26SM100_TMEM_LOAD_32dp32b64xES1G_NS1I_INS1J_ILi3ELi4ELi3EEENS1L_ILi16EEENSL_INS5_IJS1N_S2J_EEENS5_IJS2J_SB_EEEEEEENS4_39AutoVectorizingCopyWithAssumedAlignmentILi128EEENS4_14SM90_TMA_STOREES32_S34_S34_EEEvvEEEEvNT_6ParamsE:
[----:B------:R-:W1:Y:S01]  /*0000*/  LDC R1, c[0x0][0x37c] ;  /* 0x0000df00ff017b82 */ /* 0x000e620000000800 */
[----:B------:R-:W2:Y:S01]  /*0010*/  S2R R165, SR_TID.X ;  /* 0x0000000000a57919 */ /* 0x000ea20000002100 */
[----:B------:R-:W3:Y:S01]  /*0020*/  LDCU.64 UR4, c[0x0][0xc90] ;  /* 0x00019200ff0477ac */ /* 0x000ee20008000a00 */
[----:B------:R-:W-:Y:S02]  /*0030*/  PRMT R151, RZ, 0x7610, R151 ;  /* 0x00007610ff977816 */ /* 0x000fe40000000097 */
[----:B------:R-:W-:Y:S01]  /*0040*/  ELECT P5, URZ, PT ;  /* 0x0000000000ff782f */ /* 0x000fe200038a0000 */
[----:B------:R-:W4:Y:S01]  /*0050*/  LDCU.64 UR42, c[0x0][0x358] ;  /* 0x00006b00ff2a77ac */ /* 0x000f220008000a00 */
[----:B---3--:R-:W-:-:S04]  /*0060*/  UISETP.NE.U32.AND UP0, UPT, UR4, URZ, UPT ;  /* 0x000000ff0400728c */ /* 0x008fc8000bf05070 */
[----:B------:R-:W-:Y:S01]  /*0070*/  UISETP.NE.AND.EX UP0, UPT, UR5, URZ, UPT, UP0 ;  /* 0x000000ff0500728c */ /* 0x000fe2000bf05300 */
[----:B--2---:R-:W-:-:S05]  /*0080*/  SHF.R.U32.HI R158, RZ, 0x5, R165 ;  /* 0x00000005ff9e7819 */ /* 0x004fca00000116a5 */
[----:B------:R-:W2:Y:S02]  /*0090*/  SHFL.IDX PT, R0, R158, RZ, 0x1f ;  /* 0x00001fff9e007589 */ /* 0x000ea400000e0000 */
[----:B--2---:R-:W-:Y:S01]  /*00a0*/  R2UR UR8, R0 ;  /* 0x00000000000872ca */ /* 0x004fe200000e0000 */
[----:B-1--4-:R-:W-:-:S14]  /*00b0*/  BRA.U UP0, `(.L_x_0) ;  /* 0x00000001002c7547 */ /* 0x012fdc000b800000 */
[----:B------:R-:W1:Y:S02]  /*00c0*/  LDCU.64 UR6, c[0x0][0xc88] ;  /* 0x00019100ff0677ac */ /* 0x000e640008000a00 */
[----:B-1----:R-:W-:-:S04]  /*00d0*/  UISETP.NE.U32.AND UP0, UPT, UR6, URZ, UPT ;  /* 0x000000ff0600728c */ /* 0x002fc8000bf05070 */
[----:B------:R-:W-:-:S09]  /*00e0*/  UISETP.NE.AND.EX UP0, UPT, UR7, URZ, UPT, UP0 ;  /* 0x000000ff0700728c */ /* 0x000fd2000bf05300 */
[----:B------:R-:W-:Y:S05]  /*00f0*/  BRA.U !UP0, `(.L_x_1) ;  /* 0x0000000108107547 */ /* 0x000fea000b800000 */
[----:B------:R-:W1:Y:S02]  /*0100*/  LDC.64 R2, c[0x0][0xc88] ;  /* 0x00032200ff027b82 */ /* 0x000e640000000a00 */
[----:B-1----:R1:W5:Y:S01]  /*0110*/  LDG.E R83, desc[UR42][R2.64] ;  /* 0x0000002a02537981 */ /* 0x002362000c1e1900 */
[----:B------:R-:W-:Y:S01]  /*0120*/  HFMA2 R151, -RZ, RZ, 0, 5.9604644775390625e-08 ;  /* 0x00000001ff977431 */ /* 0x000fe200000001ff */
[----:B------:R-:W-:Y:S05]  /*0130*/  BRA `(.L_x_0) ;  /* 0x00000000000c7947 */ /* 0x000fea0003800000 */
.L_x_1:
[----:B------:R-:W1:Y:S01]  /*0140*/  LDCU UR6, c[0x0][0xc80] ;  /* 0x00019000ff0677ac */ /* 0x000e620008000800 */
[----:B------:R-:W-:Y:S01]  /*0150*/  HFMA2 R151, -RZ, RZ, 0, 5.9604644775390625e-08 ;  /* 0x00000001ff977431 */ /* 0x000fe200000001ff */
[----:B-1----:R-:W-:-:S07]  /*0160*/  MOV R83, UR6 ;  /* 0x0000000600537c02 */ /* 0x002fce0008000f00 */
.L_x_0:
[----:B------:R-:W2:Y:S02]  /*0170*/  LDCU.64 UR6, c[0x0][0xcb0] ;  /* 0x00019600ff0677ac */ /* 0x000ea40008000a00 */
[----:B--2---:R-:W-:-:S04]  /*0180*/  UISETP.NE.U32.AND UP0, UPT, UR6, URZ, UPT ;  /* 0x000000ff0600728c */ /* 0x004fc8000bf05070 */
[----:B------:R-:W-:-:S09]  /*0190*/  UISETP.NE.AND.EX UP0, UPT, UR7, URZ, UPT, UP0 ;  /* 0x000000ff0700728c */ /* 0x000fd2000bf05300 */
[----:B------:R-:W-:Y:S05]  /*01a0*/  BRA.U UP0, `(.L_x_2) ;  /* 0x0000000100247547 */ /* 0x000fea000b800000 */
[----:B------:R-:W2:Y:S02]  /*01b0*/  LDCU.64 UR6, c[0x0][0xca8] ;  /* 0x00019500ff0677ac */ /* 0x000ea40008000a00 */
[----:B--2---:R-:W-:-:S04]  /*01c0*/  UISETP.NE.U32.AND UP0, UPT, UR6, URZ, UPT ;  /* 0x000000ff0600728c */ /* 0x004fc8000bf05070 */
[----:B------:R-:W-:-:S09]  /*01d0*/  UISETP.NE.AND.EX UP0, UPT, UR7, URZ, UPT, UP0 ;  /* 0x000000ff0700728c */ /* 0x000fd2000bf05300 */
[----:B------:R-:W-:Y:S05]  /*01e0*/  BRA.U !UP0, `(.L_x_3) ;  /* 0x00000001080c7547 */ /* 0x000fea000b800000 */
[----:B------:R-:W2:Y:S02]  /*01f0*/  LDC.64 R76, c[0x0][0xca8] ;  /* 0x00032a00ff4c7b82 */ /* 0x000ea40000000a00 */
[----:B--2---:R2:W5:Y:S01]  /*0200*/  LDG.E R76, desc[UR42][R76.64] ;  /* 0x0000002a4c4c7981 */ /* 0x004562000c1e1900 */
[----:B------:R-:W-:Y:S05]  /*0210*/  BRA `(.L_x_2) ;  /* 0x0000000000087947 */ /* 0x000fea0003800000 */
.L_x_3:
[----:B------:R-:W2:Y:S02]  /*0220*/  LDCU UR6, c[0x0][0xca0] ;  /* 0x00019400ff0677ac */ /* 0x000ea40008000800 */
[----:B--2---:R-:W-:Y:S02]  /*0230*/  MOV R76, UR6 ;  /* 0x00000006004c7c02 */ /* 0x004fe40008000f00 */
.L_x_2:
[----:B------:R-:W-:Y:S01]  /*0240*/  IMAD.U32 R0, RZ, RZ, UR8 ;  /* 0x00000008ff007e24 */ /* 0x000fe2000f8e00ff */
[----:B------:R-:W-:Y:S04]  /*0250*/  BSSY.RECONVERGENT B0, `(.L_x_4) ;  /* 0x0000012000007945 */ /* 0x000fe80003800200 */
[C---:B------:R-:W-:Y:S02]  /*0260*/  ISETP.NE.OR P1, PT, R0.reuse, 0x1, !P5 ;  /* 0x000000010000780c */ /* 0x040fe40006f25670 */
[----:B------:R-:W-:-:S11]  /*0270*/  ISETP.NE.OR P0, PT, R0, 0x3, !P5 ;  /* 0x000000030000780c */ /* 0x000fd60006f05670 */
[----:B------:R-:W-:Y:S05]  /*0280*/  @P1 BRA `(.L_x_5) ;  /* 0x0000000000381947 */ /* 0x000fea0003800000 */
[----:B------:R-:W3:Y:S02]  /*0290*/  LDCU.64 UR6, c[0x0][0x348] ;  /* 0x00006900ff0677ac */ /* 0x000ee40008000a00 */
[----:B---3--:R-:W-:Y:S02]  /*02a0*/  UIADD3 UR14, UP3, UPT, UR6, 0x80, URZ ;  /* 0x00000080060e7890 */ /* 0x008fe4000ff7e0ff */
[----:B------:R-:W-:Y:S02]  /*02b0*/  UIADD3 UR12, UP2, UPT, UR6, 0x180, URZ ;  /* 0x00000180060c7890 */ /* 0x000fe4000ff5e0ff */
[----:B------:R-:W-:Y:S02]  /*02c0*/  UIADD3 UR10, UP1, UPT, UR6, 0x280, URZ ;  /* 0x00000280060a7890 */ /* 0x000fe4000ff3e0ff */
[----:B------:R-:W-:Y:S02]  /*02d0*/  UIADD3 UR6, UP0, UPT, UR6, 0x380, URZ ;  /* 0x0000038006067890 */ /* 0x000fe4000ff1e0ff */
[----:B------:R-:W-:-:S02]  /*02e0*/  UIADD3.X UR15, UPT, UPT, URZ, UR7, URZ, UP3, !UPT ;  /* 0x00000007ff0f7290 */ /* 0x000fc40009ffe4ff */
[----:B------:R-:W-:Y:S02]  /*02f0*/  UIADD3.X UR13, UPT, UPT, URZ, UR7, URZ, UP2, !UPT ;  /* 0x00000007ff0d7290 */ /* 0x000fe400097fe4ff */
[----:B------:R-:W-:Y:S02]  /*0300*/  UIADD3.X UR11, UPT, UPT, URZ, UR7, URZ, UP1, !UPT ;  /* 0x00000007ff0b7290 */ /* 0x000fe40008ffe4ff */
[----:B------:R-:W-:-:S03]  /*0310*/  UIADD3.X UR7, UPT, UPT, URZ, UR7, URZ, UP0, !UPT ;  /* 0x00000007ff077290 */ /* 0x000fc600087fe4ff */
[----:B------:R3:W-:Y:S02]  /*0320*/  UTMACCTL.PF [UR14] ;  /* 0x000000000e0079b9 */ /* 0x0007e40008040000 */
[----:B------:R3:W-:Y:S02]  /*0330*/  UTMACCTL.PF [UR12] ;  /* 0x000000000c0079b9 */ /* 0x0007e40008040000 */
[----:B------:R3:W-:Y:S02]  /*0340*/  UTMACCTL.PF [UR10] ;  /* 0x000000000a0079b9 */ /* 0x0007e40008040000 */
[----:B------:R3:W-:Y:S02]  /*0350*/  UTMACCTL.PF [UR6] ;  /* 0x00000000060079b9 */ /* 0x0007e40008040000 */
[----:B---3--:R-:W-:Y:S01]  /*0360*/  NOP ;  /* 0x0000000000007918 */ /* 0x008fe20000000000 */
.L_x_5:
[----:B------:R-:W-:Y:S05]  /*0370*/  BSYNC.RECONVERGENT B0 ;  /* 0x0000000000007941 */ /* 0x000fea0003800200 */
.L_x_4:
[----:B------:R-:W-:Y:S04]  /*0380*/  BSSY.RECONVERGENT B0, `(.L_x_6) ;  /* 0x000000a000007945 */ /* 0x000fe80003800200 */
[----:B------:R-:W-:Y:S05]  /*0390*/  @P0 BRA `(.L_x_7) ;  /* 0x0000000000200947 */ /* 0x000fea0003800000 */
[----:B------:R-:W3:Y:S02]  /*03a0*/  LDCU.64 UR6, c[0x0][0x348] ;  /* 0x00006900ff0677ac */ /* 0x000ee40008000a00 */
[----:B---3--:R-:W-:Y:S02]  /*03b0*/  UIADD3 UR10, UP1, UPT, UR6, 0x980, URZ ;  /* 0x00000980060a7890 */ /* 0x008fe4000ff3e0ff */
[----:B------:R-:W-:Y:S02]  /*03c0*/  UIADD3 UR6, UP0, UPT, UR6, 0xa80, URZ ;  /* 0x00000a8006067890 */ /* 0x000fe4000ff1e0ff */
[----:B------:R-:W-:Y:S02]  /*03d0*/  UIADD3.X UR11, UPT, UPT, URZ, UR7, URZ, UP1, !UPT ;  /* 0x00000007ff0b7290 */ /* 0x000fe40008ffe4ff */
[----:B------:R-:W-:-:S07]  /*03e0*/  UIADD3.X UR7, UPT, UPT, URZ, UR7, URZ, UP0, !UPT ;  /* 0x00000007ff077290 */ /* 0x000fce00087fe4ff */
[----:B------:R3:W-:Y:S02]  /*03f0*/  UTMACCTL.PF [UR10] ;  /* 0x000000000a0079b9 */ /* 0x0007e40008040000 */
[----:B------:R3:W-:Y:S02]  /*0400*/  UTMACCTL.PF [UR6] ;  /* 0x00000000060079b9 */ /* 0x0007e40008040000 */
[----:B---3--:R-:W-:Y:S01]  /*0410*/  NOP ;  /* 0x0000000000007918 */ /* 0x008fe20000000000 */
.L_x_7:
[----:B------:R-:W-:Y:S05]  /*0420*/  BSYNC.RECONVERGENT B0 ;  /* 0x0000000000007941 */ /* 0x000fea0003800200 */
.L_x_6:
[----:B------:R-:W3:Y:S01]  /*0430*/  LDCU.64 UR6, c[0x0][0xc88] ;  /* 0x00019100ff0677ac */ /* 0x000ee20008000a00 */
[----:B------:R-:W-:Y:S02]  /*0440*/  UISETP.EQ.U32.AND UP1, UPT, UR4, URZ, UPT ;  /* 0x000000ff0400728c */ /* 0x000fe4000bf22070 */
[----:B------:R-:W-:Y:S02]  /*0450*/  UPLOP3.LUT UP2, UPT, UPT, UPT, UPT, 0x80, 0x8 ;  /* 0x000000000008789c */ /* 0x000fe40003f4f070 */
[----:B---3--:R-:W-:-:S04]  /*0460*/  UISETP.NE.U32.AND UP0, UPT, UR6, URZ, UPT ;  /* 0x000000ff0600728c */ /* 0x008fc8000bf05070 */
[----:B------:R-:W-:-:S04]  /*0470*/  UISETP.NE.AND.EX UP0, UPT, UR7, URZ, UPT, UP0 ;  /* 0x000000ff0700728c */ /* 0x000fc8000bf05300 */
[----:B------:R-:W-:-:S04]  /*0480*/  UISETP.EQ.OR.EX UP3, UPT, UR5, URZ, !UP0, UP1 ;  /* 0x000000ff0500728c */ /* 0x000fc8000c762710 */
[----:B------:R-:W-:-:S05]  /*0490*/  UP2UR UR50, UPR, URZ, 0x8 ;  /* 0x00000008ff327883 */ /* 0x000fca0008000000 */
[----:B------:R-:W-:Y:S07]  /*04a0*/  BRA.U !UP3, `(.L_x_8) ;  /* 0x000000010b207547 */ /* 0x000fee000b800000 */
[----:B------:R-:W-:Y:S01]  /*04b0*/  UISETP.NE.U32.AND UP2, UPT, UR4, URZ, UPT ;  /* 0x000000ff0400728c */ /* 0x000fe2000bf45070 */
[----:B-----5:R-:W-:Y:S01]  /*04c0*/  FSETP.NEU.AND P0, PT, R83, RZ, PT ;  /* 0x000000ff5300720b */ /* 0x020fe20003f0d000 */
[----:B------:R-:W-:Y:S02]  /*04d0*/  USEL UR4, URZ, 0xffffffff, UP0 ;  /* 0xffffffffff047887 */ /* 0x000fe40008000000 */
[----:B------:R-:W-:-:S10]  /*04e0*/  UISETP.NE.AND.EX UP2, UPT, UR5, URZ, UPT, UP2 ;  /* 0x000000ff0500728c */ /* 0x000fd4000bf45320 */
[----:B------:R-:W-:Y:S01]  /*04f0*/  VOTEU.ANY UP1, P0 ;  /* 0x0000000000ff7886 */ /* 0x000fe20000020100 */
[----:B------:R-:W-:-:S04]  /*0500*/  @!UP2 USEL UR4, URZ, 0xffffffff, UP1 ;  /* 0xffffffffff04a887 */ /* 0x000fc80008800000 */
[----:B------:R-:W-:-:S04]  /*0510*/  ULOP3.LUT UR4, UR4, 0x1, URZ, 0xc0, !UPT ;  /* 0x0000000104047892 */ /* 0x000fc8000f8ec0ff */
[----:B------:R-:W-:-:S11]  /*0520*/  UISETP.NE.U32.AND UP2, UPT, UR4, 0x1, UPT ;  /* 0x000000010400788c */ /* 0x000fd6000bf45070 */
.L_x_8:
[----:B-1----:R-:W1:Y:S01]  /*0530*/  SHFL.IDX PT, R2, R158, RZ, 0x1f ;  /* 0x00001fff9e027589 */ /* 0x002e6200000e0000 */
[----:B------:R-:W-:-:S04]  /*0540*/  UISETP.NE.AND UP1, UPT, UR8, 0x2, UPT ;  /* 0x000000020800788c */ /* 0x000fc8000bf25270 */
[----:B------:R-:W-:Y:S01]  /*0550*/  USEL UR6, URZ, 0x1, UP1 ;  /* 0x00000001ff067887 */ /* 0x000fe20008800000 */
[----:B-1----:R-:W-:-:S13]  /*0560*/  ISETP.NE.AND P0, PT, R2, RZ, PT ;  /* 0x000000ff0200720c */ /* 0x002fda0003f05270 */
[----:B------:R-:W-:Y:S05]  /*0570*/  @P0 BRA `(.L_x_9) ;  /* 0x0000000000500947 */ /* 0x000fea0003800000 */
[----:B------:R-:W1:Y:S01]  /*0580*/  S2UR UR5, SR_CgaCtaId ;  /* 0x00000000000579c3 */ /* 0x000e620000008800 */
[----:B------:R-:W-:Y:S01]  /*0590*/  UMOV UR7, 0x400 ;  /* 0x0000040000077882 */ /* 0x000fe20000000000 */
[----:B------:R-:W-:Y:S01]  /*05a0*/  UMOV UR4, 0x1 ;  /* 0x0000000100047882 */ /* 0x000fe20000000000 */
[----:B------:R-:W-:Y:S01]  /*05b0*/  ELECT P0, URZ, PT ;  /* 0x0000000000ff782f */ /* 0x000fe20003800000 */
[----:B------:R-:W-:-:S04]  /*05c0*/  UIADD3 UR10, UPT, UPT, -UR4, 0x100000, URZ ;  /* 0x00100000040a7890 */ /* 0x000fc8000fffe1ff */
[----:B------:R-:W-:Y:S02]  /*05d0*/  USHF.L.U32 UR11, UR10, 0xb, URZ ;  /* 0x0000000b0a0b7899 */ /* 0x000fe400080006ff */
[----:B------:R-:W-:Y:S02]  /*05e0*/  USHF.L.U32 UR10, UR10, 0x1, URZ ;  /* 0x000000010a0a7899 */ /* 0x000fe400080006ff */
[----:B-1----:R-:W-:Y:S01]  /*05f0*/  ULEA UR5, UR5, UR7, 0x18 ;  /* 0x0000000705057291 */ /* 0x002fe2000f8ec0ff */
[----:B------:R-:W1:Y:S11]  /*0600*/  FENCE.VIEW.ASYNC.S ;  /* 0x00000000000073c6 */ /* 0x000e760000000000 */
[----:B-1----:R1:W3:Y:S01]  /*0610*/  SYNCS.EXCH.64 URZ, [UR5], UR10 ;  /* 0x0000000a05ff75b2 */ /* 0x0022e20008000100 */
[----:B------:R1:W4:Y:S01]  /*0620*/  SYNCS.EXCH.64 URZ, [UR5+0x28], UR10 ;  /* 0x0000280a05ff75b2 */ /* 0x0003220008000100 */
[----:B------:R1:W1:Y:S01]  /*0630*/  SYNCS.EXCH.64 URZ, [UR5+0x8], UR10 ;  /* 0x0000080a05ff75b2 */ /* 0x0002620008000100 */
[----:B------:R1:W1:Y:S01]  /*0640*/  SYNCS.EXCH.64 URZ, [UR5+0x30], UR10 ;  /* 0x0000300a05ff75b2 */ /* 0x0002620008000100 */
[----:B------:R1:W1:Y:S01]  /*0650*/  SYNCS.EXCH.64 URZ, [UR5+0x10], UR10 ;  /* 0x0000100a05ff75b2 */ /* 0x0002620008000100 */
[----:B------:R1:W1:Y:S01]  /*0660*/  SYNCS.EXCH.64 URZ, [UR5+0x38], UR10 ;  /* 0x0000380a05ff75b2 */ /* 0x0002620008000100 */
[----:B------:R1:W1:Y:S01]  /*0670*/  SYNCS.EXCH.64 URZ, [UR5+0x18], UR10 ;  /* 0x0000180a05ff75b2 */ /* 0x0002620008000100 */
[----:B------:R1:W1:Y:S01]  /*0680*/  SYNCS.EXCH.64 URZ, [UR5+0x40], UR10 ;  /* 0x0000400a05ff75b2 */ /* 0x0002620008000100 */
[----:B------:R1:W1:Y:S01]  /*0690*/  SYNCS.EXCH.64 URZ, [UR5+0x20], UR10 ;  /* 0x0000200a05ff75b2 */ /* 0x0002620008000100 */
[----:B------:R1:W1:Y:S01]  /*06a0*/  SYNCS.EXCH.64 URZ, [UR5+0x48], UR10 ;  /* 0x0000480a05ff75b2 */ /* 0x0002620008000100 */
[----:B------:R-:W-:Y:S01]  /*06b0*/  NOP ;  /* 0x0000000000007918 */ /* 0x000fe20000000000 */
.L_x_9:
[----:B------:R-:W2:Y:S01]  /*06c0*/  SHFL.IDX PT, R2, R158, RZ, 0x1f ;  /* 0x00001fff9e027589 */ /* 0x000ea200000e0000 */
[----:B------:R-:W-:Y:S01]  /*06d0*/  NOP ;  /* 0x0000000000007918 */ /* 0x000fe20000000000 */
[----:B--2---:R-:W-:-:S13]  /*06e0*/  ISETP.NE.AND P0, PT, R2, 0x1, PT ;  /* 0x000000010200780c */ /* 0x004fda0003f05270 */
[----:B------:R-:W-:Y:S05]  /*06f0*/  @P0 BRA `(.L_x_10) ;  /* 0x0000000000580947 */ /* 0x000fea0003800000 */
[----:B------:R-:W2:Y:S01]  /*0700*/  S2UR UR7, SR_CgaCtaId ;  /* 0x00000000000779c3 */ /* 0x000ea20000008800 */
[----:B------:R-:W-:Y:S01]  /*0710*/  UMOV UR9, 0x400 ;  /* 0x0000040000097882 */ /* 0x000fe20000000000 */
[----:B-1----:R-:W-:Y:S01]  /*0720*/  UMOV UR5, 0x20 ;  /* 0x0000002000057882 */ /* 0x002fe20000000000 */
[----:B------:R-:W-:Y:S01]  /*0730*/  UMOV UR4, 0x80 ;  /* 0x0000008000047882 */ /* 0x000fe20000000000 */
[----:B------:R-:W-:-:S04]  /*0740*/  UIADD3 UR10, UPT, UPT, -UR5, 0x100000, URZ ;  /* 0x00100000050a7890 */ /* 0x000fc8000fffe1ff */
[----:B------:R-:W-:Y:S02]  /*0750*/  USHF.L.U32 UR11, UR10, 0xb, URZ ;  /* 0x0000000b0a0b7899 */ /* 0x000fe400080006ff */
[----:B------:R-:W-:Y:S02]  /*0760*/  USHF.L.U32 UR10, UR10, 0x1, URZ ;  /* 0x000000010a0a7899 */ /* 0x000fe400080006ff */
[----:B------:R-:W-:-:S04]  /*0770*/  UIADD3 UR4, UPT, UPT, -UR4, 0x100000, URZ ;  /* 0x0010000004047890 */ /* 0x000fc8000fffe1ff */
[----:B------:R-:W-:Y:S02]  /*0780*/  USHF.L.U32 UR5, UR4, 0xb, URZ ;  /* 0x0000000b04057899 */ /* 0x000fe400080006ff */
[----:B------:R-:W-:Y:S01]  /*0790*/  USHF.L.U32 UR4, UR4, 0x1, URZ ;  /* 0x0000000104047899 */ /* 0x000fe200080006ff */
[----:B------:R-:W-:Y:S01]  /*07a0*/  ELECT P0, URZ, PT ;  /* 0x0000000000ff782f */ /* 0x000fe20003800000 */
[----:B--2---:R-:W-:Y:S01]  /*07b0*/  ULEA UR7, UR7, UR9, 0x18 ;  /* 0x0000000907077291 */ /* 0x004fe2000f8ec0ff */
[----:B------:R-:W1:Y:S11]  /*07c0*/  FENCE.VIEW.ASYNC.S ;  /* 0x00000000000073c6 */ /* 0x000e760000000000 */
[----:B-1----:R2:W1:Y:S01]  /*07d0*/  SYNCS.EXCH.64 URZ, [UR7+0x50], UR10 ;  /* 0x0000500a07ff75b2 */ /* 0x0024620008000100 */
[----:B------:R2:W1:Y:S01]  /*07e0*/  SYNCS.EXCH.64 URZ, [UR7+0x70], UR4 ;  /* 0x0000700407ff75b2 */ /* 0x0004620008000100 */
[----:B------:R2:W1:Y:S01]  /*07f0*/  SYNCS.EXCH.64 URZ, [UR7+0x58], UR10 ;  /* 0x0000580a07ff75b2 */ /* 0x0004620008000100 */
[----:B------:R2:W1:Y:S01]  /*0800*/  SYNCS.EXCH.64 URZ, [UR7+0x78], UR4 ;  /* 0x0000780407ff75b2 */ /* 0x0004620008000100 */
[----:B------:R2:W1:Y:S01]  /*0810*/  SYNCS.EXCH.64 URZ, [UR7+0x60], UR10 ;  /* 0x0000600a07ff75b2 */ /* 0x0004620008000100 */
[----:B------:R2:W1:Y:S01]  /*0820*/  SYNCS.EXCH.64 URZ, [UR7+0x80], UR4 ;  /* 0x0000800407ff75b2 */ /* 0x0004620008000100 */
[----:B------:R2:W1:Y:S01]  /*0830*/  SYNCS.EXCH.64 URZ, [UR7+0x68], UR10 ;  /* 0x0000680a07ff75b2 */ /* 0x0004620008000100 */
[----:B------:R2:W1:Y:S02]  /*0840*/  SYNCS.EXCH.64 URZ, [UR7+0x88], UR4 ;  /* 0x0000880407ff75b2 */ /* 0x0004640008000100 */
[----:B--2---:R-:W-:Y:S01]  /*0850*/  NOP ;  /* 0x0000000000007918 */ /* 0x004fe20000000000 */
.L_x_10:
[----:B------:R-:W2:Y:S01]  /*0860*/  SHFL.IDX PT, R2, R158, RZ, 0x1f ;  /* 0x00001fff9e027589 */ /* 0x000ea200000e0000 */
[----:B------:R-:W-:Y:S01]  /*0870*/  NOP ;  /* 0x0000000000007918 */ /* 0x000fe20000000000 */
[----:B--2---:R-:W-:-:S13]  /*0880*/  ISETP.NE.AND P0, PT, R2, 0x3, PT ;  /* 0x000000030200780c */ /* 0x004fda0003f05270 */
[----:B------:R-:W-:Y:S05]  /*0890*/  @P0 BRA `(.L_x_11) ;  /* 0x0000000000300947 */ /* 0x000fea0003800000 */
[----:B-1----:R-:W1:Y:S01]  /*08a0*/  S2UR UR5, SR_CgaCtaId ;  /* 0x00000000000579c3 */ /* 0x002e620000008800 */
        /* <DEDUP_REMOVED lines=8> */
[----:B-1----:R2:W1:Y:S01]  /*0930*/  SYNCS.EXCH.64 URZ, [UR5+0x90], UR10 ;  /* 0x0000900a05ff75b2 */ /* 0x0024620008000100 */
[----:B------:R2:W1:Y:S02]  /*0940*/  SYNCS.EXCH.64 URZ, [UR5+0x98], UR10 ;  /* 0x0000980a05ff75b2 */ /* 0x0004640008000100 */
[----:B--2---:R-:W-:Y:S01]  /*0950*/  NOP ;  /* 0x0000000000007918 */ /* 0x004fe20000000000 */
.L_x_11:
[----:B------:R-:W2:Y:S01]  /*0960*/  SHFL.IDX PT, R2, R158, RZ, 0x1f ;  /* 0x00001fff9e027589 */ /* 0x000ea200000e0000 */
[----:B------:R-:W-:Y:S01]  /*0970*/  NOP ;  /* 0x0000000000007918 */ /* 0x000fe20000000000 */
[----:B--2---:R-:W-:-:S13]  /*0980*/  ISETP.NE.AND P0, PT, R2, 0x4, PT ;  /* 0x000000040200780c */ /* 0x004fda0003f05270 */
[----:B------:R-:W-:Y:S05]  /*0990*/  @P0 BRA `(.L_x_12) ;  /* 0x00000000004c0947 */ /* 0x000fea0003800000 */
[----:B-1----:R-:W1:Y:S01]  /*09a0*/  S2UR UR5, SR_CgaCtaId ;  /* 0x00000000000579c3 */ /* 0x002e620000008800 */
[----:B------:R-:W-:Y:S01]  /*09b0*/  UMOV UR9, 0x100 ;  /* 0x0000010000097882 */ /* 0x000fe20000000000 */
[----:B------:R-:W-:Y:S01]  /*09c0*/  UMOV UR7, 0x400 ;  /* 0x0000040000077882 */ /* 0x000fe20000000000 */
[----:B------:R-:W-:Y:S01]  /*09d0*/  USEL UR9, UR9, 0xe0, UP2 ;  /* 0x000000e009097887 */ /* 0x000fe20009000000 */
[----:B------:R-:W-:Y:S01]  /*09e0*/  UMOV UR4, 0x1 ;  /* 0x0000000100047882 */ /* 0x000fe20000000000 */
[----:B------:R-:W-:Y:S01]  /*09f0*/  ELECT P0, URZ, PT ;  /* 0x0000000000ff782f */ /* 0x000fe20003800000 */
[----:B------:R-:W-:-:S04]  /*0a00*/  UIADD3 UR10, UPT, UPT, -UR4, 0x100000, URZ ;  /* 0x00100000040a7890 */ /* 0x000fc8000fffe1ff */
[----:B------:R-:W-:Y:S02]  /*0a10*/  USHF.L.U32 UR11, UR10, 0xb, URZ ;  /* 0x0000000b0a0b7899 */ /* 0x000fe400080006ff */
[----:B------:R-:W-:Y:S02]  /*0a20*/  USHF.L.U32 UR10, UR10, 0x1, URZ ;  /* 0x000000010a0a7899 */ /* 0x000fe400080006ff */
[----:B------:R-:W-:-:S04]  /*0a30*/  UIADD3 UR12, UPT, UPT, -UR9, 0x100000, URZ ;  /* 0x00100000090c7890 */ /* 0x000fc8000fffe1ff */
[----:B------:R-:W-:Y:S02]  /*0a40*/  USHF.L.U32 UR13, UR12, 0xb, URZ ;  /* 0x0000000b0c0d7899 */ /* 0x000fe400080006ff */
[----:B------:R-:W-:Y:S02]  /*0a50*/  USHF.L.U32 UR12, UR12, 0x1, URZ ;  /* 0x000000010c0c7899 */ /* 0x000fe400080006ff */
[----:B-1----:R-:W-:Y:S01]  /*0a60*/  ULEA UR5, UR5, UR7, 0x18 ;  /* 0x0000000705057291 */ /* 0x002fe2000f8ec0ff */
[----:B------:R-:W1:Y:S11]  /*0a70*/  FENCE.VIEW.ASYNC.S ;  /* 0x00000000000073c6 */ /* 0x000e760000000000 */
[----:B-1----:R2:W1:Y:S01]  /*0a80*/  SYNCS.EXCH.64 URZ, [UR5+0xa0], UR10 ;  /* 0x0000a00a05ff75b2 */ /* 0x0024620008000100 */
[----:B------:R2:W1:Y:S01]  /*0a90*/  SYNCS.EXCH.64 URZ, [UR5+0xb0], UR12 ;  /* 0x0000b00c05ff75b2 */ /* 0x0004620008000100 */
[----:B------:R2:W1:Y:S01]  /*0aa0*/  SYNCS.EXCH.64 URZ, [UR5+0xa8], UR10 ;  /* 0x0000a80a05ff75b2 */ /* 0x0004620008000100 */
[----:B------:R2:W1:Y:S02]  /*0ab0*/  SYNCS.EXCH.64 URZ, [UR5+0xb8], UR12 ;  /* 0x0000b80c05ff75b2 */ /* 0x0004640008000100 */
[----:B--2---:R-:W-:Y:S01]  /*0ac0*/  NOP ;  /* 0x0000000000007918 */ /* 0x004fe20000000000 */
.L_x_12:
        /* <DEDUP_REMOVED lines=18> */
[----:B------:R2:W1:Y:S02]  /*0bf0*/  SYNCS.EXCH.64 URZ, [UR7+0xc8], UR4 ;  /* 0x0000c80407ff75b2 */ /* 0x0004640008000100 */
[----:B--2---:R-:W-:Y:S01]  /*0c00*/  NOP ;  /* 0x0000000000007918 */ /* 0x004fe20000000000 */
.L_x_13:
[----:B------:R-:W2:Y:S01]  /*0c10*/  SHFL.IDX PT, R2, R158, RZ, 0x1f ;  /* 0x00001fff9e027589 */ /* 0x000ea200000e0000 */
[----:B------:R-:W1:Y:S01]  /*0c20*/  S2UR UR20, SR_CTAID.X ;  /* 0x00000000001479c3 */ /* 0x000e620000002500 */
[----:B------:R-:W-:Y:S01]  /*0c30*/  NOP ;  /* 0x0000000000007918 */ /* 0x000fe20000000000 */
[----:B--2---:R-:W-:-:S13]  /*0c40*/  ISETP.NE.AND P0, PT, R2, 0x3, PT ;  /* 0x000000030200780c */ /* 0x004fda0003f05270 */
[----:B-1----:R-:W-:Y:S05]  /*0c50*/  @P0 BRA `(.L_x_14) ;  /* 0x0000000000380947 */ /* 0x002fea0003800000 */
        /* <DEDUP_REMOVED lines=9> */
[----:B-1----:R1:W2:Y:S01]  /*0cf0*/  SYNCS.EXCH.64 URZ, [UR5+0xd0], UR10 ;  /* 0x0000d00a05ff75b2 */ /* 0x0022a20008000100 */
[----:B------:R1:W1:Y:S01]  /*0d00*/  SYNCS.EXCH.64 URZ, [UR5+0xe0], UR10 ;  /* 0x0000e00a05ff75b2 */ /* 0x0002620008000100 */
[----:B------:R1:W1:Y:S01]  /*0d10*/  SYNCS.EXCH.64 URZ, [UR5+0xd8], UR10 ;  /* 0x0000d80a05ff75b2 */ /* 0x0002620008000100 */
[----:B------:R1:W1:Y:S01]  /*0d20*/  SYNCS.EXCH.64 URZ, [UR5+0xe8], UR10 ;  /* 0x0000e80a05ff75b2 */ /* 0x0002620008000100 */
[----:B------:R-:W-:Y:S01]  /*0d30*/  NOP ;  /* 0x0000000000007918 */ /* 0x000fe20000000000 */
.L_x_14:
[----:B------:R-:W-:Y:S01]  /*0d40*/  ISETP.NE.OR P1, PT, RZ, UR8, !P5 ;  /* 0x00000008ff007c0c */ /* 0x000fe2000ef25670 */
[----:B-1----:R-:W1:Y:S01]  /*0d50*/  S2UR UR5, SR_CTAID.Y ;  /* 0x00000000000579c3 */ /* 0x002e620000002600 */
[----:B------:R-:W-:-:S05]  /*0d60*/  CS2R.32 R152, SR_CgaSize ;  /* 0x0000000000987805 */ /* 0x000fca0000008a00 */
[----:B------:R-:W-:-:S05]  /*0d70*/  IMAD R152, R152, -0xa0, RZ ;  /* 0xffffff6098987824 */ /* 0x000fca00078e02ff */
[----:B------:R-:W-:-:S14]  /*0d80*/  R2UR UR7, R152 ;  /* 0x00000000980772ca */ /* 0x000fdc00000e0000 */
[----:B------:R-:W3:Y:S01]  /*0d90*/  LDCU UR7, c[0x0][UR7+0x2b4] ;  /* 0x00005680070777ac */ /* 0x000ee20008000800 */
[----:B------:R-:W-:Y:S01]  /*0da0*/  I2FP.F32.U32 R4, UR20 ;  /* 0x0000001400047c45 */ /* 0x000fe20008201000 */
[----:B------:R-:W-:Y:S01]  /*0db0*/  NOP ;  /* 0x0000000000007918 */ /* 0x000fe20000000000 */
[----:B------:R-:W-:-:S05]  /*0dc0*/  CS2R.32 R152, SR_CgaSize ;  /* 0x0000000000987805 */ /* 0x000fca0000008a00 */
[----:B------:R-:W-:-:S05]  /*0dd0*/  IMAD R152, R152, -0xa0, RZ ;  /* 0xffffff6098987824 */ /* 0x000fca00078e02ff */
[----:B------:R-:W-:-:S14]  /*0de0*/  R2UR UR9, R152 ;  /* 0x00000000980972ca */ /* 0x000fdc00000e0000 */
[----:B------:R-:W4:Y:S01]  /*0df0*/  LDCU UR9, c[0x0][UR9+0x2b0] ;  /* 0x00005600090977ac */ /* 0x000f220008000800 */
[----:B------:R-:W2:Y:S01]  /*0e00*/  LDC R10, c[0x0][0xf24] ;  /* 0x0003c900ff0a7b82 */ /* 0x000ea20000000800 */
[----:B------:R-:W-:Y:S01]  /*0e10*/  UMOV UR10, 0x80 ;  /* 0x00000080000a7882 */ /* 0x000fe20000000000 */
[----:B------:R-:W-:Y:S01]  /*0e20*/  VOTEU.ALL UP1, P1 ;  /* 0x0000000000ff7886 */ /* 0x000fe20000820000 */
[----:B------:R-:W-:-:S05]  /*0e30*/  CS2R.32 R3, SR_CgaSize ;  /* 0x0000000000037805 */ /* 0x000fca0000008a00 */
[----:B------:R-:W-:-:S06]  /*0e40*/  IMAD R3, R3, -0xa0, RZ ;  /* 0xffffff6003037824 */ /* 0x000fcc00078e02ff */
[----:B------:R-:W2:Y:S01]  /*0e50*/  LDC R3, c[0x0][R3+0x2a4] ;  /* 0x0000a90003037b82 */ /* 0x000ea20000000800 */
[----:B------:R-:W-:-:S04]  /*0e60*/  @!UP1 UIADD3 UR10, UPT, UPT, -UR10, 0x100000, URZ ;  /* 0x001000000a0a9890 */ /* 0x000fc8000fffe1ff */
[----:B------:R-:W-:Y:S02]  /*0e70*/  @!UP1 USHF.L.U32 UR11, UR10, 0xb, URZ ;  /* 0x0000000b0a0b9899 */ /* 0x000fe400080006ff */
[----:B------:R-:W-:Y:S01]  /*0e80*/  @!UP1 USHF.L.U32 UR10, UR10, 0x1, URZ ;  /* 0x000000010a0a9899 */ /* 0x000fe200080006ff */
[----:B----4-:R-:W-:Y:S01]  /*0e90*/  FMUL R4, R4, UR9 ;  /* 0x0000000904047c20 */ /* 0x010fe20008400000 */
[----:B------:R-:W4:Y:S01]  /*0ea0*/  @!UP1 S2UR UR4, SR_CgaCtaId ;  /* 0x00000000000499c3 */ /* 0x000f220000008800 */
[----:B-1----:R-:W-:Y:S02]  /*0eb0*/  I2FP.F32.U32 R2, UR5 ;  /* 0x0000000500027c45 */ /* 0x002fe40008201000 */
[----:B------:R-:W1:Y:S01]  /*0ec0*/  F2I.U32.TRUNC.NTZ R152, R4 ;  /* 0x0000000400987305 */ /* 0x000e62000020f000 */
[----:B------:R-:W-:Y:S02]  /*0ed0*/  MOV R20, UR5 ;  /* 0x0000000500147c02 */ /* 0x000fe40008000f00 */
[----:B---3--:R-:W-:Y:S01]  /*0ee0*/  FMUL R2, R2, UR7 ;  /* 0x0000000702027c20 */ /* 0x008fe20008400000 */
[----:B------:R-:W-:Y:S01]  /*0ef0*/  @!UP1 UMOV UR7, 0x400 ;  /* 0x0000040000079882 */ /* 0x000fe20000000000 */
[----:B------:R-:W-:-:S05]  /*0f00*/  CS2R.32 R5, SR_CgaSize ;  /* 0x0000000000057805 */ /* 0x000fca0000008a00 */
[----:B------:R-:W-:-:S06]  /*0f10*/  IMAD R5, R5, -0xa0, RZ ;  /* 0xffffff6005057824 */ /* 0x000fcc00078e02ff */
[----:B------:R-:W3:Y:S01]  /*0f20*/  LDC R5, c[0x0][R5+0x2a0] ;  /* 0x0000a80005057b82 */ /* 0x000ee20000000800 */
[----:B--2---:R-:W-:Y:S01]  /*0f30*/  ISETP.GE.AND P0, PT, R10, 0x1, PT ;  /* 0x000000010a00780c */ /* 0x004fe20003f06270 */
[----:B------:R-:W2:Y:S06]  /*0f40*/  F2I.U32.TRUNC.NTZ R150, R2 ;  /* 0x0000000200967305 */ /* 0x000eac000020f000 */
[----:B------:R-:W3:Y:S01]  /*0f50*/  S2UR UR36, SR_CTAID.Z ;  /* 0x00000000002479c3 */ /* 0x000ee20000002700 */
[----:B-1----:R-:W-:Y:S01]  /*0f60*/  IADD3 R152, PT, PT, -R152, RZ, RZ ;  /* 0x000000ff98987210 */ /* 0x002fe20007ffe1ff */
[----:B----4-:R-:W-:Y:S01]  /*0f70*/  @!UP1 ULEA UR4, UR4, UR7, 0x18 ;  /* 0x0000000704049291 */ /* 0x010fe2000f8ec0ff */
[----:B------:R-:W-:Y:S01]  /*0f80*/  VOTEU.ALL UP1, P1 ;  /* 0x0000000000ff7886 */ /* 0x000fe20000820000 */
[----:B--2---:R-:W-:-:S05]  /*0f90*/  IADD3 R150, PT, PT, -R150, RZ, RZ ;  /* 0x000000ff96967210 */ /* 0x004fca0007ffe1ff */
[----:B------:R-:W-:Y:S02]  /*0fa0*/  IMAD R150, R3, R150, UR5 ;  /* 0x0000000503967e24 */ /* 0x000fe4000f8e0296 */
[----:B---3--:R-:W-:Y:S01]  /*0fb0*/  IMAD R152, R5, R152, UR20 ;  /* 0x0000001405987e24 */ /* 0x008fe2000f8e0298 */
[----:B------:R-:W1:Y:S02]  /*0fc0*/  FENCE.VIEW.ASYNC.S ;  /* 0x00000000000073c6 */ /* 0x000e640000000000 */
[----:B-1----:R1:W2:Y:S02]  /*0fd0*/  @!UP1 SYNCS.EXCH.64 URZ, [UR4+0xf0], UR10 ;  /* 0x0000f00a04ff95b2 */ /* 0x0022a40008000100 */
[----:B--2---:R-:W-:Y:S06]  /*0fe0*/  BAR.SYNC.DEFER_BLOCKING 0x0 ;  /* 0x0000000000007b1d */ /* 0x004fec0000010000 */
[----:B------:R-:W-:Y:S05]  /*0ff0*/  @!P0 BRA `(.L_x_15) ;  /* 0x0000000000c08947 */ /* 0x000fea0003800000 */
[----:B------:R-:W2:Y:S01]  /*1000*/  LDC.64 R4, c[0x0][0xf18] ;  /* 0x0003c600ff047b82 */ /* 0x000ea20000000a00 */
[----:B------:R-:W-:-:S07]  /*1010*/  ISETP.NE.AND P0, PT, R10, 0x1, PT ;  /* 0x000000010a00780c */ /* 0x000fce0003f05270 */
[----:B------:R-:W3:Y:S08]  /*1020*/  LDC R9, c[0x0][0xf0c] ;  /* 0x0003c300ff097b82 */ /* 0x000ef00000000800 */
[----:B------:R-:W4:Y:S08]  /*1030*/  LDC R13, c[0x0][0x370] ;  /* 0x0000dc00ff0d7b82 */ /* 0x000f300000000800 */
[----:B------:R-:W1:Y:S01]  /*1040*/  LDC R11, c[0x0][0x374] ;  /* 0x0000dd00ff0b7b82 */ /* 0x000e620000000800 */
[----:B--2---:R-:W-:-:S07]  /*1050*/  ISETP.NE.AND P1, PT, R4, 0x1, PT ;  /* 0x000000010400780c */ /* 0x004fce0003f25270 */
[----:B------:R-:W4:Y:S01]  /*1060*/  LDC.64 R6, c[0x0][0xf10] ;  /* 0x0003c400ff067b82 */ /* 0x000f220000000a00 */
[----:B---3--:R-:W-:-:S07]  /*1070*/  ISETP.NE.AND P2, PT, R9, 0x1, PT ;  /* 0x000000010900780c */ /* 0x008fce0003f45270 */
[----:B------:R-:W2:Y:S08]  /*1080*/  LDC R8, c[0x0][0xf20] ;  /* 0x0003c800ff087b82 */ /* 0x000eb00000000800 */
[----:B------:R-:W3:Y:S01]  /*1090*/  LDC.64 R2, c[0x0][0xf28] ;  /* 0x0003ca00ff027b82 */ /* 0x000ee20000000a00 */
[----:B-1----:R-:W-:-:S04]  /*10a0*/  IMAD.HI.U32 R15, R11, R5, RZ ;  /* 0x000000050b0f7227 */ /* 0x002fc800078e00ff */
[----:B------:R-:W-:-:S04]  /*10b0*/  IMAD.HI.U32 R5, R20, R5, RZ ;  /* 0x0000000514057227 */ /* 0x000fc800078e00ff */
[----:B----4-:R-:W-:-:S04]  /*10c0*/  IMAD.HI.U32 R12, R13, R6, RZ ;  /* 0x000000060d0c7227 */ /* 0x010fc800078e00ff */
[----:B------:R-:W-:Y:S01]  /*10d0*/  IMAD.HI.U32 R6, R6, UR20, RZ ;  /* 0x0000001406067c27 */ /* 0x000fe2000f8e00ff */
[-C--:B------:R-:W-:Y:S02]  /*10e0*/  @P2 SHF.R.U32.HI R13, RZ, R7.reuse, R12 ;  /* 0x00000007ff0d2219 */ /* 0x080fe4000001160c */
[-C--:B--2---:R-:W-:Y:S02]  /*10f0*/  @P1 SHF.R.U32.HI R11, RZ, R8.reuse, R15 ;  /* 0x00000008ff0b1219 */ /* 0x084fe4000001160f */
[----:B------:R-:W-:Y:S01]  /*1100*/  SHF.R.U32.HI R6, RZ, R7, R6 ;  /* 0x00000007ff067219 */ /* 0x000fe20000011606 */
[----:B------:R-:W-:Y:S01]  /*1110*/  IMAD.U32 R7, RZ, RZ, UR20 ;  /* 0x00000014ff077e24 */ /* 0x000fe2000f8e00ff */
[----:B------:R-:W-:Y:S01]  /*1120*/  SHF.R.U32.HI R5, RZ, R8, R5 ;  /* 0x00000008ff057219 */ /* 0x000fe20000011605 */
[----:B---3--:R-:W-:-:S03]  /*1130*/  IMAD.HI.U32 R12, R11, R2, RZ ;  /* 0x000000020b0c7227 */ /* 0x008fc600078e00ff */
[----:B------:R-:W-:Y:S02]  /*1140*/  SEL R5, R20, R5, !P1 ;  /* 0x0000000514057207 */ /* 0x000fe40004800000 */
[----:B------:R-:W-:Y:S01]  /*1150*/  SEL R7, R7, R6, !P2 ;  /* 0x0000000607077207 */ /* 0x000fe20005000000 */
[----:B------:R-:W-:Y:S01]  /*1160*/  IMAD.HI.U32 R14, R13, R2, RZ ;  /* 0x000000020d0e7227 */ /* 0x000fe200078e00ff */
[----:B------:R-:W-:-:S04]  /*1170*/  @P0 SHF.R.U32.HI R11, RZ, R3, R12 ;  /* 0x00000003ff0b0219 */ /* 0x000fc8000001160c */
[----:B------:R-:W-:Y:S01]  /*1180*/  @P0 SHF.R.U32.HI R13, RZ, R3, R14 ;  /* 0x00000003ff0d0219 */ /* 0x000fe2000001160e */
[----:B------:R-:W-:-:S04]  /*1190*/  IMAD R11, R11, R10, RZ ;  /* 0x0000000a0b0b7224 */ /* 0x000fc800078e02ff */
[----:B------:R-:W-:Y:S01]  /*11a0*/  IMAD R6, R13, R10, RZ ;  /* 0x0000000a0d067224 */ /* 0x000fe200078e02ff */
[----:B------:R-:W-:-:S04]  /*11b0*/  ISETP.GE.AND P1, PT, R5, R11, PT ;  /* 0x0000000b0500720c */ /* 0x000fc80003f26270 */
[----:B------:R-:W-:Y:S01]  /*11c0*/  ISETP.GE.OR P1, PT, R7, R6, P1 ;  /* 0x000000060700720c */ /* 0x000fe20000f26670 */
[----:B------:R-:W-:-:S05]  /*11d0*/  IMAD.HI.U32 R6, R5, R2, RZ ;  /* 0x0000000205067227 */ /* 0x000fca00078e00ff */
[----:B------:R-:W-:-:S04]  /*11e0*/  SHF.R.U32.HI R6, RZ, R3, R6 ;  /* 0x00000003ff067219 */ /* 0x000fc80000011606 */
[----:B------:R-:W-:-:S03]  /*11f0*/  SEL R6, R5, R6, !P0 ;  /* 0x0000000605067207 */ /* 0x000fc60004000000 */
[----:B------:R-:W-:-:S04]  /*1200*/  @!P1 IMAD.HI.U32 R8, R7, R2, RZ ;  /* 0x0000000207089227 */ /* 0x000fc800078e00ff */
[----:B------:R-:W-:Y:S01]  /*1210*/  IMAD.MOV R2, RZ, RZ, -R6 ;  /* 0x000000ffff027224 */ /* 0x000fe200078e0a06 */
[----:B------:R-:W-:-:S03]  /*1220*/  @!P1 SHF.R.U32.HI R8, RZ, R3, R8 ;  /* 0x00000003ff089219 */ /* 0x000fc60000011608 */
[----:B------:R-:W-:Y:S01]  /*1230*/  IMAD R2, R10, R2, R5 ;  /* 0x000000020a027224 */ /* 0x000fe200078e0205 */
[----:B------:R-:W-:-:S04]  /*1240*/  @!P1 SEL R3, R7, R8, !P0 ;  /* 0x0000000807039207 */ /* 0x000fc80004000000 */
[----:B------:R-:W-:Y:S01]  /*1250*/  @!P1 IADD3 R6, PT, PT, R6, -R3, RZ ;  /* 0x8000000306069210 */ /* 0x000fe20007ffe0ff */
[----:B------:R-:W-:Y:S01]  /*1260*/  @!P1 IMAD R13, R2, R13, R3 ;  /* 0x0000000d020d9224 */ /* 0x000fe200078e0203 */
[----:B------:R-:W-:Y:S01]  /*1270*/  IADD3 R3, PT, PT, -R5, RZ, RZ ;  /* 0x000000ff05037210 */ /* 0x000fe20007ffe1ff */
[--C-:B------:R-:W-:Y:S02]  /*1280*/  IMAD.MOV R2, RZ, RZ, -R7.reuse ;  /* 0x000000ffff027224 */ /* 0x100fe400078e0a07 */
[----:B------:R-:W-:Y:S01]  /*1290*/  @!P1 IMAD R5, R6, R10, R7 ;  /* 0x0000000a06059224 */ /* 0x000fe200078e0207 */
[----:B------:R-:W-:Y:S01]  /*12a0*/  @!P1 MOV R7, R13 ;  /* 0x0000000d00079202 */ /* 0x000fe20000000f00 */
[----:B------:R-:W-:Y:S02]  /*12b0*/  IMAD R2, R9, R2, UR20 ;  /* 0x0000001409027e24 */ /* 0x000fe4000f8e0202 */
[----:B------:R-:W-:Y:S02]  /*12c0*/  IMAD R3, R4, R3, R20 ;  /* 0x0000000304037224 */ /* 0x000fe400078e0214 */
[----:B------:R-:W-:-:S02]  /*12d0*/  IMAD R2, R7, R9, R2 ;  /* 0x0000000907027224 */ /* 0x000fc400078e0202 */
[----:B------:R-:W-:-:S03]  /*12e0*/  IMAD R20, R5, R4, R3 ;  /* 0x0000000405147224 */ /* 0x000fc600078e0203 */
[----:B------:R-:W-:Y:S02]  /*12f0*/  R2UR UR20, R2 ;  /* 0x00000000021472ca */ /* 0x000fe400000e0000 */
.L_x_15:
[----:B-1----:R-:W1:Y:S01]  /*1300*/  LDCU UR4, c[0x0][0xf30] ;  /* 0x0001e600ff0477ac */ /* 0x002e620008000800 */
[----:B------:R-:W2:Y:S08]  /*1310*/  S2UR UR37, SR_CgaCtaId ;  /* 0x00000000002579c3 */ /* 0x000eb00000008800 */
[----:B------:R-:W3:Y:S01]  /*1320*/  LDC R72, c[0x0][0xf24] ;  /* 0x0003c900ff487b82 */ /* 0x000ee20000000800 */
[----:B-1----:R-:W-:-:S09]  /*1330*/  UISETP.NE.AND UP1, UPT, UR4, 0x1, UPT ;  /* 0x000000010400788c */ /* 0x002fd2000bf25270 */
[----:B--2---:R-:W-:Y:S05]  /*1340*/  BRA.U UP1, `(.L_x_16) ;  /* 0x0000000101487547 */ /* 0x004fea000b800000 */
[----:B------:R-:W1:Y:S08]  /*1350*/  LDC.64 R4, c[0x0][0xf10] ;  /* 0x0003c400ff047b82 */ /* 0x000e700000000a00 */
[----:B------:R-:W2:Y:S08]  /*1360*/  LDC.64 R2, c[0x0][0xf18] ;  /* 0x0003c600ff027b82 */ /* 0x000eb00000000a00 */
[----:B------:R-:W4:Y:S08]  /*1370*/  LDC R6, c[0x0][0xf20] ;  /* 0x0003c800ff067b82 */ /* 0x000f300000000800 */
[----:B------:R-:W3:Y:S01]  /*1380*/  LDC R7, c[0x0][0xf0c] ;  /* 0x0003c300ff077b82 */ /* 0x000ee20000000800 */
[----:B-1----:R-:W-:-:S05]  /*1390*/  IMAD.HI.U32 R4, R4, UR20, RZ ;  /* 0x0000001404047c27 */ /* 0x002fca000f8e00ff */
[----:B------:R-:W-:Y:S01]  /*13a0*/  SHF.R.U32.HI R4, RZ, R5, R4 ;  /* 0x00000005ff047219 */ /* 0x000fe20000011604 */
[----:B--2---:R-:W-:Y:S01]  /*13b0*/  IMAD.HI.U32 R3, R20, R3, RZ ;  /* 0x0000000314037227 */ /* 0x004fe200078e00ff */
[----:B------:R-:W-:-:S04]  /*13c0*/  ISETP.NE.AND P0, PT, R2, 0x1, PT ;  /* 0x000000010200780c */ /* 0x000fc80003f05270 */
[----:B----4-:R-:W-:Y:S01]  /*13d0*/  SHF.R.U32.HI R5, RZ, R6, R3 ;  /* 0x00000006ff057219 */ /* 0x010fe20000011603 */
[----:B------:R-:W-:Y:S01]  /*13e0*/  IMAD.U32 R3, RZ, RZ, UR20 ;  /* 0x00000014ff037e24 */ /* 0x000fe2000f8e00ff */
[----:B---3--:R-:W-:-:S04]  /*13f0*/  ISETP.NE.AND P1, PT, R7, 0x1, PT ;  /* 0x000000010700780c */ /* 0x008fc80003f25270 */
[----:B------:R-:W-:Y:S02]  /*1400*/  SEL R3, R3, R4, !P1 ;  /* 0x0000000403037207 */ /* 0x000fe40004800000 */
[----:B------:R-:W-:-:S05]  /*1410*/  SEL R4, R20, R5, !P0 ;  /* 0x0000000514047207 */ /* 0x000fca0004000000 */
[----:B------:R-:W-:Y:S02]  /*1420*/  IMAD.IADD R6, R4, 0x1, -R3 ;  /* 0x0000000104067824 */ /* 0x000fe400078e0a03 */
[----:B------:R-:W-:Y:S02]  /*1430*/  IMAD.IADD R3, R3, 0x1, -R4 ;  /* 0x0000000103037824 */ /* 0x000fe400078e0a04 */
[----:B------:R-:W-:Y:S02]  /*1440*/  IMAD R6, R6, R7, UR20 ;  /* 0x0000001406067e24 */ /* 0x000fe4000f8e0207 */
[----:B------:R-:W-:-:S03]  /*1450*/  IMAD R20, R3, R2, R20 ;  /* 0x0000000203147224 */ /* 0x000fc600078e0214 */
[----:B------:R-:W-:-:S15]  /*1460*/  R2UR UR20, R6 ;  /* 0x00000000061472ca */ /* 0x000fde00000e0000 */
.L_x_16:
[----:B------:R-:W-:Y:S01]  /*1470*/  BAR.SYNC.DEFER_BLOCKING 0x0 ;  /* 0x0000000000007b1d */ /* 0x000fe20000010000 */
[----:B------:R-:W-:Y:S01]  /*1480*/  UISETP.NE.AND UP1, UPT, UR8, 0x2, UPT ;  /* 0x000000020800788c */ /* 0x000fe2000bf25270 */
[----:B------:R-:W-:Y:S02]  /*1490*/  ISETP.NE.OR P5, PT, R0, 0x2, !P5 ;  /* 0x000000020000780c */ /* 0x000fe40006fa5670 */
[----:B------:R-:W-:-:S06]  /*14a0*/  LOP3.LUT R2, R165, 0x1f, RZ, 0xc0, !PT ;  /* 0x0000001fa5027812 */ /* 0x000fcc00078ec0ff */
[----:B------:R-:W-:Y:S05]  /*14b0*/  BRA.U UP1, `(.L_x_17) ;  /* 0x0000001501387547 */ /* 0x000fea000b800000 */
[----:B------:R-:W1:Y:S01]  /*14c0*/  LDCU UR14, c[0x0][0x38c] ;  /* 0x00007180ff0e77ac */ /* 0x000e620008000800 */
[----:B------:R-:W2:Y:S01]  /*14d0*/  LDC R9, c[0x0][0x370] ;  /* 0x0000dc00ff097b82 */ /* 0x000ea20000000800 */
[----:B------:R-:W-:Y:S01]  /*14e0*/  PLOP3.LUT P1, PT, PT, PT, UP2, 0x80, 0x8 ;  /* 0x000000000008781c */ /* 0x000fe20003f2f028 */
[----:B------:R-:W-:Y:S01]  /*14f0*/  HFMA2 R12, -RZ, RZ, 0, 0 ;  /* 0x00000000ff0c7431 */ /* 0x000fe200000001ff */
[----:B------:R-:W-:Y:S01]  /*1500*/  ISETP.EQ.OR P4, PT, R2, RZ, P5 ;  /* 0x000000ff0200720c */ /* 0x000fe20002f82670 */
[----:B------:R-:W-:Y:S01]  /*1510*/  IMAD.MOV.U32 R15, RZ, RZ, 0x1 ;  /* 0x00000001ff0f7424 */ /* 0x000fe200078e00ff */
[----:B------:R-:W-:Y:S01]  /*1520*/  PLOP3.LUT P1, PT, P1, PT, PT, 0x8, 0x80 ;  /* 0x000000000080781c */ /* 0x000fe20000f2e170 */
[----:B------:R-:W-:Y:S01]  /*1530*/  IMAD.MOV.U32 R14, RZ, RZ, RZ ;  /* 0x000000ffff0e7224 */ /* 0x000fe200078e00ff */
[----:B------:R-:W-:Y:S01]  /*1540*/  MOV R8, 0x1 ;  /* 0x0000000100087802 */ /* 0x000fe20000000f00 */
[----:B------:R-:W4:Y:S01]  /*1550*/  LDC R0, c[0x0][0x374] ;  /* 0x0000dd00ff007b82 */ /* 0x000f220000000800 */
[----:B------:R-:W-:Y:S01]  /*1560*/  IMAD.MOV.U32 R10, RZ, RZ, RZ ;  /* 0x000000ffff0a7224 */ /* 0x000fe200078e00ff */
[----:B------:R-:W2:Y:S01]  /*1570*/  LDCU.64 UR30, c[0x0][0x348] ;  /* 0x00006900ff1e77ac */ /* 0x000ea20008000a00 */
[----:B------:R-:W-:Y:S01]  /*1580*/  UMOV UR6, URZ ;  /* 0x000000ff00067c82 */ /* 0x000fe20008000000 */
[----:B-1----:R-:W-:-:S04]  /*1590*/  UIADD3 UR5, UPT, UPT, UR14, 0x7f, URZ ;  /* 0x0000007f0e057890 */ /* 0x002fc8000fffe0ff */
[----:B------:R-:W-:-:S04]  /*15a0*/  USHF.R.S32.HI UR4, URZ, 0x1f, UR5 ;  /* 0x0000001fff047899 */ /* 0x000fc80008011405 */
[----:B------:R-:W-:-:S04]  /*15b0*/  ULEA.HI UR4, UR4, UR5, URZ, 0x7 ;  /* 0x0000000504047291 */ /* 0x000fc8000f8f38ff */
[----:B------:R-:W-:Y:S02]  /*15c0*/  USHF.R.S32.HI UR22, URZ, 0x7, UR4 ;  /* 0x00000007ff167899 */ /* 0x000fe40008011404 */
[----:B------:R-:W-:Y:S02]  /*15d0*/  UIADD3 UR4, UPT, UPT, UR14, -0x1, URZ ;  /* 0xffffffff0e047890 */ /* 0x000fe4000fffe0ff */
[----:B------:R-:W-:Y:S02]  /*15e0*/  UISETP.LT.U32.AND UP0, UPT, UR22, 0x5, UPT ;  /* 0x000000051600788c */ /* 0x000fe4000bf01070 */
[----:B------:R-:W-:Y:S02]  /*15f0*/  UISETP.GE.U32.AND UP1, UPT, UR4, -0xff, UPT ;  /* 0xffffff010400788c */ /* 0x000fe4000bf26070 */
[----:B------:R-:W-:Y:S02]  /*1600*/  USEL UR15, UR22, 0x5, UP0 ;  /* 0x00000005160f7887 */ /* 0x000fe40008000000 */
[----:B------:R-:W-:-:S02]  /*1610*/  UIADD3 UR14, UPT, UPT, UR14, 0xfe, URZ ;  /* 0x000000fe0e0e7890 */ /* 0x000fc4000fffe0ff */
[----:B------:R-:W-:Y:S02]  /*1620*/  UIADD3 UR5, UPT, UPT, UR15, -0x1, URZ ;  /* 0xffffffff0f057890 */ /* 0x000fe4000fffe0ff */
[----:B------:R-:W-:-:S03]  /*1630*/  UIADD3 UR7, UPT, UPT, UR22, -UR15, URZ ;  /* 0x8000000f16077290 */ /* 0x000fc6000fffe0ff */
[----:B------:R-:W-:-:S04]  /*1640*/  @UP1 UIADD3 UR5, UPT, UPT, UR15, URZ, URZ ;  /* 0x000000ff0f051290 */ /* 0x000fc8000fffe0ff */
[----:B--2---:R-:W-:-:S12]  /*1650*/  UIADD3 UR5, UPT, UPT, UR5, 0x1, URZ ;  /* 0x0000000105057890 */ /* 0x004fd8000fffe0ff */
.L_x_39:
[----:B------:R-:W-:Y:S01]  /*1660*/  UISETP.NE.AND UP0, UPT, UR37, URZ, UPT ;  /* 0x000000ff2500728c */ /* 0x000fe2000bf05270 */
[----:B------:R-:W1:Y:S08]  /*1670*/  S2UR UR37, SR_CgaCtaId ;  /* 0x00000000002579c3 */ /* 0x000e700000008800 */
[----:B------:R-:W-:Y:S05]  /*1680*/  BRA.U UP0, `(.L_x_18) ;  /* 0x0000000100347547 */ /* 0x000fea000b800000 */
[----:B------:R-:W2:Y:S01]  /*1690*/  S2R R2, SR_CgaCtaId ;  /* 0x0000000000027919 */ /* 0x000ea20000008800 */
[----:B------:R-:W-:-:S04]  /*16a0*/  MOV R3, 0x400 ;  /* 0x0000040000037802 */ /* 0x000fc80000000f00 */
[----:B--2---:R-:W-:Y:S02]  /*16b0*/  LEA R3, R2, R3, 0x18 ;  /* 0x0000000302037211 */ /* 0x004fe400078ec0ff */
[----:B------:R-:W-:-:S03]  /*16c0*/  SHF.L.U32 R2, R8, 0x1f, RZ ;  /* 0x0000001f08027819 */ /* 0x000fc600000006ff */
[----:B------:R-:W-:-:S04]  /*16d0*/  IMAD R3, R10, 0x8, R3 ;  /* 0x000000080a037824 */ /* 0x000fc800078e0203 */
[----:B------:R-:W2:Y:S02]  /*16e0*/  SYNCS.PHASECHK.TRANS64.TRYWAIT P0, [R3+URZ+0xe0], R2 ;  /* 0x0000e002030075a7 */ /* 0x000ea400080011ff */
[----:B--2---:R-:W-:Y:S05]  /*16f0*/  @!P0 BRA `(.L_x_19) ;  /* 0x0000009c00f88947 */ /* 0x004fea0003800000 */
.L_x_137:
[----:B------:R-:W-:Y:S01]  /*1700*/  VIADD R10, R10, 0x1 ;  /* 0x000000010a0a7836 */ /* 0x000fe20000000000 */
[----:B------:R2:W-:Y:S04]  /*1710*/  SYNCS.ARRIVE.TRANS64.A1T0 RZ, [R3+URZ+0xd0], RZ ;  /* 0x0000d0ff03ff79a7 */ /* 0x0005e800081000ff */
[----:B------:R-:W-:-:S04]  /*1720*/  ISETP.NE.AND P0, PT, R10, 0x2, PT ;  /* 0x000000020a00780c */ /* 0x000fc80003f05270 */
[----:B------:R-:W-:Y:S02]  /*1730*/  SEL R10, R10, RZ, P0 ;  /* 0x000000ff0a0a7207 */ /* 0x000fe40000000000 */
[----:B--2---:R-:W-:-:S04]  /*1740*/  SEL R3, RZ, 0x1, P0 ;  /* 0x00000001ff037807 */ /* 0x004fc80000000000 */
[----:B------:R-:W-:Y:S02]  /*1750*/  LOP3.LUT R8, R8, R3, RZ, 0x3c, !PT ;  /* 0x0000000308087212 */ /* 0x000fe400078e3cff */
.L_x_18:
[----:B------:R-:W-:Y:S01]  /*1760*/  UMOV UR4, 0x400 ;  /* 0x0000040000047882 */ /* 0x000fe20000000000 */
[----:B------:R-:W-:Y:S01]  /*1770*/  SHF.L.U32 R2, R15, 0x1f, RZ ;  /* 0x0000001f0f027819 */ /* 0x000fe200000006ff */
[----:B-1----:R-:W-:Y:S01]  /*1780*/  ULEA UR4, UR37, UR4, 0x18 ;  /* 0x0000000425047291 */ /* 0x002fe2000f8ec0ff */
[----:B------:R-:W-:Y:S01]  /*1790*/  R2UR UR11, R20 ;  /* 0x00000000140b72ca */ /* 0x000fe200000e0000 */
[----:B------:R-:W-:Y:S02]  /*17a0*/  UISETP.GE.U32.AND UP0, UPT, UR14, 0xff, UPT ;  /* 0x000000ff0e00788c */ /* 0x000fe4000bf06070 */
[----:B------:R-:W-:Y:S02]  /*17b0*/  ULEA UR8, UR6, UR4, 0x3 ;  /* 0x0000000406087291 */ /* 0x000fe4000f8e18ff */
[----:B------:R-:W-:Y:S01]  /*17c0*/  USHF.L.U32 UR35, UR20, 0x7, URZ ;  /* 0x0000000714237899 */ /* 0x000fe200080006ff */
[----:B------:R-:W-:-:S06]  /*17d0*/  UMOV UR38, URZ ;  /* 0x000000ff00267c82 */ /* 0x000fcc0008000000 */
[----:B------:R1:W2:Y:S01]  /*17e0*/  SYNCS.PHASECHK.TRANS64.TRYWAIT P2, [UR8+0x28], R2 ;  /* 0x00002802ff0075a7 */ /* 0x0002a20008041108 */
[----:B------:R-:W-:Y:S02]  /*17f0*/  USHF.L.U32 UR27, UR11, 0x8, URZ ;  /* 0x000000080b1b7899 */ /* 0x000fe400080006ff */
[----:B------:R-:W-:Y:S01]  /*1800*/  USHF.L.U32 UR11, UR11, 0x1, URZ ;  /* 0x000000010b0b7899 */ /* 0x000fe200080006ff */
[----:B------:R-:W-:Y:S11]  /*1810*/  BRA.U !UP0, `(.L_x_20) ;  /* 0x0000000508047547 */ /* 0x000ff6000b800000 */
[----:B------:R-:W-:Y:S01]  /*1820*/  UMOV UR29, URZ ;  /* 0x000000ff001d7c82 */ /* 0x000fe20008000000 */
[----:B------:R-:W-:-:S05]  /*1830*/  UMOV UR23, UR6 ;  /* 0x0000000600177c82 */ /* 0x000fca0008000000 */
.L_x_27:
[----:B------:R-:W-:Y:S01]  /*1840*/  ULEA UR33, UR23, UR4, 0x3 ;  /* 0x0000000417217291 */ /* 0x000fe2000f8e18ff */
[----:B--2---:R-:W-:Y:S01]  /*1850*/  @!P5 MOV R3, 0x6c00 ;  /* 0x00006c000003d802 */ /* 0x004fe20000000f00 */
[----:B--2---:R-:W-:Y:S10]  /*1860*/  @P2 BRA `(.L_x_21) ;  /* 0x00000000000c2947 */ /* 0x004ff40003800000 */
[----:B------:R-:W-:-:S04]  /*1870*/  SHF.L.U32 R5, R15, 0x1f, RZ ;  /* 0x0000001f0f057819 */ /* 0x000fc800000006ff */
[----:B------:R-:W2:Y:S02]  /*1880*/  SYNCS.PHASECHK.TRANS64.TRYWAIT P0, [UR33+0x28], R5 ;  /* 0x00002805ff0075a7 */ /* 0x000ea40008001121 */
[----:B--2---:R-:W-:Y:S05]  /*1890*/  @!P0 BRA `(.L_x_22) ;  /* 0x0000009c00a48947 */ /* 0x004fea0003800000 */
.L_x_21:
[----:B------:R2:W-:Y:S01]  /*18a0*/  @!P5 SYNCS.ARRIVE.TRANS64 RZ, [UR33], R3 ;  /* 0x00000003ffffd9a7 */ /* 0x0005e20008000021 */
[----:B------:R-:W-:Y:S04]  /*18b0*/  BSSY.RECONVERGENT B0, `(.L_x_23) ;  /* 0x0000003000007945 */ /* 0x000fe80003800200 */
[----:B------:R-:W-:Y:S05]  /*18c0*/  @P4 BRA `(.L_x_24) ;  /* 0x0000000000044947 */ /* 0x000fea0003800000 */
[----:B------:R-:W-:Y:S05]  /*18d0*/  BPT.TRAP 0x1 ;  /* 0x000000040000795c */ /* 0x000fea0000300000 */
.L_x_24:
[----:B------:R-:W-:Y:S05]  /*18e0*/  BSYNC.RECONVERGENT B0 ;  /* 0x0000000000007941 */ /* 0x000fea0003800200 */
.L_x_23:
[----:B------:R-:W-:Y:S01]  /*18f0*/  UIADD3 UR6, UPT, UPT, UR23, 0x1, URZ ;  /* 0x0000000117067890 */ /* 0x000fe2000fffe0ff */
[----:B------:R-:W-:Y:S01]  /*1900*/  BSSY.RECONVERGENT B0, `(.L_x_25) ;  /* 0x000002d000007945 */ /* 0x000fe20003800200 */
[----:B------:R-:W-:Y:S02]  /*1910*/  ELECT P0, URZ, PT ;  /* 0x0000000000ff782f */ /* 0x000fe40003800000 */
[----:B------:R-:W-:-:S04]  /*1920*/  UISETP.NE.AND UP0, UPT, UR6, 0x5, UPT ;  /* 0x000000050600788c */ /* 0x000fc8000bf05270 */
[----:B------:R-:W-:Y:S02]  /*1930*/  USEL UR9, URZ, 0x1, UP0 ;  /* 0x00000001ff097887 */ /* 0x000fe40008000000 */
[----:B------:R-:W-:-:S04]  /*1940*/  USEL UR6, UR6, URZ, UP0 ;  /* 0x000000ff06067287 */ /* 0x000fc80008000000 */
[----:B------:R-:W-:Y:S01]  /*1950*/  ULEA UR8, UR6, UR4, 0x3 ;  /* 0x0000000406087291 */ /* 0x000fe2000f8e18ff */
[----:B------:R-:W-:-:S04]  /*1960*/  LOP3.LUT R15, R15, UR9, RZ, 0x3c, !PT ;  /* 0x000000090f0f7c12 */ /* 0x000fc8000f8e3cff */
[----:B-1----:R-:W-:-:S04]  /*1970*/  SHF.L.U32 R2, R15, 0x1f, RZ ;  /* 0x0000001f0f027819 */ /* 0x002fc800000006ff */
[----:B------:R1:W1:Y:S01]  /*1980*/  SYNCS.PHASECHK.TRANS64.TRYWAIT P2, [UR8+0x28], R2 ;  /* 0x00002802ff0075a7 */ /* 0x0002620008041108 */
[----:B------:R-:W-:Y:S05]  /*1990*/  @!P0 BRA `(.L_x_26) ;  /* 0x00000000008c8947 */ /* 0x000fea0003800000 */
[----:B------:R-:W-:Y:S02]  /*19a0*/  ULEA UR32, UR23, UR4, 0xd ;  /* 0x0000000417207291 */ /* 0x000fe4000f8e68ff */
[----:B------:R-:W-:Y:S02]  /*19b0*/  UIADD3 UR46, UP3, UPT, UR30, 0x80, URZ ;  /* 0x000000801e2e7890 */ /* 0x000fe4000ff7e0ff */
[----:B------:R-:W-:Y:S02]  /*19c0*/  ULEA UR24, UR23, UR4, 0xe ;  /* 0x0000000417187291 */ /* 0x000fe4000f8e70ff */
[----:B------:R-:W-:Y:S02]  /*19d0*/  UIADD3 UR44, UP2, UPT, UR30, 0x180, URZ ;  /* 0x000001801e2c7890 */ /* 0x000fe4000ff5e0ff */
[----:B------:R-:W-:Y:S02]  /*19e0*/  ULEA UR16, UR23, UR4, 0xa ;  /* 0x0000000417107291 */ /* 0x000fe4000f8e50ff */
[----:B------:R-:W-:-:S02]  /*19f0*/  UIADD3 UR42, UP1, UPT, UR30, 0x280, URZ ;  /* 0x000002801e2a7890 */ /* 0x000fc4000ff3e0ff */
[----:B------:R-:W-:Y:S02]  /*1a00*/  ULEA UR8, UR23, UR4, 0xb ;  /* 0x0000000417087291 */ /* 0x000fe4000f8e58ff */
[----:B------:R-:W-:Y:S02]  /*1a10*/  UIADD3 UR40, UP0, UPT, UR30, 0x380, URZ ;  /* 0x000003801e287890 */ /* 0x000fe4000ff1e0ff */
[----:B------:R-:W-:Y:S02]  /*1a20*/  USHF.L.U32 UR34, UR29, 0x7, URZ ;  /* 0x000000071d227899 */ /* 0x000fe400080006ff */
[----:B------:R-:W-:Y:S02]  /*1a30*/  UIADD3.X UR47, UPT, UPT, URZ, UR31, URZ, UP3, !UPT ;  /* 0x0000001fff2f7290 */ /* 0x000fe40009ffe4ff */
[----:B------:R-:W-:Y:S02]  /*1a40*/  UIADD3 UR32, UPT, UPT, UR32, 0x10800, URZ ;  /* 0x0001080020207890 */ /* 0x000fe4000fffe0ff */
[----:B------:R-:W-:-:S02]  /*1a50*/  UIADD3.X UR45, UPT, UPT, URZ, UR31, URZ, UP2, !UPT ;  /* 0x0000001fff2d7290 */ /* 0x000fc400097fe4ff */
[----:B------:R-:W-:Y:S02]  /*1a60*/  UIADD3 UR24, UPT, UPT, UR24, 0x1a800, URZ ;  /* 0x0001a80018187890 */ /* 0x000fe4000fffe0ff */
[----:B------:R-:W-:Y:S02]  /*1a70*/  USHF.L.U32 UR19, UR29, 0x1, URZ ;  /* 0x000000011d137899 */ /* 0x000fe400080006ff */
[----:B------:R-:W-:Y:S02]  /*1a80*/  UIADD3.X UR43, UPT, UPT, URZ, UR31, URZ, UP1, !UPT ;  /* 0x0000001fff2b7290 */ /* 0x000fe40008ffe4ff */
[----:B------:R-:W-:Y:S02]  /*1a90*/  UIADD3 UR16, UPT, UPT, UR16, 0x2e800, URZ ;  /* 0x0002e80010107890 */ /* 0x000fe4000fffe0ff */
[----:B------:R-:W-:Y:S02]  /*1aa0*/  UIADD3.X UR41, UPT, UPT, URZ, UR31, URZ, UP0, !UPT ;  /* 0x0000001fff297290 */ /* 0x000fe400087fe4ff */
[----:B------:R-:W-:Y:S01]  /*1ab0*/  UIADD3 UR8, UPT, UPT, UR8, 0x2fc00, URZ ;  /* 0x0002fc0008087890 */ /* 0x000fe2000fffe0ff */
[----:B------:R-:W-:Y:S01]  /*1ac0*/  UMOV UR38, 0x0 ;  /* 0x0000000000267882 */ /* 0x000fe20000000000 */
[----:B------:R-:W-:Y:S01]  /*1ad0*/  UMOV UR39, 0x10000000 ;  /* 0x1000000000277882 */ /* 0x000fe20000000000 */
[----:B------:R-:W-:Y:S01]  /*1ae0*/  UMOV UR25, UR33 ;  /* 0x0000002100197c82 */ /* 0x000fe20008000000 */
[----:B------:R-:W-:Y:S01]  /*1af0*/  UMOV UR28, UR36 ;  /* 0x00000024001c7c82 */ /* 0x000fe20008000000 */
[----:B------:R-:W-:Y:S01]  /*1b00*/  UMOV UR18, URZ ;  /* 0x000000ff00127c82 */ /* 0x000fe20008000000 */
[----:B------:R-:W-:Y:S01]  /*1b10*/  UMOV UR26, UR34 ;  /* 0x00000022001a7c82 */ /* 0x000fe20008000000 */
[----:B------:R-:W-:Y:S01]  /*1b20*/  UMOV UR17, UR33 ;  /* 0x0000002100117c82 */ /* 0x000fe20008000000 */
[----:B------:R-:W-:Y:S01]  /*1b30*/  UMOV UR21, UR36 ;  /* 0x0000002400157c82 */ /* 0x000fe20008000000 */
[----:B------:R1:W-:Y:S01]  /*1b40*/  UTMALDG.3D [UR32], [UR46], desc[UR38] ;  /* 0x000026202e0075b4 */ /* 0x0003e20008011000 */
[----:B------:R-:W-:Y:S01]  /*1b50*/  UMOV UR9, UR33 ;  /* 0x0000002100097c82 */ /* 0x000fe20008000000 */
[----:B------:R-:W-:Y:S01]  /*1b60*/  UMOV UR13, UR36 ;  /* 0x00000024000d7c82 */ /* 0x000fe20008000000 */
[----:B------:R-:W-:Y:S01]  /*1b70*/  UMOV UR10, UR18 ;  /* 0x00000012000a7c82 */ /* 0x000fe20008000000 */
[----:B------:R-:W-:Y:S01]  /*1b80*/  UMOV UR12, UR19 ;  /* 0x00000013000c7c82 */ /* 0x000fe20008000000 */
[----:B------:R1:W-:Y:S01]  /*1b90*/  UTMALDG.3D [UR24], [UR44], desc[UR38] ;  /* 0x000026182c0075b4 */ /* 0x0003e20008011000 */
[----:B------:R1:W-:Y:S01]  /*1ba0*/  UTMALDG.4D [UR16], [UR42], desc[UR38] ;  /* 0x000026102a0075b4 */ /* 0x0003e20008019000 */
[----:B------:R1:W-:Y:S01]  /*1bb0*/  UTMALDG.4D [UR8], [UR40], desc[UR38] ;  /* 0x00002608280075b4 */ /* 0x0003e20008019000 */
[----:B------:R-:W-:Y:S01]  /*1bc0*/  NOP ;  /* 0x0000000000007918 */ /* 0x000fe20000000000 */
.L_x_26:
[----:B-1----:R-:W-:Y:S05]  /*1bd0*/  BSYNC.RECONVERGENT B0 ;  /* 0x0000000000007941 */ /* 0x002fea0003800200 */
.L_x_25:
[----:B------:R-:W-:Y:S01]  /*1be0*/  UIADD3 UR29, UPT, UPT, UR29, 0x1, URZ ;  /* 0x000000011d1d7890 */ /* 0x000fe2000fffe0ff */
[----:B------:R-:W-:Y:S01]  /*1bf0*/  UMOV UR23, UR6 ;  /* 0x0000000600177c82 */ /* 0x000fe20008000000 */
[----:B------:R-:W-:Y:S02]  /*1c00*/  UMOV UR38, UR5 ;  /* 0x0000000500267c82 */ /* 0x000fe40008000000 */
[----:B------:R-:W-:-:S09]  /*1c10*/  UISETP.NE.AND UP0, UPT, UR29, UR5, UPT ;  /* 0x000000051d00728c */ /* 0x000fd2000bf05270 */
[----:B------:R-:W-:Y:S05]  /*1c20*/  BRA.U UP0, `(.L_x_27) ;  /* 0xfffffffd00047547 */ /* 0x000fea000b83ffff */
.L_x_20:
[----:B------:R-:W-:Y:S01]  /*1c30*/  ULEA UR8, UR6, UR4, 0x3 ;  /* 0x0000000406087291 */ /* 0x000fe2000f8e18ff */
[----:B-1----:R-:W-:Y:S01]  /*1c40*/  SHF.L.U32 R2, R15, 0x1f, RZ ;  /* 0x0000001f0f027819 */ /* 0x002fe200000006ff */
[----:B------:R-:W-:Y:S01]  /*1c50*/  @!P1 SYNCS.ARRIVE.TRANS64.A1T0 RZ, [UR4+0x98], RZ ;  /* 0x000098ffffff99a7 */ /* 0x000fe20008100004 */
[----:B------:R-:W-:-:S06]  /*1c60*/  UISETP.GT.AND UP0, UPT, UR22, UR15, UPT ;  /* 0x0000000f1600728c */ /* 0x000fcc000bf04270 */
[----:B------:R1:W1:Y:S03]  /*1c70*/  SYNCS.PHASECHK.TRANS64.TRYWAIT P1, [UR8+0x28], R2 ;  /* 0x00002802ff0075a7 */ /* 0x0002660008021108 */
[----:B------:R-:W-:Y:S05]  /*1c80*/  BRA.U !UP0, `(.L_x_28) ;  /* 0x0000000508007547 */ /* 0x000fea000b800000 */
[----:B------:R-:W-:Y:S01]  /*1c90*/  UIADD3 UR23, UPT, UPT, UR7, UR38, URZ ;  /* 0x0000002607177290 */ /* 0x000fe2000fffe0ff */
[----:B------:R-:W-:-:S11]  /*1ca0*/  UMOV UR29, UR6 ;  /* 0x00000006001d7c82 */ /* 0x000fd60008000000 */
.L_x_35:
[----:B------:R-:W-:Y:S01]  /*1cb0*/  ULEA UR33, UR29, UR4, 0x3 ;  /* 0x000000041d217291 */ /* 0x000fe2000f8e18ff */
[----:B--2---:R-:W-:Y:S01]  /*1cc0*/  @!P5 MOV R3, 0x6c00 ;  /* 0x00006c000003d802 */ /* 0x004fe20000000f00 */
[----:B-1----:R-:W-:Y:S10]  /*1cd0*/  @P1 BRA `(.L_x_29) ;  /* 0x00000000000c1947 */ /* 0x002ff40003800000 */
[----:B------:R-:W-:-:S04]  /*1ce0*/  SHF.L.U32 R5, R15, 0x1f, RZ ;  /* 0x0000001f0f057819 */ /* 0x000fc800000006ff */
[----:B------:R-:W1:Y:S02]  /*1cf0*/  SYNCS.PHASECHK.TRANS64.TRYWAIT P0, [UR33+0x28], R5 ;  /* 0x00002805ff0075a7 */ /* 0x000e640008001121 */
[----:B-1----:R-:W-:Y:S05]  /*1d00*/  @!P0 BRA `(.L_x_30) ;  /* 0x0000009800a08947 */ /* 0x002fea0003800000 */
.L_x_29:
[----:B------:R2:W-:Y:S01]  /*1d10*/  @!P5 SYNCS.ARRIVE.TRANS64 RZ, [UR33], R3 ;  /* 0x00000003ffffd9a7 */ /* 0x0005e20008000021 */
[----:B------:R-:W-:Y:S04]  /*1d20*/  BSSY.RECONVERGENT B0, `(.L_x_31) ;  /* 0x0000003000007945 */ /* 0x000fe80003800200 */
[----:B------:R-:W-:Y:S05]  /*1d30*/  @P4 BRA `(.L_x_32) ;  /* 0x0000000000044947 */ /* 0x000fea0003800000 */
[----:B------:R-:W-:Y:S05]  /*1d40*/  BPT.TRAP 0x1 ;  /* 0x000000040000795c */ /* 0x000fea0000300000 */
.L_x_32:
[----:B------:R-:W-:Y:S05]  /*1d50*/  BSYNC.RECONVERGENT B0 ;  /* 0x0000000000007941 */ /* 0x000fea0003800200 */
.L_x_31:
        /* <DEDUP_REMOVED lines=27> */
[----:B------:R-:W-:Y:S02]  /*1f10*/  UIADD3 UR8, UPT, UPT, UR8, 0x2fc00, URZ ;  /* 0x0002fc0008087890 */ /* 0x000fe4000fffe0ff */
[----:B------:R-:W-:Y:S01]  /*1f20*/  UIADD3.X UR43, UPT, UPT, URZ, UR31, URZ, UP0, !UPT ;  /* 0x0000001fff2b7290 */ /* 0x000fe200087fe4ff */
        /* <DEDUP_REMOVED lines=17> */
.L_x_34:
[----:B-1----:R-:W-:Y:S05]  /*2040*/  BSYNC.RECONVERGENT B0 ;  /* 0x0000000000007941 */ /* 0x002fea0003800200 */
.L_x_33:
[----:B------:R-:W-:Y:S01]  /*2050*/  UIADD3 UR38, UPT, UPT, UR38, 0x1, URZ ;  /* 0x0000000126267890 */ /* 0x000fe2000fffe0ff */
[----:B------:R-:W-:-:S03]  /*2060*/  UMOV UR29, UR6 ;  /* 0x00000006001d7c82 */ /* 0x000fc60008000000 */
[----:B------:R-:W-:-:S09]  /*2070*/  UISETP.NE.AND UP0, UPT, UR38, UR23, UPT ;  /* 0x000000172600728c */ /* 0x000fd2000bf05270 */
[----:B------:R-:W-:Y:S05]  /*2080*/  BRA.U UP0, `(.L_x_35) ;  /* 0xfffffffd00087547 */ /* 0x000fea000b83ffff */
.L_x_28:
[----:B-1----:R-:W-:Y:S01]  /*2090*/  LEA R2, R14, UR4, 0x3 ;  /* 0x000000040e027c11 */ /* 0x002fe2000f8e18ff */
[----:B------:R-:W-:Y:S01]  /*20a0*/  NOP ;  /* 0x0000000000007918 */ /* 0x000fe20000000000 */
[----:B--2---:R-:W-:Y:S02]  /*20b0*/  SHF.L.U32 R3, R12, 0x1f, RZ ;  /* 0x0000001f0c037819 */ /* 0x004fe400000006ff */
[----:B------:R-:W-:Y:S02]  /*20c0*/  LEA R4, R14, UR4, 0x4 ;  /* 0x000000040e047c11 */ /* 0x000fe4000f8e20ff */
[----:B------:R-:W1:Y:S02]  /*20d0*/  SYNCS.PHASECHK.TRANS64.TRYWAIT P0, [R2+URZ+0xa0], R3 ;  /* 0x0000a003020075a7 */ /* 0x000e6400080011ff */
[----:B-1----:R-:W-:Y:S05]  /*20e0*/  @!P0 BRA `(.L_x_36) ;  /* 0x0000009400c08947 */ /* 0x002fea0003800000 */
.L_x_140:
[----:B------:R-:W2:Y:S01]  /*20f0*/  LDS.128 R4, [R4+0x100] ;  /* 0x0001000004047984 */ /* 0x000ea20000000c00 */
[----:B---3--:R-:W-:Y:S01]  /*2100*/  ISETP.GE.AND P0, PT, R72, 0x1, PT ;  /* 0x000000014800780c */ /* 0x008fe20003f06270 */
[----:B-1----:R-:W-:Y:S01]  /*2110*/  VIADD R2, R2, 0xb0 ;  /* 0x000000b002027836 */ /* 0x002fe20000000000 */
[----:B------:R-:W-:Y:S01]  /*2120*/  @!PT LDS RZ, [RZ] ;  /* 0x00000000fffff984 */ /* 0x000fe20000000800 */
[----:B------:R-:W-:Y:S01]  /*2130*/  @!PT LDS RZ, [RZ] ;  /* 0x00000000fffff984 */ /* 0x000fe20000000800 */
[----:B------:R-:W-:Y:S01]  /*2140*/  @!PT LDS RZ, [RZ] ;  /* 0x00000000fffff984 */ /* 0x000fe20000000800 */
[----:B------:R-:W-:Y:S01]  /*2150*/  @!PT LDS RZ, [RZ] ;  /* 0x00000000fffff984 */ /* 0x000fe20000000800 */
[----:B------:R1:W-:Y:S06]  /*2160*/  MEMBAR.ALL.CTA ;  /* 0x0000000000007992 */ /* 0x0003ec0000008000 */
[----:B-1----:R-:W1:Y:S01]  /*2170*/  FENCE.VIEW.ASYNC.S ;  /* 0x00000000000073c6 */ /* 0x002e620000000000 */
[----:B------:R-:W-:-:S04]  /*2180*/  PRMT R2, RZ, 0x654, R2 ;  /* 0x00000654ff027816 */ /* 0x000fc80000000002 */
[----:B-1----:R1:W-:Y:S01]  /*2190*/  SYNCS.ARRIVE.TRANS64.RED.A1T0 RZ, [R2+URZ], RZ ;  /* 0x000000ff02ff79a7 */ /* 0x0023e200081004ff */
[----:B--2---:R-:W-:-:S13]  /*21a0*/  LOP3.LUT P2, RZ, R6, 0x1, RZ, 0xc0, !PT ;  /* 0x0000000106ff7812 */ /* 0x004fda000784c0ff */
[----:B------:R-:W-:Y:S01]  /*21b0*/  @P2 SHF.R.U32.HI R3, RZ, 0x10, R5 ;  /* 0x00000010ff032819 */ /* 0x000fe20000011605 */
[----:B------:R-:W-:Y:S01]  /*21c0*/  VOTEU.ANY UP0, P2 ;  /* 0x0000000000ff7886 */ /* 0x000fe20001000100 */
[----:B------:R-:W-:Y:S02]  /*21d0*/  @P2 MOV R13, R4 ;  /* 0x00000004000d2202 */ /* 0x000fe40000000f00 */
[----:B------:R-:W-:Y:S02]  /*21e0*/  @P2 R2UR.BROADCAST UR8, R3 ;  /* 0x00000000030822ca */ /* 0x000fe400008e0000 */
[----:B------:R-:W-:-:S11]  /*21f0*/  @P2 LOP3.LUT R11, R5, 0xffff, RZ, 0xc0, !PT ;  /* 0x0000ffff050b2812 */ /* 0x000fd600078ec0ff */
[----:B------:R-:W-:Y:S01]  /*2200*/  @UP0 UMOV UR36, UR8 ;  /* 0x0000000800240c82 */ /* 0x000fe20008000000 */
[----:B-1----:R-:W-:Y:S05]  /*2210*/  @!P0 BRA `(.L_x_37) ;  /* 0x0000000000b88947 */ /* 0x002fea0003800000 */
[----:B------:R-:W4:Y:S01]  /*2220*/  LDC.64 R4, c[0x0][0xf18] ;  /* 0x0003c600ff047b82 */ /* 0x000f220000000a00 */
[----:B------:R-:W-:-:S07]  /*2230*/  ISETP.NE.AND P3, PT, R72, 0x1, PT ;  /* 0x000000014800780c */ /* 0x000fce0003f65270 */
[----:B------:R-:W1:Y:S08]  /*2240*/  LDC.64 R6, c[0x0][0xf10] ;  /* 0x0003c400ff067b82 */ /* 0x000e700000000a00 */
[----:B------:R-:W2:Y:S08]  /*2250*/  LDC R16, c[0x0][0xf20] ;  /* 0x0003c800ff107b82 */ /* 0x000eb00000000800 */
[----:B------:R-:W3:Y:S01]  /*2260*/  LDC R18, c[0x0][0xf0c] ;  /* 0x0003c300ff127b82 */ /* 0x000ee20000000800 */
[----:B----4-:R-:W-:Y:S01]  /*2270*/  IMAD.HI.U32 R17, R0, R5, RZ ;  /* 0x0000000500117227 */ /* 0x010fe200078e00ff */
[----:B------:R-:W-:-:S03]  /*2280*/  ISETP.NE.AND P0, PT, R4, 0x1, PT ;  /* 0x000000010400780c */ /* 0x000fc60003f05270 */
[----:B------:R-:W-:-:S03]  /*2290*/  IMAD.HI.U32 R5, R11, R5, RZ ;  /* 0x000000050b057227 */ /* 0x000fc600078e00ff */
[----:B------:R-:W4:Y:S01]  /*22a0*/  LDC.64 R2, c[0x0][0xf28] ;  /* 0x0003ca00ff027b82 */ /* 0x000f220000000a00 */
[----:B-1----:R-:W-:-:S04]  /*22b0*/  IMAD.HI.U32 R20, R9, R6, RZ ;  /* 0x0000000609147227 */ /* 0x002fc800078e00ff */
[----:B------:R-:W-:Y:S01]  /*22c0*/  IMAD.HI.U32 R22, R13, R6, RZ ;  /* 0x000000060d167227 */ /* 0x000fe200078e00ff */
[----:B------:R-:W-:Y:S02]  /*22d0*/  SHF.R.U32.HI R20, RZ, R7, R20 ;  /* 0x00000007ff147219 */ /* 0x000fe40000011614 */
[-C--:B--2---:R-:W-:Y:S02]  /*22e0*/  SHF.R.U32.HI R17, RZ, R16.reuse, R17 ;  /* 0x00000010ff117219 */ /* 0x084fe40000011611 */
[----:B------:R-:W-:Y:S02]  /*22f0*/  SHF.R.U32.HI R16, RZ, R16, R5 ;  /* 0x00000010ff107219 */ /* 0x000fe40000011605 */
[----:B------:R-:W-:Y:S02]  /*2300*/  SEL R17, R0, R17, !P0 ;  /* 0x0000001100117207 */ /* 0x000fe40004000000 */
[----:B------:R-:W-:Y:S02]  /*2310*/  SHF.R.U32.HI R22, RZ, R7, R22 ;  /* 0x00000007ff167219 */ /* 0x000fe40000011616 */
[----:B---3--:R-:W-:-:S02]  /*2320*/  ISETP.NE.AND P1, PT, R18, 0x1, PT ;  /* 0x000000011200780c */ /* 0x008fc40003f25270 */
[----:B------:R-:W-:Y:S02]  /*2330*/  SEL R5, R11, R16, !P0 ;  /* 0x000000100b057207 */ /* 0x000fe40004000000 */
[----:B------:R-:W-:Y:S02]  /*2340*/  SEL R19, R9, R20, !P1 ;  /* 0x0000001409137207 */ /* 0x000fe40004800000 */
[----:B------:R-:W-:Y:S01]  /*2350*/  SEL R7, R13, R22, !P1 ;  /* 0x000000160d077207 */ /* 0x000fe20004800000 */
[----:B----4-:R-:W-:-:S04]  /*2360*/  IMAD.HI.U32 R20, R17, R2, RZ ;  /* 0x0000000211147227 */ /* 0x010fc800078e00ff */
        /* <DEDUP_REMOVED lines=14> */
[----:B------:R-:W-:Y:S02]  /*2450*/  @!P0 SEL R3, R7, R16, !P3 ;  /* 0x0000001007038207 */ /* 0x000fe40005800000 */
[----:B------:R-:W-:-:S03]  /*2460*/  IADD3 R16, PT, PT, -R5, RZ, RZ ;  /* 0x000000ff05107210 */ /* 0x000fc60007ffe1ff */
[--C-:B------:R-:W-:Y:S02]  /*2470*/  @!P0 IMAD.IADD R6, R6, 0x1, -R3.reuse ;  /* 0x0000000106068824 */ /* 0x100fe400078e0a03 */
[----:B------:R-:W-:Y:S01]  /*2480*/  @!P0 IMAD R3, R2, R19, R3 ;  /* 0x0000001302038224 */ /* 0x000fe200078e0203 */
[----:B------:R-:W-:Y:S01]  /*2490*/  IADD3 R2, PT, PT, -R7, RZ, RZ ;  /* 0x000000ff07027210 */ /* 0x000fe20007ffe1ff */
[----:B------:R-:W-:Y:S02]  /*24a0*/  @!P0 IMAD R5, R72, R6, R7 ;  /* 0x0000000648058224 */ /* 0x000fe400078e0207 */
[----:B------:R-:W-:Y:S02]  /*24b0*/  IMAD R11, R4, R16, R11 ;  /* 0x00000010040b7224 */ /* 0x000fe400078e020b */
[----:B------:R-:W-:Y:S02]  /*24c0*/  @!P0 IMAD.MOV.U32 R7, RZ, RZ, R3 ;  /* 0x000000ffff078224 */ /* 0x000fe400078e0003 */
[----:B------:R-:W-:-:S02]  /*24d0*/  IMAD R2, R18, R2, R13 ;  /* 0x0000000212027224 */ /* 0x000fc400078e020d */
[----:B------:R-:W-:Y:S02]  /*24e0*/  IMAD R11, R5, R4, R11 ;  /* 0x00000004050b7224 */ /* 0x000fe400078e020b */
[----:B------:R-:W-:Y:S02]  /*24f0*/  IMAD R13, R7, R18, R2 ;  /* 0x00000012070d7224 */ /* 0x000fe400078e0202 */
.L_x_37:
[----:B------:R-:W1:Y:S02]  /*2500*/  LDCU UR8, c[0x0][0xf30] ;  /* 0x0001e600ff0877ac */ /* 0x000e640008000800 */
[----:B-1----:R-:W-:-:S09]  /*2510*/  UISETP.NE.AND UP0, UPT, UR8, 0x1, UPT ;  /* 0x000000010800788c */ /* 0x002fd2000bf05270 */
[----:B------:R-:W-:Y:S05]  /*2520*/  BRA.U UP0, `(.L_x_38) ;  /* 0x0000000100407547 */ /* 0x000fea000b800000 */
[----:B------:R-:W1:Y:S08]  /*2530*/  LDC.64 R4, c[0x0][0xf10] ;  /* 0x0003c400ff047b82 */ /* 0x000e700000000a00 */
[----:B------:R-:W2:Y:S08]  /*2540*/  LDC.64 R2, c[0x0][0xf18] ;  /* 0x0003c600ff027b82 */ /* 0x000eb00000000a00 */
[----:B------:R-:W3:Y:S08]  /*2550*/  LDC R6, c[0x0][0xf20] ;  /* 0x0003c800ff067b82 */ /* 0x000ef00000000800 */
[----:B------:R-:W4:Y:S01]  /*2560*/  LDC R16, c[0x0][0xf0c] ;  /* 0x0003c300ff107b82 */ /* 0x000f220000000800 */
[----:B-1----:R-:W-:-:S05]  /*2570*/  IMAD.HI.U32 R4, R13, R4, RZ ;  /* 0x000000040d047227 */ /* 0x002fca00078e00ff */
[----:B------:R-:W-:Y:S01]  /*2580*/  SHF.R.U32.HI R4, RZ, R5, R4 ;  /* 0x00000005ff047219 */ /* 0x000fe20000011604 */
[----:B--2---:R-:W-:Y:S01]  /*2590*/  IMAD.HI.U32 R3, R11, R3, RZ ;  /* 0x000000030b037227 */ /* 0x004fe200078e00ff */
[----:B------:R-:W-:-:S04]  /*25a0*/  ISETP.NE.AND P0, PT, R2, 0x1, PT ;  /* 0x000000010200780c */ /* 0x000fc80003f05270 */
[----:B---3--:R-:W-:-:S04]  /*25b0*/  SHF.R.U32.HI R6, RZ, R6, R3 ;  /* 0x00000006ff067219 */ /* 0x008fc80000011603 */
[----:B------:R-:W-:Y:S02]  /*25c0*/  SEL R3, R11, R6, !P0 ;  /* 0x000000060b037207 */ /* 0x000fe40004000000 */
[----:B----4-:R-:W-:-:S04]  /*25d0*/  ISETP.NE.AND P1, PT, R16, 0x1, PT ;  /* 0x000000011000780c */ /* 0x010fc80003f25270 */
[----:B------:R-:W-:-:S05]  /*25e0*/  SEL R4, R13, R4, !P1 ;  /* 0x000000040d047207 */ /* 0x000fca0004800000 */
[----:B------:R-:W-:Y:S02]  /*25f0*/  IMAD.IADD R5, R3, 0x1, -R4 ;  /* 0x0000000103057824 */ /* 0x000fe400078e0a04 */
[----:B------:R-:W-:Y:S02]  /*2600*/  IMAD.IADD R3, R4, 0x1, -R3 ;  /* 0x0000000104037824 */ /* 0x000fe400078e0a03 */
[----:B------:R-:W-:Y:S02]  /*2610*/  IMAD R13, R5, R16, R13 ;  /* 0x00000010050d7224 */ /* 0x000fe400078e020d */
[----:B------:R-:W-:-:S07]  /*2620*/  IMAD R11, R3, R2, R11 ;  /* 0x00000002030b7224 */ /* 0x000fce00078e020b */
.L_x_38:
[----:B------:R-:W-:Y:S01]  /*2630*/  VIADD R14, R14, 0x1 ;  /* 0x000000010e0e7836 */ /* 0x000fe20000000000 */
[----:B------:R-:W-:Y:S01]  /*2640*/  PLOP3.LUT P1, PT, PT, PT, PT, 0x80, 0x8 ;  /* 0x000000000008781c */ /* 0x000fe20003f2f070 */
[----:B------:R-:W-:Y:S02]  /*2650*/  IMAD.IADD R2, R13, 0x1, R152 ;  /* 0x000000010d027824 */ /* 0x000fe400078e0298 */
[----:B------:R-:W-:Y:S01]  /*2660*/  IMAD.IADD R20, R11, 0x1, R150 ;  /* 0x000000010b147824 */ /* 0x000fe200078e0296 */
[----:B------:R-:W-:Y:S02]  /*2670*/  ISETP.NE.AND P0, PT, R14, 0x2, PT ;  /* 0x000000020e00780c */ /* 0x000fe40003f05270 */
[----:B------:R-:W-:Y:S02]  /*2680*/  R2UR UR20, R2 ;  /* 0x00000000021472ca */ /* 0x000fe400000e0000 */
[----:B------:R-:W-:Y:S02]  /*2690*/  SEL R3, RZ, 0x1, P0 ;  /* 0x00000001ff037807 */ /* 0x000fe40000000000 */
[----:B------:R-:W-:-:S02]  /*26a0*/  SEL R14, R14, RZ, P0 ;  /* 0x000000ff0e0e7207 */ /* 0x000fc40000000000 */
[----:B------:R-:W-:Y:S01]  /*26b0*/  LOP3.LUT R12, R12, R3, RZ, 0x3c, !PT ;  /* 0x000000030c0c7212 */ /* 0x000fe200078e3cff */
[----:B------:R-:W-:Y:S08]  /*26c0*/  @P2 BRA `(.L_x_39) ;  /* 0xffffffec00e42947 */ /* 0x000ff0000383ffff */
[----:B------:R-:W-:Y:S01]  /*26d0*/  UIADD3 UR4, UPT, UPT, UR4, 0x28, URZ ;  /* 0x0000002804047890 */ /* 0x000fe2000fffe0ff */
[----:B------:R-:W-:-:S03]  /*26e0*/  SHF.L.U32 R3, R15, 0x1f, RZ ;  /* 0x0000001f0f037819 */ /* 0x000fc600000006ff */
[----:B------:R-:W-:-:S09]  /*26f0*/  ULEA UR5, UR6, UR4, 0x3 ;  /* 0x0000000406057291 */ /* 0x000fd2000f8e18ff */
[----:B------:R-:W1:Y:S02]  /*2700*/  SYNCS.PHASECHK.TRANS64.TRYWAIT P0, [UR5], R3 ;  /* 0x00000003ff0075a7 */ /* 0x000e640008001105 */
[----:B-1----:R-:W-:Y:S05]  /*2710*/  @!P0 BRA `(.L_x_40) ;  /* 0x0000009000488947 */ /* 0x002fea0003800000 */
.L_x_142:
[----:B------:R-:W-:-:S04]  /*2720*/  UIADD3 UR6, UPT, UPT, UR6, 0x1, URZ ;  /* 0x0000000106067890 */ /* 0x000fc8000fffe0ff */
[----:B------:R-:W-:-:S04]  /*2730*/  UISETP.NE.AND UP0, UPT, UR6, 0x5, UPT ;  /* 0x000000050600788c */ /* 0x000fc8000bf05270 */
[----:B------:R-:W-:Y:S02]  /*2740*/  USEL UR7, URZ, 0x1, UP0 ;  /* 0x00000001ff077887 */ /* 0x000fe40008000000 */
[----:B------:R-:W-:-:S04]  /*2750*/  USEL UR6, UR6, URZ, UP0 ;  /* 0x000000ff06067287 */ /* 0x000fc80008000000 */
[----:B------:R-:W-:Y:S01]  /*2760*/  ULEA UR5, UR6, UR4, 0x3 ;  /* 0x0000000406057291 */ /* 0x000fe2000f8e18ff */
[----:B------:R-:W-:-:S04]  /*2770*/  LOP3.LUT R2, R15, UR7, RZ, 0x3c, !PT ;  /* 0x000000070f027c12 */ /* 0x000fc8000f8e3cff */
[----:B-1----:R-:W-:-:S04]  /*2780*/  SHF.L.U32 R3, R2, 0x1f, RZ ;  /* 0x0000001f02037819 */ /* 0x002fc800000006ff */
[----:B------:R-:W1:Y:S02]  /*2790*/  SYNCS.PHASECHK.TRANS64.TRYWAIT P0, [UR5], R3 ;  /* 0x00000003ff0075a7 */ /* 0x000e640008001105 */
[----:B-1----:R-:W-:Y:S05]  /*27a0*/  @!P0 BRA `(.L_x_41) ;  /* 0x00000090003c8947 */ /* 0x002fea0003800000 */
.L_x_144:
        /* <DEDUP_REMOVED lines=9> */
.L_x_146:
        /* <DEDUP_REMOVED lines=9> */
.L_x_148:
[----:B------:R-:W-:-:S04]  /*28d0*/  UIADD3 UR6, UPT, UPT, UR6, 0x1, URZ ;  /* 0x0000000106067890 */ /* 0x000fc8000fffe0ff */
[----:B------:R-:W-:-:S04]  /*28e0*/  UISETP.NE.AND UP0, UPT, UR6, 0x5, UPT ;  /* 0x000000050600788c */ /* 0x000fc8000bf05270 */
[----:B------:R-:W-:Y:S02]  /*28f0*/  USEL UR5, URZ, 0x1, UP0 ;  /* 0x00000001ff057887 */ /* 0x000fe40008000000 */
[----:B------:R-:W-:-:S04]  /*2900*/  USEL UR6, UR6, URZ, UP0 ;  /* 0x000000ff06067287 */ /* 0x000fc80008000000 */
[----:B------:R-:W-:Y:S01]  /*2910*/  ULEA UR6, UR6, UR4, 0x3 ;  /* 0x0000000406067291 */ /* 0x000fe2000f8e18ff */
[----:B-1----:R-:W-:-:S04]  /*2920*/  LOP3.LUT R3, R2, UR5, RZ, 0x3c, !PT ;  /* 0x0000000502037c12 */ /* 0x002fc8000f8e3cff */
[----:B------:R-:W-:Y:S01]  /*2930*/  SHF.L.U32 R3, R3, 0x1f, RZ ;  /* 0x0000001f03037819 */ /* 0x000fe200000006ff */
[----:B----4-:R-:W-:-:S07]  /*2940*/  IMAD.U32 R0, RZ, RZ, UR6 ;  /* 0x00000006ff007e24 */ /* 0x010fce000f8e00ff */
.L_x_44:
[----:B-1----:R1:W2:Y:S02]  /*2950*/  SYNCS.PHASECHK.TRANS64.TRYWAIT P0, [R0+URZ], R3 ;  /* 0x00000003000075a7 */ /* 0x0022a400080011ff */
[----:B--2---:R-:W-:Y:S05]  /*2960*/  @!P0 NANOSLEEP.SYNCS 0x989680 ;  /* 0x009896800000895d */ /* 0x004fea0003900000 */
[----:B------:R-:W2:Y:S02]  /*2970*/  @!P0 SYNCS.PHASECHK.TRANS64 P0, [R0+URZ], R3 ;  /* 0x00000003000085a7 */ /* 0x000ea400080010ff */
[----:B--2---:R-:W-:Y:S05]  /*2980*/  @P0 EXIT ;  /* 0x000000000000094d */ /* 0x004fea0003800000 */
[----:B------:R-:W-:Y:S05]  /*2990*/  BRA `(.L_x_44) ;  /* 0xfffffffc00ec7947 */ /* 0x000fea000383ffff */
.L_x_17:
[----:B------:R-:W-:-:S04]  /*29a0*/  UISETP.NE.AND UP1, UPT, UR37, URZ, UPT ;  /* 0x000000ff2500728c */ /* 0x000fc8000bf25270 */
[----:B------:R-:W-:-:S09]  /*29b0*/  UISETP.NE.OR UP1, UPT, UR8, 0x1, UP1 ;  /* 0x000000010800788c */ /* 0x000fd20008f25670 */
[----:B------:R-:W-:Y:S05]  /*29c0*/  BRA.U UP1, `(.L_x_45) ;  /* 0x0000000501487547 */ /* 0x000fea000b800000 */
[----:B------:R-:W-:Y:S01]  /*29d0*/  ISETP.NE.AND P2, PT, R2, RZ, PT ;  /* 0x000000ff0200720c */ /* 0x000fe20003f45270 */
[----:B------:R-:W-:Y:S01]  /*29e0*/  IMAD.MOV.U32 R12, RZ, RZ, 0x1 ;  /* 0x00000001ff0c7424 */ /* 0x000fe200078e00ff */
[----:B------:R-:W-:Y:S02]  /*29f0*/  CS2R R10, SRZ ;  /* 0x00000000000a7805 */ /* 0x000fe4000001ff00 */
[----:B------:R-:W-:Y:S01]  /*2a00*/  CS2R R8, SRZ ;  /* 0x0000000000087805 */ /* 0x000fe2000001ff00 */
[----:B------:R-:W-:Y:S01]  /*2a10*/  UMOV UR4, 0x400 ;  /* 0x0000040000047882 */ /* 0x000fe20000000000 */
[----:B------:R-:W-:Y:S01]  /*2a20*/  UMOV UR6, URZ ;  /* 0x000000ff00067c82 */ /* 0x000fe20008000000 */
[----:B------:R-:W-:-:S12]  /*2a30*/  ULEA UR37, UR37, UR4, 0x18 ;  /* 0x0000000425257291 */ /* 0x000fd8000f8ec0ff */
.L_x_49:
[----:B------:R-:W-:Y:S02]  /*2a40*/  LEA R0, R8, UR37, 0x3 ;  /* 0x0000002508007c11 */ /* 0x000fe4000f8e18ff */
[----:B------:R-:W-:-:S03]  /*2a50*/  SHF.L.U32 R5, R9, 0x1f, RZ ;  /* 0x0000001f09057819 */ /* 0x000fc600000006ff */
[----:B------:R-:W-:Y:S01]  /*2a60*/  VIADD R4, R0, 0xe0 ;  /* 0x000000e000047836 */ /* 0x000fe20000000000 */
[----:B------:R-:W1:Y:S02]  /*2a70*/  SYNCS.PHASECHK.TRANS64.TRYWAIT P0, [R0+URZ+0xd0], R5 ;  /* 0x0000d005000075a7 */ /* 0x000e6400080011ff */
[----:B-1----:R-:W-:Y:S05]  /*2a80*/  @!P0 BRA `(.L_x_46) ;  /* 0x0000008c00cc8947 */ /* 0x002fea0003800000 */
.L_x_149:
[----:B------:R-:W-:Y:S01]  /*2a90*/  ULEA UR5, UR6, UR37, 0x3 ;  /* 0x0000002506057291 */ /* 0x000fe2000f8e18ff */
[----:B------:R-:W-:Y:S02]  /*2aa0*/  PRMT R4, RZ, 0x654, R4 ;  /* 0x00000654ff047816 */ /* 0x000fe40000000004 */
[----:B-1----:R-:W-:Y:S01]  /*2ab0*/  SHF.L.U32 R5, R12, 0x1f, RZ ;  /* 0x0000001f0c057819 */ /* 0x002fe200000006ff */
[----:B------:R-:W-:Y:S01]  /*2ac0*/  UIADD3 UR4, UPT, UPT, UR5, 0xa0, URZ ;  /* 0x000000a005047890 */ /* 0x000fe2000fffe0ff */
[----:B------:R1:W-:Y:S05]  /*2ad0*/  SYNCS.ARRIVE.TRANS64.RED.A1T0 RZ, [R4+URZ], RZ ;  /* 0x000000ff04ff79a7 */ /* 0x0003ea00081004ff */
[----:B------:R-:W-:Y:S01]  /*2ae0*/  IMAD.U32 R7, RZ, RZ, UR4 ;  /* 0x00000004ff077e24 */ /* 0x000fe2000f8e00ff */
[----:B------:R-:W2:Y:S04]  /*2af0*/  SYNCS.PHASECHK.TRANS64.TRYWAIT P0, [UR5+0xb0], R5 ;  /* 0x0000b005ff0075a7 */ /* 0x000ea80008001105 */
[----:B------:R-:W-:Y:S01]  /*2b00*/  PRMT R6, R2, 0x654, R7 ;  /* 0x0000065402067816 */ /* 0x000fe20000000007 */
[----:B-1----:R-:W-:Y:S01]  /*2b10*/  @!P2 IMAD.MOV.U32 R4, RZ, RZ, 0x10 ;  /* 0x00000010ff04a424 */ /* 0x002fe200078e00ff */
[----:B--2---:R-:W-:Y:S06]  /*2b20*/  @!P0 BRA `(.L_x_47) ;  /* 0x0000008c00b88947 */ /* 0x004fec0003800000 */
.L_x_151:
[----:B------:R-:W-:Y:S01]  /*2b30*/  ULEA UR4, UR6, UR37, 0x4 ;  /* 0x0000002506047291 */ /* 0x000fe2000f8e20ff */
[----:B------:R-:W-:Y:S01]  /*2b40*/  SEL R3, R6, R3, !P2 ;  /* 0x0000000306037207 */ /* 0x000fe20005000000 */
[----:B------:R-:W-:Y:S01]  /*2b50*/  UIADD3 UR5, UPT, UPT, UR5, 0xa0, URZ ;  /* 0x000000a005057890 */ /* 0x000fe2000fffe0ff */
[----:B-1----:R-:W-:Y:S01]  /*2b60*/  LEA R0, R11, UR37, 0x3 ;  /* 0x000000250b007c11 */ /* 0x002fe2000f8e18ff */
[----:B------:R-:W-:Y:S01]  /*2b70*/  UIADD3 UR4, UPT, UPT, UR4, 0x100, URZ ;  /* 0x0000010004047890 */ /* 0x000fe2000fffe0ff */
[----:B------:R-:W-:Y:S01]  /*2b80*/  SHF.L.U32 R5, R10, 0x1f, RZ ;  /* 0x0000001f0a057819 */ /* 0x000fe200000006ff */
[----:B------:R1:W-:Y:S01]  /*2b90*/  @!P2 SYNCS.ARRIVE.TRANS64.RED RZ, [R3+URZ], R4 ;  /* 0x0000000403ffa9a7 */ /* 0x0003e200080004ff */
[----:B------:R-:W-:Y:S01]  /*2ba0*/  UIADD3 UR6, UPT, UPT, UR6, 0x1, URZ ;  /* 0x0000000106067890 */ /* 0x000fe2000fffe0ff */
[----:B------:R-:W-:-:S03]  /*2bb0*/  VIADD R8, R8, 0x1 ;  /* 0x0000000108087836 */ /* 0x000fc60000000000 */
[----:B------:R-:W-:Y:S02]  /*2bc0*/  UISETP.NE.AND UP0, UPT, UR6, 0x2, UPT ;  /* 0x000000020600788c */ /* 0x000fe4000bf05270 */
[----:B------:R-:W-:Y:S06]  /*2bd0*/  UGETNEXTWORKID.BROADCAST [UR4], [UR5] ;  /* 0x00000000040073ca */ /* 0x000fec0008000100 */
[----:B------:R-:W-:Y:S01]  /*2be0*/  USEL UR4, URZ, 0x1, UP0 ;  /* 0x00000001ff047887 */ /* 0x000fe20008000000 */
[----:B------:R-:W-:Y:S01]  /*2bf0*/  ISETP.NE.AND P0, PT, R8, 0x2, PT ;  /* 0x000000020800780c */ /* 0x000fe20003f05270 */
[----:B------:R-:W-:Y:S01]  /*2c00*/  USEL UR6, UR6, URZ, UP0 ;  /* 0x000000ff06067287 */ /* 0x000fe20008000000 */
[----:B------:R-:W2:Y:S03]  /*2c10*/  SYNCS.PHASECHK.TRANS64.TRYWAIT P1, [R0+URZ+0xa0], R5 ;  /* 0x0000a005000075a7 */ /* 0x000ea600080211ff */
[----:B------:R-:W-:Y:S01]  /*2c20*/  LOP3.LUT R12, R12, UR4, RZ, 0x3c, !PT ;  /* 0x000000040c0c7c12 */ /* 0x000fe2000f8e3cff */
[----:B-12---:R-:W-:Y:S07]  /*2c30*/  @!P1 BRA `(.L_x_48) ;  /* 0x0000008c008c9947 */ /* 0x006fee0003800000 */
.L_x_152:
[C---:B------:R-:W-:Y:S01]  /*2c40*/  LEA R4, R11.reuse, UR37, 0x4 ;  /* 0x000000250b047c11 */ /* 0x040fe2000f8e20ff */
[----:B-1----:R-:W-:Y:S01]  /*2c50*/  VIADD R0, R0, 0xb0 ;  /* 0x000000b000007836 */ /* 0x002fe20000000000 */
[----:B------:R-:W-:Y:S01]  /*2c60*/  SEL R8, R8, RZ, P0 ;  /* 0x000000ff08087207 */ /* 0x000fe20000000000 */
[----:B------:R-:W-:-:S03]  /*2c70*/  VIADD R11, R11, 0x1 ;  /* 0x000000010b0b7836 */ /* 0x000fc60000000000 */
[----:B------:R-:W1:Y:S01]  /*2c80*/  LDS.128 R4, [R4+0x100] ;  /* 0x0001000004047984 */ /* 0x000e620000000c00 */
[----:B------:R-:W-:Y:S02]  /*2c90*/  PRMT R0, RZ, 0x654, R0 ;  /* 0x00000654ff007816 */ /* 0x000fe40000000000 */
[C---:B------:R-:W-:Y:S01]  /*2ca0*/  ISETP.NE.AND P1, PT, R11.reuse, 0x2, PT ;  /* 0x000000020b00780c */ /* 0x040fe20003f25270 */
[----:B------:R-:W-:Y:S01]  /*2cb0*/  @!PT LDS RZ, [RZ] ;  /* 0x00000000fffff984 */ /* 0x000fe20000000800 */
[----:B------:R-:W-:Y:S01]  /*2cc0*/  @!PT LDS RZ, [RZ] ;  /* 0x00000000fffff984 */ /* 0x000fe20000000800 */
[----:B------:R-:W-:Y:S01]  /*2cd0*/  @!PT LDS RZ, [RZ] ;  /* 0x00000000fffff984 */ /* 0x000fe20000000800 */
[----:B------:R-:W-:Y:S01]  /*2ce0*/  @!PT LDS RZ, [RZ] ;  /* 0x00000000fffff984 */ /* 0x000fe20000000800 */
[----:B------:R2:W-:Y:S06]  /*2cf0*/  MEMBAR.ALL.CTA ;  /* 0x0000000000007992 */ /* 0x0005ec0000008000 */
[----:B--2---:R-:W2:Y:S01]  /*2d00*/  FENCE.VIEW.ASYNC.S ;  /* 0x00000000000073c6 */ /* 0x004ea20000000000 */
[----:B------:R-:W-:Y:S01]  /*2d10*/  SEL R11, R11, RZ, P1 ;  /* 0x000000ff0b0b7207 */ /* 0x000fe20000800000 */
[----:B--2---:R2:W-:Y:S01]  /*2d20*/  SYNCS.ARRIVE.TRANS64.RED.A1T0 RZ, [R0+URZ], RZ ;  /* 0x000000ff00ff79a7 */ /* 0x0045e200081004ff */
[----:B-1----:R-:W-:-:S02]  /*2d30*/  LOP3.LUT P3, RZ, R6, 0x1, RZ, 0xc0, !PT ;  /* 0x0000000106ff7812 */ /* 0x002fc4000786c0ff */
[----:B------:R-:W-:-:S04]  /*2d40*/  SEL R5, RZ, 0x1, P1 ;  /* 0x00000001ff057807 */ /* 0x000fc80000800000 */
[----:B------:R-:W-:Y:S02]  /*2d50*/  LOP3.LUT R10, R10, R5, RZ, 0x3c, !PT ;  /* 0x000000050a0a7212 */ /* 0x000fe400078e3cff */
[----:B--2---:R-:W-:-:S04]  /*2d60*/  SEL R0, RZ, 0x1, P0 ;  /* 0x00000001ff007807 */ /* 0x004fc80000000000 */
[----:B------:R-:W-:Y:S01]  /*2d70*/  LOP3.LUT R9, R9, R0, RZ, 0x3c, !PT ;  /* 0x0000000009097212 */ /* 0x000fe200078e3cff */
[----:B------:R-:W-:Y:S06]  /*2d80*/  @P3 BRA `(.L_x_49) ;  /* 0xfffffffc002c3947 */ /* 0x000fec000383ffff */
[----:B------:R-:W-:Y:S01]  /*2d90*/  ULEA UR5, UR6, UR37, 0x3 ;  /* 0x0000002506057291 */ /* 0x000fe2000f8e18ff */
[----:B------:R-:W-:-:S08]  /*2da0*/  SHF.L.U32 R3, R12, 0x1f, RZ ;  /* 0x0000001f0c037819 */ /* 0x000fd000000006ff */
[----:B------:R-:W1:Y:S02]  /*2db0*/  SYNCS.PHASECHK.TRANS64 P0, [UR5+0xb0], R3 ;  /* 0x0000b003ff0075a7 */ /* 0x000e640008001005 */
[----:B-1----:R-:W-:Y:S05]  /*2dc0*/  @P0 BRA `(.L_x_50) ;  /* 0x0000000000080947 */ /* 0x002fea0003800000 */
[----:B------:R-:W1:Y:S02]  /*2dd0*/  SYNCS.PHASECHK.TRANS64.TRYWAIT P0, [UR5+0xb0], R3 ;  /* 0x0000b003ff0075a7 */ /* 0x000e640008001105 */
[----:B-1----:R-:W-:Y:S05]  /*2de0*/  @!P0 BRA `(.L_x_51) ;  /* 0x0000008c00348947 */ /* 0x002fea0003800000 */
.L_x_50:
[----:B------:R-:W-:-:S04]  /*2df0*/  UIADD3 UR4, UPT, UPT, UR6, 0x1, URZ ;  /* 0x0000000106047890 */ /* 0x000fc8000fffe0ff */
[----:B------:R-:W-:-:S04]  /*2e00*/  UISETP.NE.AND UP0, UPT, UR4, 0x2, UPT ;  /* 0x000000020400788c */ /* 0x000fc8000bf05270 */
[----:B------:R-:W-:Y:S02]  /*2e10*/  USEL UR7, URZ, 0x1, UP0 ;  /* 0x00000001ff077887 */ /* 0x000fe40008000000 */
[----:B------:R-:W-:-:S04]  /*2e20*/  USEL UR4, UR4, URZ, UP0 ;  /* 0x000000ff04047287 */ /* 0x000fc80008000000 */
[----:B------:R-:W-:Y:S01]  /*2e30*/  ULEA UR4, UR4, UR37, 0x3 ;  /* 0x0000002504047291 */ /* 0x000fe2000f8e18ff */
[----:B-1----:R-:W-:-:S04]  /*2e40*/  LOP3.LUT R3, R12, UR7, RZ, 0x3c, !PT ;  /* 0x000000070c037c12 */ /* 0x002fc8000f8e3cff */
[----:B------:R-:W-:-:S04]  /*2e50*/  SHF.L.U32 R0, R3, 0x1f, RZ ;  /* 0x0000001f03007819 */ /* 0x000fc800000006ff */
[----:B------:R-:W1:Y:S02]  /*2e60*/  SYNCS.PHASECHK.TRANS64 P0, [UR4+0xb0], R0 ;  /* 0x0000b000ff0075a7 */ /* 0x000e640008001004 */
[----:B-1----:R-:W-:Y:S05]  /*2e70*/  @P0 EXIT ;  /* 0x000000000000094d */ /* 0x002fea0003800000 */
[----:B------:R-:W-:Y:S02]  /*2e80*/  SHF.L.U32 R3, R3, 0x1f, RZ ;  /* 0x0000001f03037819 */ /* 0x000fe400000006ff */
[----:B------:R-:W-:-:S07]  /*2e90*/  MOV R0, UR4 ;  /* 0x0000000400007c02 */ /* 0x000fce0008000f00 */
.L_x_52:
[----:B-1----:R1:W2:Y:S02]  /*2ea0*/  SYNCS.PHASECHK.TRANS64.TRYWAIT P0, [R0+URZ+0xb0], R3 ;  /* 0x0000b003000075a7 */ /* 0x0022a400080011ff */
[----:B--2---:R-:W-:Y:S05]  /*2eb0*/  @!P0 NANOSLEEP.SYNCS 0x989680 ;  /* 0x009896800000895d */ /* 0x004fea0003900000 */
[----:B------:R-:W2:Y:S02]  /*2ec0*/  @!P0 SYNCS.PHASECHK.TRANS64 P0, [R0+URZ+0xb0], R3 ;  /* 0x0000b003000085a7 */ /* 0x000ea400080010ff */
[----:B--2---:R-:W-:Y:S05]  /*2ed0*/  @P0 EXIT ;  /* 0x000000000000094d */ /* 0x004fea0003800000 */
[----:B------:R-:W-:Y:S05]  /*2ee0*/  BRA `(.L_x_52) ;  /* 0xfffffffc00ec7947 */ /* 0x000fea000383ffff */
.L_x_45:
[----:B------:R-:W-:-:S09]  /*2ef0*/  UISETP.NE.AND UP1, UPT, UR8, URZ, UPT ;  /* 0x000000ff0800728c */ /* 0x000fd2000bf25270 */
[----:B------:R-:W-:Y:S05]  /*2f00*/  BRA.U UP1, `(.L_x_53) ;  /* 0x0000001101807547 */ /* 0x000fea000b800000 */
[----:B------:R-:W-:Y:S01]  /*2f10*/  UMOV UR4, 0x40 ;  /* 0x0000004000047882 */ /* 0x000fe20000000000 */
[----:B------:R-:W-:Y:S01]  /*2f20*/  NOP ;  /* 0x0000000000007918 */ /* 0x000fe20000000000 */
[----:B------:R-:W-:Y:S01]  /*2f30*/  ULEA UR4, UR37, UR4, 0x18 ;  /* 0x0000000425047291 */ /* 0x000fe2000f8ec0ff */
[----:B------:R-:W-:Y:S02]  /*2f40*/  UMOV UR5, 0x400 ;  /* 0x0000040000057882 */ /* 0x000fe40000000000 */
[----:B------:R-:W-:-:S06]  /*2f50*/  ULEA UR37, UR37, UR5, 0x18 ;  /* 0x0000000525257291 */ /* 0x000fcc000f8ec0ff */
[----:B------:R-:W1:Y:S02]  /*2f60*/  LDS.U8 R0, [UR4+0x1c] ;  /* 0x00001c04ff007984 */ /* 0x000e640008000000 */
[----:B-1----:R-:W-:-:S13]  /*2f70*/  ISETP.NE.AND P0, PT, R0, RZ, PT ;  /* 0x000000ff0000720c */ /* 0x002fda0003f05270 */
[----:B------:R-:W-:Y:S05]  /*2f80*/  @P0 BRA `(.L_x_54) ;  /* 0x0000000000580947 */ /* 0x000fea0003800000 */
[----:B------:R-:W-:-:S13]  /*2f90*/  ELECT P0, URZ, PT ;  /* 0x0000000000ff782f */ /* 0x000fda0003800000 */
[----:B------:R-:W-:Y:S05]  /*2fa0*/  @!P0 BRA `(.L_x_55) ;  /* 0x0000000000608947 */ /* 0x000fea0003800000 */
[----:B------:R-:W-:Y:S01]  /*2fb0*/  UMOV UR5, 0x10 ;  /* 0x0000001000057882 */ /* 0x000fe20000000000 */
[----:B------:R-:W-:Y:S01]  /*2fc0*/  HFMA2 R0, -RZ, RZ, 0, 5.9604644775390625e-08 ;  /* 0x00000001ff007431 */ /* 0x000fe200000001ff */
[----:B------:R-:W-:-:S03]  /*2fd0*/  MOV R2, 0xffff ;  /* 0x0000ffff00027802 */ /* 0x000fc60000000f00 */
[----:B------:R-:W-:Y:S04]  /*2fe0*/  DEPBAR.LE SB1, 0x36 ;  /* 0x00009d800000791a */ /* 0x000fe80000000000 */
[----:B------:R-:W1:Y:S02]  /*2ff0*/  UTCATOMSWS.FIND_AND_SET.ALIGN UP0, UR5, UR5 ;  /* 0x00000005000575e3 */ /* 0x000e640008000800 */
[----:B-1----:R-:W-:Y:S01]  /*3000*/  MOV R3, UR5 ;  /* 0x0000000500037c02 */ /* 0x002fe20008000f00 */
[----:B------:R-:W-:Y:S06]  /*3010*/  BRA.U UP0, `(.L_x_56) ;  /* 0x0000000100187547 */ /* 0x000fec000b800000 */
.L_x_57:
[----:B------:R-:W-:Y:S05]  /*3020*/  NANOSLEEP 0x64 ;  /* 0x000000640000795d */ /* 0x000fea0003800000 */
[----:B------:R-:W-:-:S05]  /*3030*/  UMOV UR5, 0x10 ;  /* 0x0000001000057882 */ /* 0x000fca0000000000 */
[----:B------:R-:W-:Y:S04]  /*3040*/  DEPBAR.LE SB1, 0x36 ;  /* 0x00009d800000791a */ /* 0x000fe80000000000 */
[----:B------:R-:W1:Y:S02]  /*3050*/  UTCATOMSWS.FIND_AND_SET.ALIGN UP0, UR5, UR5 ;  /* 0x00000005000575e3 */ /* 0x000e640008000800 */
[----:B-1----:R-:W-:Y:S01]  /*3060*/  MOV R3, UR5 ;  /* 0x0000000500037c02 */ /* 0x002fe20008000f00 */
[----:B------:R-:W-:Y:S05]  /*3070*/  BRA.U !UP0, `(.L_x_57) ;  /* 0xfffffffd08e87547 */ /* 0x000fea000b83ffff */
.L_x_56:
[-C--:B------:R-:W-:Y:S02]  /*3080*/  SHF.L.U32 R2, R2, R3.reuse, RZ ;  /* 0x0000000302027219 */ /* 0x080fe400000006ff */
[----:B------:R-:W-:Y:S01]  /*3090*/  SHF.L.U32 R0, R0, R3, RZ ;  /* 0x0000000300007219 */ /* 0x000fe200000006ff */
[----:B------:R-:W-:Y:S02]  /*30a0*/  IMAD.SHL.U32 R3, R3, 0x20, RZ ;  /* 0x0000002003037824 */ /* 0x000fe400078e00ff */
[----:B------:R1:W-:Y:S04]  /*30b0*/  ATOMS.OR RZ, [UR4+0x14], R2 ;  /* 0x00001402ffff798c */ /* 0x0003e8000b000004 */
[----:B------:R1:W-:Y:S04]  /*30c0*/  ATOMS.OR RZ, [UR4+0x18], R0 ;  /* 0x00001800ffff798c */ /* 0x0003e8000b000004 */
[----:B------:R1:W-:Y:S01]  /*30d0*/  STS [UR37+0x120], R3 ;  /* 0x00012003ff007988 */ /* 0x0003e20008000825 */
[----:B------:R-:W-:Y:S05]  /*30e0*/  BRA `(.L_x_55) ;  /* 0x0000000000107947 */ /* 0x000fea0003800000 */
.L_x_54:
[----:B------:R-:W-:Y:S02]  /*30f0*/  MOV R0, 0xffffffff ;  /* 0xffffffff00007802 */ /* 0x000fe40000000f00 */
[----:B------:R-:W-:-:S03]  /*3100*/  MOV R2, 0x3130 ;  /* 0x0000313000027802 */ /* 0x000fc60000000f00 */
[----:B------:R1:W-:Y:S04]  /*3110*/  STS [UR37+0x120], R0 ;  /* 0x00012000ff007988 */ /* 0x0003e80008000825 */
[----:B-1-3-5:R-:W-:Y:S05]  /*3120*/  CALL.REL.NOINC `($__internal_1_$__cuda_sm10x_tcgen05_guardrail_trap_phase_invalid_during_alloc) ;  /* 0x0000009000507944 */ /* 0x02afea0003c00000 */
.L_x_55:
[----:B------:R-:W-:Y:S05]  /*3130*/  WARPSYNC.ALL ;  /* 0x0000000000007948 */ /* 0x000fea0003800000 */
[----:B------:R-:W2:Y:S01]  /*3140*/  S2UR UR9, SR_CgaCtaId ;  /* 0x00000000000979c3 */ /* 0x000ea20000008800 */
[----:B------:R-:W-:Y:S01]  /*3150*/  UMOV UR4, 0x400 ;  /* 0x0000040000047882 */ /* 0x000fe20000000000 */
[----:B------:R-:W-:-:S06]  /*3160*/  NOP ;  /* 0x0000000000007918 */ /* 0x000fcc0000000000 */
[----:B------:R-:W-:Y:S06]  /*3170*/  BAR.ARV 0x6, 0xa0 ;  /* 0x0182800000007b1d */ /* 0x000fec0000002000 */
[----:B------:R-:W4:Y:S01]  /*3180*/  LDCU UR10, c[0x0][0x38c] ;  /* 0x00007180ff0a77ac */ /* 0x000f220008000800 */
[----:B------:R-:W-:Y:S01]  /*3190*/  IMAD.MOV.U32 R8, RZ, RZ, RZ ;  /* 0x000000ffff087224 */ /* 0x000fe200078e00ff */
[----:B-1----:R-:W-:Y:S01]  /*31a0*/  CS2R R2, SRZ ;  /* 0x0000000000027805 */ /* 0x002fe2000001ff00 */
[----:B------:R-:W-:Y:S01]  /*31b0*/  UMOV UR18, 0x1 ;  /* 0x0000000100127882 */ /* 0x000fe20000000000 */
[----:B------:R-:W-:Y:S01]  /*31c0*/  UMOV UR21, URZ ;  /* 0x000000ff00157c82 */ /* 0x000fe20008000000 */
[----:B------:R-:W-:Y:S01]  /*31d0*/  UMOV UR26, URZ ;  /* 0x000000ff001a7c82 */ /* 0x000fe20008000000 */
[----:B------:R-:W-:Y:S01]  /*31e0*/  UMOV UR24, URZ ;  /* 0x000000ff00187c82 */ /* 0x000fe20008000000 */
[----:B--2---:R-:W-:Y:S01]  /*31f0*/  ULEA UR9, UR9, UR4, 0x18 ;  /* 0x0000000409097291 */ /* 0x004fe2000f8ec0ff */
[----:B------:R-:W1:Y:S03]  /*3200*/  LDCU UR4, c[0x0][0x38c] ;  /* 0x00007180ff0477ac */ /* 0x000e660008000800 */
[----:B------:R-:W-:-:S02]  /*3210*/  UIADD3 UR13, UPT, UPT, UR9, 0x10800, URZ ;  /* 0x00010800090d7890 */ /* 0x000fc4000fffe0ff */
[----:B------:R-:W-:-:S03]  /*3220*/  UIADD3 UR14, UPT, UPT, UR9, 0x1a800, URZ ;  /* 0x0001a800090e7890 */ /* 0x000fc6000fffe0ff */
[----:B------:R-:W2:Y:S01]  /*3230*/  LDS R0, [UR9+0x120] ;  /* 0x00012009ff007984 */ /* 0x000ea20008000800 */
[----:B------:R-:W-:Y:S02]  /*3240*/  UIADD3 UR15, UPT, UPT, UR9, 0x2e800, URZ ;  /* 0x0002e800090f7890 */ /* 0x000fe4000fffe0ff */
[----:B------:R-:W-:Y:S02]  /*3250*/  UIADD3 UR16, UPT, UPT, UR9, 0x2fc00, URZ ;  /* 0x0002fc0009107890 */ /* 0x000fe4000fffe0ff */
[----:B------:R-:W-:Y:S02]  /*3260*/  USHF.R.U32.HI UR13, URZ, 0x4, UR13 ;  /* 0x00000004ff0d7899 */ /* 0x000fe4000801160d */
[----:B------:R-:W-:Y:S02]  /*3270*/  USHF.R.U32.HI UR14, URZ, 0x4, UR14 ;  /* 0x00000004ff0e7899 */ /* 0x000fe4000801160e */
[----:B------:R-:W-:Y:S02]  /*3280*/  USHF.R.U32.HI UR15, URZ, 0x4, UR15 ;  /* 0x00000004ff0f7899 */ /* 0x000fe4000801160f */
[----:B-1----:R-:W-:-:S02]  /*3290*/  UIADD3 UR4, UPT, UPT, UR4, 0x7f, URZ ;  /* 0x0000007f04047890 */ /* 0x002fc4000fffe0ff */
[----:B------:R-:W-:Y:S02]  /*32a0*/  USHF.R.U32.HI UR16, URZ, 0x4, UR16 ;  /* 0x00000004ff107899 */ /* 0x000fe40008011610 */
[----:B------:R-:W-:Y:S02]  /*32b0*/  USHF.R.S32.HI UR8, URZ, 0x1f, UR4 ;  /* 0x0000001fff087899 */ /* 0x000fe40008011404 */
[----:B------:R-:W-:Y:S02]  /*32c0*/  ULOP3.LUT UR13, UR13, 0x3fff, URZ, 0xc0, !UPT ;  /* 0x00003fff0d0d7892 */ /* 0x000fe4000f8ec0ff */
[----:B------:R-:W-:Y:S02]  /*32d0*/  ULEA.HI UR8, UR8, UR4, URZ, 0x7 ;  /* 0x0000000408087291 */ /* 0x000fe4000f8f38ff */
[----:B------:R-:W-:Y:S02]  /*32e0*/  ULOP3.LUT UR14, UR14, 0x3fff, URZ, 0xc0, !UPT ;  /* 0x00003fff0e0e7892 */ /* 0x000fe4000f8ec0ff */
[----:B------:R-:W-:-:S02]  /*32f0*/  ULOP3.LUT UR15, UR15, 0x3fff, URZ, 0xc0, !UPT ;  /* 0x00003fff0f0f7892 */ /* 0x000fc4000f8ec0ff */
[----:B------:R-:W-:Y:S02]  /*3300*/  ULOP3.LUT UR16, UR16, 0x3fff, URZ, 0xc0, !UPT ;  /* 0x00003fff10107892 */ /* 0x000fe4000f8ec0ff */
[----:B------:R-:W-:Y:S02]  /*3310*/  USHF.R.S32.HI UR8, URZ, 0x7, UR8 ;  /* 0x00000007ff087899 */ /* 0x000fe40008011408 */
[----:B----4-:R-:W-:Y:S02]  /*3320*/  UISETP.GE.AND UP0, UPT, UR10, 0x1, UPT ;  /* 0x000000010a00788c */ /* 0x010fe4000bf06270 */
[----:B------:R-:W-:Y:S02]  /*3330*/  UIADD3 UR17, UPT, UPT, UR9, 0xc0, URZ ;  /* 0x000000c009117890 */ /* 0x000fe4000fffe0ff */
[----:B------:R-:W-:Y:S02]  /*3340*/  ULOP3.LUT UR13, UR13, 0x10000, URZ, 0xfc, !UPT ;  /* 0x000100000d0d7892 */ /* 0x000fe4000f8efcff */
[----:B------:R-:W-:-:S02]  /*3350*/  ULOP3.LUT UR14, UR14, 0x10000, URZ, 0xfc, !UPT ;  /* 0x000100000e0e7892 */ /* 0x000fc4000f8efcff */
[----:B------:R-:W-:Y:S02]  /*3360*/  ULOP3.LUT UR15, UR15, 0x10000, URZ, 0xfc, !UPT ;  /* 0x000100000f0f7892 */ /* 0x000fe4000f8efcff */
[----:B------:R-:W-:Y:S01]  /*3370*/  ULOP3.LUT UR16, UR16, 0x10000, URZ, 0xfc, !UPT ;  /* 0x0001000010107892 */ /* 0x000fe2000f8efcff */
[----:B--2---:R-:W-:Y:S01]  /*3380*/  R2UR UR23, R0 ;  /* 0x00000000001772ca */ /* 0x004fe200000e0000 */
[----:B------:R-:W-:Y:S02]  /*3390*/  UIADD3 UR22, UPT, UPT, UR8, -0x1, URZ ;  /* 0xffffffff08167890 */ /* 0x000fe4000fffe0ff */
[----:B------:R-:W-:-:S10]  /*33a0*/  UISETP.GE.U32.AND UP3, UPT, UR10, 0x81, UPT ;  /* 0x000000810a00788c */ /* 0x000fd4000bf66070 */
[----:B------:R-:W-:Y:S02]  /*33b0*/  UIADD3 UR6, UPT, UPT, UR23, 0x1c0, URZ ;  /* 0x000001c017067890 */ /* 0x000fe4000fffe0ff */
[----:B------:R-:W-:Y:S02]  /*33c0*/  UIADD3 UR7, UPT, UPT, UR23, 0x1c8, URZ ;  /* 0x000001c817077890 */ /* 0x000fe4000fffe0ff */
[----:B------:R-:W-:Y:S02]  /*33d0*/  UIADD3 UR4, UPT, UPT, UR23, 0x1c4, URZ ;  /* 0x000001c417047890 */ /* 0x000fe4000fffe0ff */
[----:B------:R-:W-:Y:S02]  /*33e0*/  UIADD3 UR5, UPT, UPT, UR23, 0x1d0, URZ ;  /* 0x000001d017057890 */ /* 0x000fe4000fffe0ff */
[----:B------:R-:W-:Y:S02]  /*33f0*/  USHF.R.U32.HI UR37, URZ, 0x11, UR6 ;  /* 0x00000011ff257899 */ /* 0x000fe40008011606 */
[----:B------:R-:W-:-:S02]  /*3400*/  USHF.R.U32.HI UR36, URZ, 0x1a, UR7 ;  /* 0x0000001aff247899 */ /* 0x000fc40008011607 */
[----:B------:R-:W-:Y:S02]  /*3410*/  USHF.R.U32.HI UR35, URZ, 0x11, UR4 ;  /* 0x00000011ff237899 */ /* 0x000fe40008011604 */
[----:B------:R-:W-:Y:S02]  /*3420*/  USHF.R.U32.HI UR34, URZ, 0x1a, UR5 ;  /* 0x0000001aff227899 */ /* 0x000fe40008011605 */
[----:B------:R-:W-:Y:S02]  /*3430*/  ULOP3.LUT UR37, UR37, 0x6000, URZ, 0xc0, !UPT ;  /* 0x0000600025257892 */ /* 0x000fe4000f8ec0ff */
[----:B------:R-:W-:Y:S02]  /*3440*/  ULOP3.LUT UR36, UR36, 0x30, URZ, 0xc0, !UPT ;  /* 0x0000003024247892 */ /* 0x000fe4000f8ec0ff */
[----:B------:R-:W-:Y:S02]  /*3450*/  ULOP3.LUT UR35, UR35, 0x6000, URZ, 0xc0, !UPT ;  /* 0x0000600023237892 */ /* 0x000fe4000f8ec0ff */
[----:B------:R-:W-:-:S02]  /*3460*/  ULOP3.LUT UR34, UR34, 0x30, URZ, 0xc0, !UPT ;  /* 0x0000003022227892 */ /* 0x000fc4000f8ec0ff */
[----:B------:R-:W-:Y:S02]  /*3470*/  ULOP3.LUT UR37, UR37, 0x840, URZ, 0xfc, !UPT ;  /* 0x0000084025257892 */ /* 0x000fe4000f8efcff */
[----:B------:R-:W-:Y:S02]  /*3480*/  ULOP3.LUT UR36, UR36, 0x480, URZ, 0xfc, !UPT ;  /* 0x0000048024247892 */ /* 0x000fe4000f8efcff */
[----:B------:R-:W-:Y:S02]  /*3490*/  ULOP3.LUT UR35, UR35, 0x840, URZ, 0xfc, !UPT ;  /* 0x0000084023237892 */ /* 0x000fe4000f8efcff */
[----:B------:R-:W-:Y:S02]  /*34a0*/  ULOP3.LUT UR34, UR34, 0x480, URZ, 0xfc, !UPT ;  /* 0x0000048022227892 */ /* 0x000fe4000f8efcff */
[----:B------:R-:W-:Y:S02]  /*34b0*/  UPRMT UR37, UR36, 0x5410, UR37 ;  /* 0x0000541024257896 */ /* 0x000fe40008000025 */
[----:B------:R-:W-:Y:S01]  /*34c0*/  UPRMT UR35, UR34, 0x5410, UR35 ;  /* 0x0000541022237896 */ /* 0x000fe20008000023 */
[----:B------:R-:W-:-:S02]  /*34d0*/  UMOV UR36, URZ ;  /* 0x000000ff00247c82 */ /* 0x000fc40008000000 */
[----:B------:R-:W-:Y:S02]  /*34e0*/  UMOV UR34, URZ ;  /* 0x000000ff00227c82 */ /* 0x000fe40008000000 */
[----:B------:R-:W-:Y:S02]  /*34f0*/  UMOV UR27, UR37 ;  /* 0x00000025001b7c82 */ /* 0x000fe40008000000 */
[----:B------:R-:W-:-:S05]  /*3500*/  UMOV UR25, UR35 ;  /* 0x0000002300197c82 */ /* 0x000fca0008000000 */
.L_x_67:
[C---:B------:R-:W-:Y:S02]  /*3510*/  LEA R0, R8.reuse, UR9, 0x3 ;  /* 0x0000000908007c11 */ /* 0x040fe4000f8e18ff */
[----:B------:R-:W-:Y:S02]  /*3520*/  SHF.L.U32 R5, R3, 0x1f, RZ ;  /* 0x0000001f03057819 */ /* 0x000fe400000006ff */
[----:B------:R-:W-:Y:S02]  /*3530*/  LEA R4, R8, UR9, 0x4 ;  /* 0x0000000908047c11 */ /* 0x000fe4000f8e20ff */
[----:B------:R-:W1:Y:S02]  /*3540*/  SYNCS.PHASECHK.TRANS64.TRYWAIT P0, [R0+URZ+0xa0], R5 ;  /* 0x0000a005000075a7 */ /* 0x000e6400080011ff */
[----:B-1--4-:R-:W-:Y:S05]  /*3550*/  @!P0 BRA `(.L_x_58) ;  /* 0x0000008400708947 */ /* 0x012fea0003800000 */
.L_x_154:
[----:B-1----:R-:W1:Y:S01]  /*3560*/  LDS.128 R4, [R4+0x100] ;  /* 0x0001000004047984 */ /* 0x002e620000000c00 */
[----:B------:R-:W-:Y:S01]  /*3570*/  VIADD R0, R0, 0xb0 ;  /* 0x000000b000007836 */ /* 0x000fe20000000000 */
[----:B------:R-:W-:Y:S01]  /*3580*/  ULOP3.LUT UR12, UR18, 0x1, URZ, 0x3c, !UPT ;  /* 0x00000001120c7892 */ /* 0x000fe2000f8e3cff */
[----:B------:R-:W-:Y:S01]  /*3590*/  VIADD R8, R8, 0x1 ;  /* 0x0000000108087836 */ /* 0x000fe20000000000 */
[----:B------:R-:W-:Y:S01]  /*35a0*/  @!PT LDS RZ, [RZ] ;  /* 0x00000000fffff984 */ /* 0x000fe20000000800 */
[----:B------:R-:W-:Y:S01]  /*35b0*/  @!PT LDS RZ, [RZ] ;  /* 0x00000000fffff984 */ /* 0x000fe20000000800 */
[----:B------:R-:W-:Y:S01]  /*35c0*/  @!PT LDS RZ, [RZ] ;  /* 0x00000000fffff984 */ /* 0x000fe20000000800 */
[----:B------:R-:W-:Y:S01]  /*35d0*/  @!PT LDS RZ, [RZ] ;  /* 0x00000000fffff984 */ /* 0x000fe20000000800 */
[----:B------:R2:W-:Y:S06]  /*35e0*/  MEMBAR.ALL.CTA ;  /* 0x0000000000007992 */ /* 0x0005ec0000008000 */
[----:B--2---:R-:W2:Y:S01]  /*35f0*/  FENCE.VIEW.ASYNC.S ;  /* 0x00000000000073c6 */ /* 0x004ea20000000000 */
[----:B------:R-:W-:Y:S01]  /*3600*/  UMOV UR52, 0x1 ;  /* 0x0000000100347882 */ /* 0x000fe20000000000 */
[----:B------:R-:W-:Y:S01]  /*3610*/  PRMT R0, RZ, 0x654, R0 ;  /* 0x00000654ff007816 */ /* 0x000fe20000000000 */
[----:B------:R-:W-:Y:S01]  /*3620*/  UIMAD UR11, UR12, 0xc0, UR23 ;  /* 0x000000c00c0b78a4 */ /* 0x000fe2000f8e0217 */
[----:B------:R-:W-:Y:S01]  /*3630*/  UMOV UR19, UR8 ;  /* 0x0000000800137c82 */ /* 0x000fe20008000000 */
[----:B------:R-:W-:Y:S01]  /*3640*/  UMOV UR20, URZ ;  /* 0x000000ff00147c82 */ /* 0x000fe20008000000 */
[----:B--2---:R2:W-:Y:S01]  /*3650*/  SYNCS.ARRIVE.TRANS64.RED.A1T0 RZ, [R0+URZ], RZ ;  /* 0x000000ff00ff79a7 */ /* 0x0045e200081004ff */
[----:B-1----:R-:W-:Y:S01]  /*3660*/  LOP3.LUT P2, RZ, R6, 0x1, RZ, 0xc0, !PT ;  /* 0x0000000106ff7812 */ /* 0x002fe2000784c0ff */
[----:B--2---:R-:W-:-:S12]  /*3670*/  BRA.U !UP0, `(.L_x_59) ;  /* 0x0000000108dc7547 */ /* 0x004fd8000b800000 */
[----:B------:R-:W-:Y:S01]  /*3680*/  ULEA UR19, UR21, UR9, 0x3 ;  /* 0x0000000915137291 */ /* 0x000fe2000f8e18ff */
[----:B------:R-:W-:-:S08]  /*3690*/  SHF.L.U32 R5, R2, 0x1f, RZ ;  /* 0x0000001f02057819 */ /* 0x000fd000000006ff */
[----:B------:R-:W1:Y:S02]  /*36a0*/  SYNCS.PHASECHK.TRANS64.TRYWAIT P0, [UR19], R5 ;  /* 0x00000005ff0075a7 */ /* 0x000e640008001113 */
[----:B-1----:R-:W-:Y:S05]  /*36b0*/  @P0 BRA `(.L_x_60) ;  /* 0x0000000000080947 */ /* 0x002fea0003800000 */
[----:B------:R-:W1:Y:S02]  /*36c0*/  SYNCS.PHASECHK.TRANS64.TRYWAIT P0, [UR19], R5 ;  /* 0x00000005ff0075a7 */ /* 0x000e640008001113 */
[----:B-1----:R-:W-:Y:S05]  /*36d0*/  @!P0 BRA `(.L_x_61) ;  /* 0x0000008400248947 */ /* 0x002fea0003800000 */
.L_x_60:
[----:B------:R-:W-:Y:S01]  /*36e0*/  UIADD3 UR10, UPT, UPT, UR21, 0x1, URZ ;  /* 0x00000001150a7890 */ /* 0x000fe2000fffe0ff */
[----:B------:R-:W-:Y:S01]  /*36f0*/  PLOP3.LUT P1, PT, PT, PT, UP3, 0x80, 0x8 ;  /* 0x000000000008781c */ /* 0x000fe20003f2f038 */
[----:B------:R-:W-:Y:S01]  /*3700*/  ULEA UR30, UR21, UR15, 0x6 ;  /* 0x0000000f151e7291 */ /* 0x000fe2000f8e30ff */
[----:B-1----:R-:W-:Y:S01]  /*3710*/  IMAD.U32 R0, RZ, RZ, UR18 ;  /* 0x00000012ff007e24 */ /* 0x002fe2000f8e00ff */
[----:B------:R-:W-:Y:S02]  /*3720*/  UISETP.NE.AND UP1, UPT, UR10, 0x5, UPT ;  /* 0x000000050a00788c */ /* 0x000fe4000bf25270 */
[----:B------:R-:W-:Y:S02]  /*3730*/  UIADD3 UR32, UPT, UPT, UR30, 0x20, URZ ;  /* 0x000000201e207890 */ /* 0x000fe4000fffe0ff */
[----:B------:R-:W-:Y:S01]  /*3740*/  USEL UR28, URZ, 0x1, UP1 ;  /* 0x00000001ff1c7887 */ /* 0x000fe20008800000 */
[----:B------:R-:W-:Y:S01]  /*3750*/  SHF.L.U32 R5, R0, 0x1f, RZ ;  /* 0x0000001f00057819 */ /* 0x000fe200000006ff */
[----:B------:R-:W-:Y:S01]  /*3760*/  USEL UR10, UR10, URZ, UP1 ;  /* 0x000000ff0a0a7287 */ /* 0x000fe20008800000 */
[----:B------:R-:W-:Y:S01]  /*3770*/  UMOV UR31, 0x4008 ;  /* 0x00004008001f7882 */ /* 0x000fe20000000000 */
[----:B------:R-:W-:-:S02]  /*3780*/  UMOV UR33, 0x4008 ;  /* 0x0000400800217882 */ /* 0x000fc40000000000 */
[----:B------:R-:W-:Y:S01]  /*3790*/  LOP3.LUT R2, R2, UR28, RZ, 0x3c, !PT ;  /* 0x0000001c02027c12 */ /* 0x000fe2000f8e3cff */
[----:B------:R-:W-:Y:S02]  /*37a0*/  @UP3 ULEA UR20, UR10, UR9, 0x3 ;  /* 0x000000090a143291 */ /* 0x000fe4000f8e18ff */
[----:B------:R-:W-:Y:S01]  /*37b0*/  ULEA UR28, UR21, UR16, 0x7 ;  /* 0x00000010151c7291 */ /* 0x000fe2000f8e38ff */
[----:B------:R-:W-:Y:S01]  /*37c0*/  @P1 SHF.L.U32 R4, R2, 0x1f, RZ ;  /* 0x0000001f02041819 */ /* 0x000fe200000006ff */
[----:B------:R-:W-:Y:S01]  /*37d0*/  UMOV UR29, 0x4008 ;  /* 0x00004008001d7882 */ /* 0x000fe20000000000 */
[----:B------:R-:W-:Y:S01]  /*37e0*/  UMOV UR41, 0x4008 ;  /* 0x0000400800297882 */ /* 0x000fe20000000000 */
[----:B------:R-:W-:Y:S02]  /*37f0*/  UIADD3 UR40, UPT, UPT, UR28, 0x20, URZ ;  /* 0x000000201c287890 */ /* 0x000fe4000fffe0ff */
[----:B------:R-:W-:Y:S01]  /*3800*/  UIADD3 UR42, UPT, UPT, UR28, 0x40, URZ ;  /* 0x000000401c2a7890 */ /* 0x000fe2000fffe0ff */
[----:B------:R-:W1:Y:S01]  /*3810*/  @P1 SYNCS.PHASECHK.TRANS64.TRYWAIT P0, [UR20], R4 ;  /* 0x00000004ff0015a7 */ /* 0x000e620008001114 */
[----:B------:R-:W-:Y:S01]  /*3820*/  UIADD3 UR38, UPT, UPT, UR28, 0x60, URZ ;  /* 0x000000601c267890 */ /* 0x000fe2000fffe0ff */
[----:B------:R2:W-:Y:S01]  /*3830*/  UTCCP.T.S.4x32dp128bit tmem[UR23+0x1c0], gdesc[UR30] ;  /* 0x0001c01e170079e7 */ /* 0x0005e20009100000 */
[----:B------:R2:W-:Y:S01]  /*3840*/  UTCCP.T.S.4x32dp128bit tmem[UR23+0x1c4], gdesc[UR32] ;  /* 0x0001c420170079e7 */ /* 0x0005e20009100000 */
[----:B------:R-:W-:Y:S01]  /*3850*/  UMOV UR43, 0x4008 ;  /* 0x00004008002b7882 */ /* 0x000fe20000000000 */
[----:B------:R2:W-:Y:S01]  /*3860*/  UTCCP.T.S.4x32dp128bit tmem[UR23+0x1c8], gdesc[UR28] ;  /* 0x0001c81c170079e7 */ /* 0x0005e20009100000 */
[----:B------:R-:W-:Y:S01]  /*3870*/  UMOV UR39, 0x4008 ;  /* 0x0000400800277882 */ /* 0x000fe20000000000 */
[----:B------:R2:W-:Y:S01]  /*3880*/  UTCCP.T.S.4x32dp128bit tmem[UR23+0x1cc], gdesc[UR40] ;  /* 0x0001cc28170079e7 */ /* 0x0005e20009100000 */
[----:B------:R2:W-:Y:S01]  /*3890*/  UTCCP.T.S.4x32dp128bit tmem[UR23+0x1d0], gdesc[UR42] ;  /* 0x0001d02a170079e7 */ /* 0x0005e20009100000 */
[----:B------:R-:W-:Y:S01]  /*38a0*/  UMOV UR52, 0x1 ;  /* 0x0000000100347882 */ /* 0x000fe20000000000 */
[----:B------:R2:W-:Y:S01]  /*38b0*/  UTCCP.T.S.4x32dp128bit tmem[UR23+0x1d4], gdesc[UR38] ;  /* 0x0001d426170079e7 */ /* 0x0005e20009100000 */
[----:B------:R-:W4:Y:S01]  /*38c0*/  SYNCS.PHASECHK.TRANS64.TRYWAIT P3, [UR9+0xc8], R5 ;  /* 0x0000c805ff0075a7 */ /* 0x000f220008061109 */
[----:B-1----:R-:W-:Y:S01]  /*38d0*/  @P1 VOTEU.ANY UP1, P0 ;  /* 0x0000000000ff1886 */ /* 0x002fe20000020100 */
[----:B------:R-:W-:Y:S01]  /*38e0*/  @UP3 USEL UR52, URZ, 0x1, !UP1 ;  /* 0x00000001ff343887 */ /* 0x000fe2000c800000 */
[----:B--2-4-:R-:W-:Y:S11]  /*38f0*/  @!P3 BRA `(.L_x_62) ;  /* 0x0000008000b4b947 */ /* 0x014ff60003800000 */
.L_x_157:
[----:B------:R-:W-:Y:S02]  /*3900*/  ULEA UR28, UR21, UR14, 0xa ;  /* 0x0000000e151c7291 */ /* 0x000fe4000f8e50ff */
[----:B------:R-:W-:Y:S02]  /*3910*/  ULEA UR30, UR21, UR13, 0x9 ;  /* 0x0000000d151e7291 */ /* 0x000fe4000f8e48ff */
[----:B------:R-:W-:Y:S02]  /*3920*/  UIADD3 UR38, UPT, UPT, UR28, 0x2, URZ ;  /* 0x000000021c267890 */ /* 0x000fe4000fffe0ff */
[----:B------:R-:W-:Y:S02]  /*3930*/  UIADD3 UR32, UPT, UPT, UR30, 0x2, URZ ;  /* 0x000000021e207890 */ /* 0x000fe4000fffe0ff */
[----:B------:R-:W-:Y:S01]  /*3940*/  UIADD3 UR18, UPT, UPT, UR19, 0x28, URZ ;  /* 0x0000002813127890 */ /* 0x000fe2000fffe0ff */
[----:B------:R-:W-:Y:S01]  /*3950*/  UMOV UR29, 0x80004020 ;  /* 0x80004020001d7882 */ /* 0x000fe20000000000 */
[----:B------:R-:W-:Y:S01]  /*3960*/  UMOV UR31, 0x80004020 ;  /* 0x80004020001f7882 */ /* 0x000fe20000000000 */
[----:B------:R-:W-:Y:S01]  /*3970*/  UMOV UR39, 0x80004020 ;  /* 0x8000402000277882 */ /* 0x000fe20000000000 */
[----:B------:R-:W-:Y:S01]  /*3980*/  UMOV UR33, 0x80004020 ;  /* 0x8000402000217882 */ /* 0x000fe20000000000 */
[----:B------:R2:W-:Y:S02]  /*3990*/  UTCOMMA.4X gdesc[UR30], gdesc[UR28], tmem[UR11], tmem[UR36], idesc[UR37], tmem[UR6], !UPT ;  /* 0x8006241c1e0075ea */ /* 0x0005e4000f80000b */
[----:B------:R2:W-:Y:S01]  /*39a0*/  UTCOMMA.4X gdesc[UR32], gdesc[UR38], tmem[UR11], tmem[UR34], idesc[UR35], tmem[UR4], UPT ;  /* 0x80042226200075ea */ /* 0x0005e2000b80000b */
[----:B------:R-:W-:Y:S01]  /*39b0*/  UMOV UR20, 0x1 ;  /* 0x0000000100147882 */ /* 0x000fe20000000000 */
[----:B------:R2:W-:Y:S01]  /*39c0*/  UTCBAR [UR18], URZ ;  /* 0x000000ff120073e9 */ /* 0x0005e200080000ff */
[----:B------:R-:W-:Y:S01]  /*39d0*/  UMOV UR19, UR22 ;  /* 0x0000001600137c82 */ /* 0x000fe20008000000 */
[----:B------:R-:W-:-:S05]  /*39e0*/  UMOV UR21, UR10 ;  /* 0x0000000a00157c82 */ /* 0x000fca0008000000 */
.L_x_59:
[----:B------:R-:W-:-:S09]  /*39f0*/  UISETP.GE.AND UP1, UPT, UR19, 0x1, UPT ;  /* 0x000000011300788c */ /* 0x000fd2000bf26270 */
[----:B------:R-:W-:Y:S05]  /*3a00*/  BRA.U !UP1, `(.L_x_63) ;  /* 0x0000000109e87547 */ /* 0x000fea000b800000 */
[----:B------:R-:W-:Y:S01]  /*3a10*/  UIADD3 UR19, UPT, UPT, UR19, -0x1, URZ ;  /* 0xffffffff13137890 */ /* 0x000fe2000fffe0ff */
[----:B--2---:R-:W-:-:S11]  /*3a20*/  UMOV UR18, UR21 ;  /* 0x0000001500127c82 */ /* 0x004fd60008000000 */
.L_x_66:
[----:B------:R-:W-:Y:S02]  /*3a30*/  UISETP.NE.AND UP1, UPT, UR52, URZ, UPT ;  /* 0x000000ff3400728c */ /* 0x000fe4000bf25270 */
[----:B------:R-:W-:Y:S07]  /*3a40*/  ULEA UR10, UR18, UR9, 0x3 ;  /* 0x00000009120a7291 */ /* 0x000fee000f8e18ff */
[----:B------:R-:W-:Y:S05]  /*3a50*/  BRA.U UP1, `(.L_x_64) ;  /* 0x00000001010c7547 */ /* 0x000fea000b800000 */
[----:B-1----:R-:W-:Y:S04]  /*3a60*/  SHF.L.U32 R5, R2, 0x1f, RZ ;  /* 0x0000001f02057819 */ /* 0x002fe800000006ff */
[----:B------:R-:W1:Y:S02]  /*3a70*/  SYNCS.PHASECHK.TRANS64.TRYWAIT P0, [UR10], R5 ;  /* 0x00000005ff0075a7 */ /* 0x000e64000800110a */
[----:B-1----:R-:W-:Y:S05]  /*3a80*/  @!P0 BRA `(.L_x_65) ;  /* 0x0000008000688947 */ /* 0x002fea0003800000 */
.L_x_64:
[----:B------:R-:W-:Y:S02]  /*3a90*/  UISETP.NE.AND UP1, UPT, UR19, URZ, UPT ;  /* 0x000000ff1300728c */ /* 0x000fe4000bf25270 */
[----:B------:R-:W-:Y:S02]  /*3aa0*/  UIADD3 UR21, UPT, UPT, UR18, 0x1, URZ ;  /* 0x0000000112157890 */ /* 0x000fe4000fffe0ff */
[----:B------:R-:W-:Y:S02]  /*3ab0*/  ULEA UR32, UR18, UR15, 0x6 ;  /* 0x0000000f12207291 */ /* 0x000fe4000f8e30ff */
[----:B------:R-:W-:Y:S01]  /*3ac0*/  UISETP.NE.AND UP2, UPT, UR21, 0x5, UPT ;  /* 0x000000051500788c */ /* 0x000fe2000bf45270 */
[----:B------:R-:W-:Y:S01]  /*3ad0*/  PLOP3.LUT P1, PT, PT, PT, UP1, 0x80, 0x8 ;  /* 0x000000000008781c */ /* 0x000fe20003f2f018 */
[----:B------:R-:W-:Y:S02]  /*3ae0*/  ULEA UR30, UR18, UR16, 0x7 ;  /* 0x00000010121e7291 */ /* 0x000fe4000f8e38ff */
[----:B------:R-:W-:Y:S02]  /*3af0*/  USEL UR29, URZ, 0x1, UP2 ;  /* 0x00000001ff1d7887 */ /* 0x000fe40009000000 */
[----:B------:R-:W-:Y:S02]  /*3b00*/  USEL UR21, UR21, URZ, UP2 ;  /* 0x000000ff15157287 */ /* 0x000fe40009000000 */
[----:B------:R-:W-:Y:S02]  /*3b10*/  UIADD3 UR50, UPT, UPT, UR32, 0x20, URZ ;  /* 0x0000002020327890 */ /* 0x000fe4000fffe0ff */
[----:B------:R-:W-:Y:S01]  /*3b20*/  @UP1 ULEA UR28, UR21, UR9, 0x3 ;  /* 0x00000009151c1291 */ /* 0x000fe2000f8e18ff */
[----:B------:R-:W-:Y:S01]  /*3b30*/  LOP3.LUT R2, R2, UR29, RZ, 0x3c, !PT ;  /* 0x0000001d02027c12 */ /* 0x000fe2000f8e3cff */
[----:B------:R-:W-:Y:S02]  /*3b40*/  ULEA UR38, UR18, UR13, 0x9 ;  /* 0x0000000d12267291 */ /* 0x000fe4000f8e48ff */
[----:B------:R-:W-:Y:S01]  /*3b50*/  UIADD3 UR44, UPT, UPT, UR30, 0x20, URZ ;  /* 0x000000201e2c7890 */ /* 0x000fe2000fffe0ff */
[----:B-1----:R-:W-:Y:S01]  /*3b60*/  @P1 SHF.L.U32 R0, R2, 0x1f, RZ ;  /* 0x0000001f02001819 */ /* 0x002fe200000006ff */
[----:B------:R-:W-:Y:S02]  /*3b70*/  UISETP.NE.U32.AND UP2, UPT, UR20, URZ, UPT ;  /* 0x000000ff1400728c */ /* 0x000fe4000bf45070 */
[----:B------:R-:W-:Y:S01]  /*3b80*/  UIADD3 UR46, UPT, UPT, UR30, 0x40, URZ ;  /* 0x000000401e2e7890 */ /* 0x000fe2000fffe0ff */
[----:B------:R-:W1:Y:S01]  /*3b90*/  @P1 SYNCS.PHASECHK.TRANS64.TRYWAIT P0, [UR28], R0 ;  /* 0x00000000ff0015a7 */ /* 0x000e62000800111c */
[----:B------:R-:W-:Y:S02]  /*3ba0*/  ULEA UR28, UR18, UR14, 0xa ;  /* 0x0000000e121c7291 */ /* 0x000fe4000f8e50ff */
[----:B------:R-:W-:Y:S02]  /*3bb0*/  UIADD3 UR48, UPT, UPT, UR30, 0x60, URZ ;  /* 0x000000601e307890 */ /* 0x000fe4000fffe0ff */
[----:B------:R-:W-:Y:S02]  /*3bc0*/  UIADD3 UR42, UPT, UPT, UR28, 0x2, URZ ;  /* 0x000000021c2a7890 */ /* 0x000fe4000fffe0ff */
[----:B------:R-:W-:Y:S02]  /*3bd0*/  UIADD3 UR40, UPT, UPT, UR38, 0x2, URZ ;  /* 0x0000000226287890 */ /* 0x000fe4000fffe0ff */
[----:B------:R-:W-:Y:S02]  /*3be0*/  UIADD3 UR10, UPT, UPT, UR10, 0x28, URZ ;  /* 0x000000280a0a7890 */ /* 0x000fe4000fffe0ff */
[----:B------:R-:W-:Y:S02]  /*3bf0*/  UIADD3 UR18, UPT, UPT, UR19, 0x1, URZ ;  /* 0x0000000113127890 */ /* 0x000fe4000fffe0ff */
[----:B------:R-:W-:Y:S01]  /*3c00*/  UIADD3 UR19, UPT, UPT, UR19, -0x1, URZ ;  /* 0xffffffff13137890 */ /* 0x000fe2000fffe0ff */
[----:B------:R-:W-:Y:S01]  /*3c10*/  UMOV UR33, 0x4008 ;  /* 0x0000400800217882 */ /* 0x000fe20000000000 */
[----:B------:R-:W-:Y:S01]  /*3c20*/  UMOV UR51, 0x4008 ;  /* 0x0000400800337882 */ /* 0x000fe20000000000 */
[----:B------:R4:W-:Y:S01]  /*3c30*/  UTCCP.T.S.4x32dp128bit tmem[UR23+0x1c0], gdesc[UR32] ;  /* 0x0001c020170079e7 */ /* 0x0009e20009100000 */
[----:B------:R4:W-:Y:S01]  /*3c40*/  UTCCP.T.S.4x32dp128bit tmem[UR23+0x1c4], gdesc[UR50] ;  /* 0x0001c432170079e7 */ /* 0x0009e20009100000 */
        /* <DEDUP_REMOVED lines=10> */
[----:B------:R-:W-:Y:S01]  /*3cf0*/  UMOV UR43, 0x80004020 ;  /* 0x80004020002b7882 */ /* 0x000fe20000000000 */
[----:B------:R4:W-:Y:S01]  /*3d00*/  UTCOMMA.4X gdesc[UR38], gdesc[UR28], tmem[UR11], tmem[UR26], idesc[UR27], tmem[UR6], UP2 ;  /* 0x80061a1c260075ea */ /* 0x0009e2000900000b */
[----:B------:R-:W-:Y:S01]  /*3d10*/  UMOV UR41, 0x80004020 ;  /* 0x8000402000297882 */ /* 0x000fe20000000000 */
[----:B------:R-:W-:Y:S01]  /*3d20*/  UMOV UR52, 0x1 ;  /* 0x0000000100347882 */ /* 0x000fe20000000000 */
[----:B------:R4:W-:Y:S01]  /*3d30*/  UTCOMMA.4X gdesc[UR40], gdesc[UR42], tmem[UR11], tmem[UR24], idesc[UR25], tmem[UR4], UPT ;  /* 0x8004182a280075ea */ /* 0x0009e2000b80000b */
[----:B------:R4:W-:Y:S01]  /*3d40*/  UTCBAR [UR10], URZ ;  /* 0x000000ff0a0073e9 */ /* 0x0009e200080000ff */
[----:B------:R-:W-:Y:S01]  /*3d50*/  UMOV UR20, 0x1 ;  /* 0x0000000100147882 */ /* 0x000fe20000000000 */
[----:B-1----:R-:W-:Y:S01]  /*3d60*/  @P1 VOTEU.ANY UP2, P0 ;  /* 0x0000000000ff1886 */ /* 0x002fe20000040100 */
[----:B------:R-:W-:Y:S02]  /*3d70*/  @UP1 USEL UR52, URZ, 0x1, !UP2 ;  /* 0x00000001ff341887 */ /* 0x000fe4000d000000 */
[----:B------:R-:W-:Y:S03]  /*3d80*/  UISETP.GT.U32.AND UP1, UPT, UR18, 0x1, UPT ;  /* 0x000000011200788c */ /* 0x000fe6000bf24070 */
[----:B------:R-:W-:Y:S06]  /*3d90*/  UMOV UR18, UR21 ;  /* 0x0000001500127c82 */ /* 0x000fec0008000000 */
[----:B----4-:R-:W-:Y:S05]  /*3da0*/  BRA.U UP1, `(.L_x_66) ;  /* 0xfffffffd01207547 */ /* 0x010fea000b83ffff */
.L_x_63:
[C---:B------:R-:W-:Y:S01]  /*3db0*/  ISETP.NE.AND P0, PT, R8.reuse, 0x2, PT ;  /* 0x000000020800780c */ /* 0x040fe20003f05270 */
[----:B------:R4:W-:Y:S01]  /*3dc0*/  UTCBAR [UR17], URZ ;  /* 0x000000ff110073e9 */ /* 0x0009e200080000ff */
[----:B--2---:R-:W-:Y:S02]  /*3dd0*/  UMOV UR18, UR12 ;  /* 0x0000000c00127c82 */ /* 0x004fe40008000000 */
[----:B-1----:R-:W-:Y:S02]  /*3de0*/  SEL R0, RZ, 0x1, P0 ;  /* 0x00000001ff007807 */ /* 0x002fe40000000000 */
[----:B------:R-:W-:Y:S02]  /*3df0*/  SEL R8, R8, RZ, P0 ;  /* 0x000000ff08087207 */ /* 0x000fe40000000000 */
[----:B------:R-:W-:Y:S01]  /*3e00*/  LOP3.LUT R3, R3, R0, RZ, 0x3c, !PT ;  /* 0x0000000003037212 */ /* 0x000fe200078e3cff */
[----:B------:R-:W-:Y:S06]  /*3e10*/  @P2 BRA `(.L_x_67) ;  /* 0xfffffff400bc2947 */ /* 0x000fec000383ffff */
[----:B------:R-:W1:Y:S01]  /*3e20*/  S2UR UR4, SR_CgaCtaId ;  /* 0x00000000000479c3 */ /* 0x000e620000008800 */
[----:B------:R-:W-:Y:S01]  /*3e30*/  ELECT P0, URZ, PT ;  /* 0x0000000000ff782f */ /* 0x000fe20003800000 */
[----:B------:R-:W-:Y:S01]  /*3e40*/  IMAD.MOV.U32 R0, RZ, RZ, 0x1 ;  /* 0x00000001ff007424 */ /* 0x000fe200078e00ff */
[----:B------:R-:W-:Y:S01]  /*3e50*/  UMOV UR5, 0x40 ;  /* 0x0000004000057882 */ /* 0x000fe20000000000 */
[----:B------:R-:W-:-:S04]  /*3e60*/  SHF.L.U32 R3, RZ, 0x1f, RZ ;  /* 0x0000001fff037819 */ /* 0x000fc800000006ff */
[----:B------:R-:W-:Y:S01]  /*3e70*/  UVIRTCOUNT.DEALLOC.SMPOOL 0x80 ;  /* 0x000000800000784c */ /* 0x000fe20000000000 */
[----:B-1----:R-:W-:-:S09]  /*3e80*/  ULEA UR4, UR4, UR5, 0x18 ;  /* 0x0000000504047291 */ /* 0x002fd2000f8ec0ff */
[----:B------:R1:W-:Y:S01]  /*3e90*/  @P0 STS.U8 [UR4+0x1c], R0 ;  /* 0x00001c00ff000988 */ /* 0x0003e20008000004 */
[----:B------:R-:W2:Y:S02]  /*3ea0*/  SYNCS.PHASECHK.TRANS64.TRYWAIT P0, [UR9+0xf0], R3 ;  /* 0x0000f003ff0075a7 */ /* 0x000ea40008001109 */
[----:B-12---:R-:W-:Y:S05]  /*3eb0*/  @!P0 BRA `(.L_x_68) ;  /* 0x0000007c00748947 */ /* 0x006fea0003800000 */
.L_x_160:
[----:B------:R-:W-:Y:S01]  /*3ec0*/  NOP ;  /* 0x0000000000007918 */ /* 0x000fe20000000000 */
[----:B-1----:R-:W1:Y:S01]  /*3ed0*/  LDS R0, [UR4+0x14] ;  /* 0x00001404ff007984 */ /* 0x002e620008000800 */
[----:B------:R-:W-:Y:S01]  /*3ee0*/  ULOP3.LUT UR6, UR23, 0xffff, URZ, 0xc0, !UPT ;  /* 0x0000ffff17067892 */ /* 0x000fe2000f8ec0ff */
[----:B------:R-:W-:Y:S01]  /*3ef0*/  UMOV UR8, 0xffff ;  /* 0x0000ffff00087882 */ /* 0x000fe20000000000 */
[----:B------:R-:W-:Y:S02]  /*3f00*/  UMOV UR5, 0x1 ;  /* 0x0000000100057882 */ /* 0x000fe40000000000 */
[----:B------:R-:W-:-:S04]  /*3f10*/  USHF.R.U32.HI UR6, URZ, 0x5, UR6 ;  /* 0x00000005ff067899 */ /* 0x000fc80008011606 */
[----:B------:R-:W-:Y:S02]  /*3f20*/  USHF.L.U32 UR8, UR8, UR6, URZ ;  /* 0x0000000608087299 */ /* 0x000fe400080006ff */
[----:B------:R-:W-:-:S04]  /*3f30*/  USHF.L.U32 UR5, UR5, UR6, URZ ;  /* 0x0000000605057299 */ /* 0x000fc800080006ff */
[----:B-1----:R-:W-:-:S04]  /*3f40*/  LOP3.LUT R0, R0, UR8, RZ, 0xc0, !PT ;  /* 0x0000000800007c12 */ /* 0x002fc8000f8ec0ff */
[----:B------:R-:W-:-:S13]  /*3f50*/  ISETP.NE.AND P0, PT, R0, UR8, PT ;  /* 0x0000000800007c0c */ /* 0x000fda000bf05270 */
[----:B------:R-:W-:Y:S05]  /*3f60*/  @P0 BRA `(.L_x_69) ;  /* 0x0000000000580947 */ /* 0x000fea0003800000 */
[----:B------:R-:W1:Y:S02]  /*3f70*/  LDS R0, [UR4+0x18] ;  /* 0x00001804ff007984 */ /* 0x000e640008000800 */
[----:B-1----:R-:W-:-:S04]  /*3f80*/  LOP3.LUT R0, R0, UR5, RZ, 0xc0, !PT ;  /* 0x0000000500007c12 */ /* 0x002fc8000f8ec0ff */
[----:B------:R-:W-:-:S13]  /*3f90*/  ISETP.NE.AND P0, PT, R0, UR5, PT ;  /* 0x0000000500007c0c */ /* 0x000fda000bf05270 */
[----:B------:R-:W-:Y:S05]  /*3fa0*/  @P0 BRA `(.L_x_70) ;  /* 0x00000000003c0947 */ /* 0x000fea0003800000 */
[----:B------:R-:W1:Y:S01]  /*3fb0*/  S2R R2, SR_LANEID ;  /* 0x0000000000027919 */ /* 0x000e620000000000 */
[----:B------:R-:W-:Y:S01]  /*3fc0*/  ULOP3.LUT UR8, URZ, UR8, URZ, 0x33, !UPT ;  /* 0x00000008ff087292 */ /* 0x000fe2000f8e33ff */
[----:B------:R-:W-:Y:S01]  /*3fd0*/  LOP3.LUT R4, RZ, UR5, RZ, 0x33, !PT ;  /* 0x00000005ff047c12 */ /* 0x000fe2000f8e33ff */
[----:B------:R-:W-:Y:S02]  /*3fe0*/  VOTEU.ANY UR7, UPT, PT ;  /* 0x0000000000077886 */ /* 0x000fe400038e0100 */
[----:B------:R-:W-:Y:S01]  /*3ff0*/  UFLO.U32 UR7, UR7 ;  /* 0x00000007000772bd */ /* 0x000fe200080e0000 */
[----:B------:R-:W2:Y:S01]  /*4000*/  REDUX UR5, R4 ;  /* 0x00000000040573c4 */ /* 0x000ea20000000000 */
[----:B------:R-:W-:-:S06]  /*4010*/  IMAD.U32 R0, RZ, RZ, UR8 ;  /* 0x00000008ff007e24 */ /* 0x000fcc000f8e00ff */
[----:B------:R1:W-:Y:S01]  /*4020*/  UTCATOMSWS.AND URZ, UR8 ;  /* 0x0000000800ff79e3 */ /* 0x0003e20008000000 */
[----:B------:R-:W3:Y:S01]  /*4030*/  REDUX UR6, R0 ;  /* 0x00000000000673c4 */ /* 0x000ee20000000000 */
[----:B-1----:R-:W-:Y:S01]  /*4040*/  ISETP.EQ.U32.AND P0, PT, R2, UR7, PT ;  /* 0x0000000702007c0c */ /* 0x002fe2000bf02070 */
[----:B--2---:R-:W-:Y:S01]  /*4050*/  IMAD.U32 R2, RZ, RZ, UR5 ;  /* 0x00000005ff027e24 */ /* 0x004fe2000f8e00ff */
[----:B---3--:R-:W-:-:S11]  /*4060*/  MOV R3, UR6 ;  /* 0x0000000600037c02 */ /* 0x008fd60008000f00 */
[----:B------:R1:W-:Y:S04]  /*4070*/  @P0 ATOMS.AND RZ, [UR4+0x14], R3 ;  /* 0x00001403ffff098c */ /* 0x0003e8000a800004 */
[----:B------:R1:W-:Y:S01]  /*4080*/  @P0 ATOMS.AND RZ, [UR4+0x18], R2 ;  /* 0x00001802ffff098c */ /* 0x0003e2000a800004 */
[----:B------:R-:W-:Y:S05]  /*4090*/  BRA `(.L_x_71) ;  /* 0x0000000000147947 */ /* 0x000fea0003800000 */
.L_x_70:
[----:B------:R-:W-:Y:S02]  /*40a0*/  MOV R2, 0x40c0 ;  /* 0x000040c000027802 */ /* 0x000fe40000000f00 */
[----:B---345:R-:W-:Y:S05]  /*40b0*/  CALL.REL.NOINC `($__internal_0_$__cuda_sm10x_tcgen05_guardrail_trap_col_being_dealloced_not_returned_by_alloc) ;  /* 0x0000008000607944 */ /* 0x038fea0003c00000 */
[----:B------:R-:W-:Y:S05]  /*40c0*/  BRA `(.L_x_71) ;  /* 0x0000000000087947 */ /* 0x000fea0003800000 */
.L_x_69:
[----:B------:R-:W-:Y:S02]  /*40d0*/  MOV R2, 0x40f0 ;  /* 0x000040f000027802 */ /* 0x000fe40000000f00 */
[----:B---345:R-:W-:Y:S05]  /*40e0*/  CALL.REL.NOINC `($__internal_2_$__cuda_sm10x_tcgen05_guardrail_trap_unallocated_columns_being_dealloced) ;  /* 0x00000080006c7944 */ /* 0x038fea0003c00000 */
.L_x_71:
[----:B------:R-:W-:Y:S01]  /*40f0*/  NOP ;  /* 0x0000000000007918 */ /* 0x000fe20000000000 */
[----:B----4-:R-:W-:Y:S05]  /*4100*/  EXIT ;  /* 0x000000000000794d */ /* 0x010fea0003800000 */
.L_x_53:
[----:B------:R-:W-:-:S09]  /*4110*/  UISETP.NE.OR UP2, UPT, UR8, 0x3, !UP2 ;  /* 0x000000030800788c */ /* 0x000fd2000d745670 */
[----:B------:R-:W-:Y:S05]  /*4120*/  BRA.U UP2, `(.L_x_72) ;  /* 0x0000001102407547 */ /* 0x000fea000b800000 */
[----:B------:R-:W1:Y:S01]  /*4130*/  LDC R0, c[0x0][0xf30] ;  /* 0x0003cc00ff007b82 */ /* 0x000e620000000800 */
[----:B------:R-:W2:Y:S01]  /*4140*/  LDCU.64 UR8, c[0x0][0xc88] ;  /* 0x00019100ff0877ac */ /* 0x000ea20008000a00 */
[----:B------:R-:W-:Y:S02]  /*4150*/  HFMA2 R30, -RZ, RZ, 0, 0 ;  /* 0x00000000ff1e7431 */ /* 0x000fe400000001ff */
[----:B------:R-:W-:Y:S01]  /*4160*/  IMAD.MOV.U32 R31, RZ, RZ, 0x1 ;  /* 0x00000001ff1f7424 */ /* 0x000fe200078e00ff */
[----:B------:R-:W-:Y:S01]  /*4170*/  CS2R R28, SRZ ;  /* 0x00000000001c7805 */ /* 0x000fe2000001ff00 */
[----:B------:R-:W4:Y:S01]  /*4180*/  LDCU.64 UR4, c[0x0][0xc90] ;  /* 0x00019200ff0477ac */ /* 0x000f220008000a00 */
[----:B------:R-:W-:Y:S01]  /*4190*/  IMAD.MOV.U32 R21, RZ, RZ, 0x4000 ;  /* 0x00004000ff157424 */ /* 0x000fe200078e00ff */
[----:B------:R-:W3:Y:S01]  /*41a0*/  LDC R19, c[0x0][0x370] ;  /* 0x0000dc00ff137b82 */ /* 0x000ee20000000800 */
[----:B------:R-:W-:Y:S01]  /*41b0*/  UMOV UR7, 0x400 ;  /* 0x0000040000077882 */ /* 0x000fe20000000000 */
[----:B------:R-:W-:-:S02]  /*41c0*/  UPLOP3.LUT UP1, UPT, UPT, UPT, UPT, 0x40, 0x4 ;  /* 0x000000000004789c */ /* 0x000fc40003f2e870 */
[----:B------:R-:W-:-:S04]  /*41d0*/  ULEA UR7, UR37, UR7, 0x18 ;  /* 0x0000000725077291 */ /* 0x000fc8000f8ec0ff */
[----:B------:R-:W3:Y:S01]  /*41e0*/  LDC R2, c[0x0][0xf0c] ;  /* 0x0003c300ff027b82 */ /* 0x000ee20000000800 */
[----:B------:R-:W-:Y:S02]  /*41f0*/  UIADD3 UR13, UPT, UPT, UR7, 0x68, URZ ;  /* 0x00000068070d7890 */ /* 0x000fe4000fffe0ff */
[----:B--2---:R-:W-:Y:S02]  /*4200*/  UISETP.NE.U32.AND UP2, UPT, UR8, URZ, UPT ;  /* 0x000000ff0800728c */ /* 0x004fe4000bf45070 */
[----:B------:R-:W-:Y:S02]  /*4210*/  UIADD3 UR33, UPT, UPT, UR7, 0x50, URZ ;  /* 0x0000005007217890 */ /* 0x000fe4000fffe0ff */
[----:B----4-:R-:W-:Y:S01]  /*4220*/  UISETP.NE.U32.AND UP3, UPT, UR4, URZ, UPT ;  /* 0x000000ff0400728c */ /* 0x010fe2000bf65070 */
[----:B------:R-:W2:Y:S01]  /*4230*/  LDC R18, c[0x0][0xf20] ;  /* 0x0003c800ff127b82 */ /* 0x000ea20000000800 */
[----:B-1----:R-:W-:Y:S01]  /*4240*/  ISETP.NE.AND P1, PT, R0, 0x1, PT ;  /* 0x000000010000780c */ /* 0x002fe20003f25270 */
[----:B------:R-:W-:-:S02]  /*4250*/  UISETP.NE.AND.EX UP2, UPT, UR9, URZ, UPT, UP2 ;  /* 0x000000ff0900728c */ /* 0x000fc4000bf45320 */
[----:B------:R-:W-:Y:S02]  /*4260*/  UIADD3 UR25, UPT, UPT, UR7, 0x58, URZ ;  /* 0x0000005807197890 */ /* 0x000fe4000fffe0ff */
[----:B------:R-:W-:Y:S02]  /*4270*/  UIADD3 UR17, UPT, UPT, UR7, 0x60, URZ ;  /* 0x0000006007117890 */ /* 0x000fe4000fffe0ff */
[----:B------:R-:W1:Y:S01]  /*4280*/  LDC.64 R32, c[0x0][0x348] ;  /* 0x0000d200ff207b82 */ /* 0x000e620000000a00 */
[----:B------:R-:W-:Y:S02]  /*4290*/  UPRMT UR13, UR37, 0x654, UR13 ;  /* 0x00000654250d7896 */ /* 0x000fe4000800000d */
[----:B------:R-:W-:-:S05]  /*42a0*/  UISETP.NE.AND.EX UP3, UPT, UR5, URZ, UPT, UP3 ;  /* 0x000000ff0500728c */ /* 0x000fca000bf65330 */
[----:B------:R-:W4:Y:S08]  /*42b0*/  LDC.64 R16, c[0x0][0xf10] ;  /* 0x0003c400ff107b82 */ /* 0x000f300000000a00 */
[----:B------:R-:W1:Y:S08]  /*42c0*/  LDC.64 R6, c[0x0][0xf18] ;  /* 0x0003c600ff067b82 */ /* 0x000e700000000a00 */
[----:B------:R-:W1:Y:S08]  /*42d0*/  LDC.64 R4, c[0x0][0xf28] ;  /* 0x0003ca00ff047b82 */ /* 0x000e700000000a00 */
[----:B--23--:R-:W1:Y:S02]  /*42e0*/  LDC R22, c[0x0][0x374] ;  /* 0x0000dd00ff167b82 */ /* 0x00ce640000000800 */
.L_x_83:
[C---:B------:R-:W-:Y:S02]  /*42f0*/  LEA R0, R30.reuse, UR7, 0x3 ;  /* 0x000000071e007c11 */ /* 0x040fe4000f8e18ff */
[----:B------:R-:W-:Y:S02]  /*4300*/  SHF.L.U32 R3, R29, 0x1f, RZ ;  /* 0x0000001f1d037819 */ /* 0x000fe400000006ff */
[----:B------:R-:W-:Y:S02]  /*4310*/  LEA R24, R30, UR7, 0x4 ;  /* 0x000000071e187c11 */ /* 0x000fe4000f8e20ff */
[----:B------:R-:W2:Y:S02]  /*4320*/  SYNCS.PHASECHK.TRANS64.TRYWAIT P0, [R0+URZ+0xa0], R3 ;  /* 0x0000a003000075a7 */ /* 0x000ea400080011ff */
[----:B--2---:R-:W-:Y:S05]  /*4330*/  @!P0 BRA `(.L_x_73) ;  /* 0x00000078006c8947 */ /* 0x004fea0003800000 */
.L_x_161:
[----:B------:R-:W-:Y:S01]  /*4340*/  ISETP.GE.AND P0, PT, R72, 0x1, PT ;  /* 0x000000014800780c */ /* 0x000fe20003f06270 */
[----:B------:R-:W3:Y:S01]  /*4350*/  LDS.128 R24, [R24+0x100] ;  /* 0x0001000018187984 */ /* 0x000ee20000000c00 */
[----:B------:R-:W-:Y:S01]  /*4360*/  ISETP.NE.U32.AND P4, PT, RZ, UR4, PT ;  /* 0x00000004ff007c0c */ /* 0x000fe2000bf85070 */
[----:B--2---:R-:W-:Y:S01]  /*4370*/  VIADD R0, R0, 0xb0 ;  /* 0x000000b000007836 */ /* 0x004fe20000000000 */
[----:B------:R-:W-:Y:S01]  /*4380*/  SHF.L.U32 R34, R31, 0x1f, RZ ;  /* 0x0000001f1f227819 */ /* 0x000fe200000006ff */
[----:B------:R-:W-:Y:S01]  /*4390*/  USHF.L.U32 UR35, UR20, 0x7, URZ ;  /* 0x0000000714237899 */ /* 0x000fe200080006ff */
[----:B------:R-:W-:Y:S02]  /*43a0*/  ISETP.NE.AND.EX P4, PT, RZ, UR5, PT, P4 ;  /* 0x00000005ff007c0c */ /* 0x000fe4000bf85340 */
[----:B------:R-:W-:Y:S01]  /*43b0*/  PRMT R0, RZ, 0x654, R0 ;  /* 0x00000654ff007816 */ /* 0x000fe20000000000 */
[----:B------:R-:W-:Y:S01]  /*43c0*/  @!PT LDS RZ, [RZ] ;  /* 0x00000000fffff984 */ /* 0x000fe20000000800 */
[----:B------:R-:W-:Y:S01]  /*43d0*/  @!PT LDS RZ, [RZ] ;  /* 0x00000000fffff984 */ /* 0x000fe20000000800 */
[----:B------:R-:W-:Y:S01]  /*43e0*/  @!PT LDS RZ, [RZ] ;  /* 0x00000000fffff984 */ /* 0x000fe20000000800 */
[----:B------:R-:W-:Y:S01]  /*43f0*/  @!PT LDS RZ, [RZ] ;  /* 0x00000000fffff984 */ /* 0x000fe20000000800 */
[----:B------:R2:W-:Y:S06]  /*4400*/  MEMBAR.ALL.CTA ;  /* 0x0000000000007992 */ /* 0x0005ec0000008000 */
[----:B--2---:R-:W2:Y:S02]  /*4410*/  FENCE.VIEW.ASYNC.S ;  /* 0x00000000000073c6 */ /* 0x004ea40000000000 */
[----:B--2---:R2:W-:Y:S01]  /*4420*/  SYNCS.ARRIVE.TRANS64.RED.A1T0 RZ, [R0+URZ], RZ ;  /* 0x000000ff00ff79a7 */ /* 0x0045e200081004ff */
[----:B---3--:R-:W-:Y:S11]  /*4430*/  LOP3.LUT P3, RZ, R26, 0x1, RZ, 0xc0, !PT ;  /* 0x000000011aff7812 */ /* 0x008ff6000786c0ff */
[----:B------:R-:W-:Y:S02]  /*4440*/  @!UPT UIADD3 URZ, UPT, UPT, URZ, URZ, URZ ;  /* 0x000000fffffff290 */ /* 0x000fe4000fffe0ff */
[----:B------:R-:W-:Y:S02]  /*4450*/  @P3 MOV R13, R24 ;  /* 0x00000018000d3202 */ /* 0x000fe40000000f00 */
[----:B------:R-:W-:Y:S01]  /*4460*/  @P3 LOP3.LUT R8, R25, 0xffff, RZ, 0xc0, !PT ;  /* 0x0000ffff19083812 */ /* 0x000fe200078ec0ff */
[----:B--2---:R-:W-:Y:S06]  /*4470*/  @!P0 BRA `(.L_x_74) ;  /* 0x0000000000a48947 */ /* 0x004fec0003800000 */
[----:B-1----:R-:W-:Y:S01]  /*4480*/  IMAD.HI.U32 R35, R22, R7, RZ ;  /* 0x0000000716237227 */ /* 0x002fe200078e00ff */
[----:B------:R-:W-:Y:S02]  /*4490*/  ISETP.NE.AND P0, PT, R6, 0x1, PT ;  /* 0x000000010600780c */ /* 0x000fe40003f05270 */
[----:B------:R-:W-:Y:S01]  /*44a0*/  ISETP.NE.AND P2, PT, R72, 0x1, PT ;  /* 0x000000014800780c */ /* 0x000fe20003f45270 */
[----:B----4-:R-:W-:Y:S01]  /*44b0*/  IMAD.HI.U32 R36, R19, R16, RZ ;  /* 0x0000001013247227 */ /* 0x010fe200078e00ff */
[----:B------:R-:W-:Y:S02]  /*44c0*/  SHF.R.U32.HI R35, RZ, R18, R35 ;  /* 0x00000012ff237219 */ /* 0x000fe40000011623 */
[----:B------:R-:W-:Y:S01]  /*44d0*/  ISETP.NE.AND P5, PT, R2, 0x1, PT ;  /* 0x000000010200780c */ /* 0x000fe20003fa5270 */
[----:B------:R-:W-:Y:S01]  /*44e0*/  IMAD.HI.U32 R38, R13, R16, RZ ;  /* 0x000000100d267227 */ /* 0x000fe200078e00ff */
[----:B------:R-:W-:Y:S02]  /*44f0*/  SHF.R.U32.HI R36, RZ, R17, R36 ;  /* 0x00000011ff247219 */ /* 0x000fe40000011624 */
[----:B------:R-:W-:Y:S01]  /*4500*/  SEL R3, R22, R35, !P0 ;  /* 0x0000002316037207 */ /* 0x000fe20004000000 */
[C---:B------:R-:W-:Y:S01]  /*4510*/  IMAD.HI.U32 R35, R8.reuse, R7, RZ ;  /* 0x0000000708237227 */ /* 0x040fe200078e00ff */
[----:B------:R-:W-:Y:S02]  /*4520*/  SEL R11, R19, R36, !P5 ;  /* 0x00000024130b7207 */ /* 0x000fe40006800000 */
[----:B------:R-:W-:Y:S01]  /*4530*/  SHF.R.U32.HI R38, RZ, R17, R38 ;  /* 0x00000011ff267219 */ /* 0x000fe20000011626 */
[----:B------:R-:W-:Y:S01]  /*4540*/  IMAD.HI.U32 R40, R3, R4, RZ ;  /* 0x0000000403287227 */ /* 0x000fe200078e00ff */
[----:B------:R-:W-:Y:S03]  /*4550*/  SHF.R.U32.HI R35, RZ, R18, R35 ;  /* 0x00000012ff237219 */ /* 0x000fe60000011623 */
[----:B------:R-:W-:Y:S01]  /*4560*/  IMAD.HI.U32 R36, R11, R4, RZ ;  /* 0x000000040b247227 */ /* 0x000fe200078e00ff */
[----:B------:R-:W-:Y:S02]  /*4570*/  @P2 SHF.R.U32.HI R3, RZ, R5, R40 ;  /* 0x00000005ff032219 */ /* 0x000fe40000011628 */
[----:B------:R-:W-:Y:S02]  /*4580*/  SEL R9, R8, R35, !P0 ;  /* 0x0000002308097207 */ /* 0x000fe40004000000 */
[----:B------:R-:W-:Y:S01]  /*4590*/  @P2 SHF.R.U32.HI R11, RZ, R5, R36 ;  /* 0x00000005ff0b2219 */ /* 0x000fe20000011624 */
[C---:B------:R-:W-:Y:S01]  /*45a0*/  IMAD R10, R72.reuse, R3, RZ ;  /* 0x00000003480a7224 */ /* 0x040fe200078e02ff */
[----:B------:R-:W-:Y:S01]  /*45b0*/  SEL R3, R13, R38, !P5 ;  /* 0x000000260d037207 */ /* 0x000fe20006800000 */
[C---:B------:R-:W-:Y:S03]  /*45c0*/  IMAD.HI.U32 R14, R9.reuse, R4, RZ ;  /* 0x00000004090e7227 */ /* 0x040fe600078e00ff */
[----:B------:R-:W-:Y:S01]  /*45d0*/  ISETP.GE.AND P0, PT, R9, R10, PT ;  /* 0x0000000a0900720c */ /* 0x000fe20003f06270 */
[C---:B------:R-:W-:Y:S01]  /*45e0*/  IMAD R12, R72.reuse, R11, RZ ;  /* 0x0000000b480c7224 */ /* 0x040fe200078e02ff */
[-C--:B------:R-:W-:Y:S04]  /*45f0*/  SHF.R.U32.HI R14, RZ, R5.reuse, R14 ;  /* 0x00000005ff0e7219 */ /* 0x080fe8000001160e */
[----:B------:R-:W-:Y:S02]  /*4600*/  ISETP.GE.OR P0, PT, R3, R12, P0 ;  /* 0x0000000c0300720c */ /* 0x000fe40000706670 */
[----:B------:R-:W-:Y:S05]  /*4610*/  SEL R15, R9, R14, !P2 ;  /* 0x0000000e090f7207 */ /* 0x000fea0005000000 */
[----:B------:R-:W-:Y:S04]  /*4620*/  IMAD.MOV R14, RZ, RZ, -R15 ;  /* 0x000000ffff0e7224 */ /* 0x000fe800078e0a0f */
[----:B------:R-:W-:Y:S02]  /*4630*/  IMAD R14, R72, R14, R9 ;  /* 0x0000000e480e7224 */ /* 0x000fe400078e0209 */
[C---:B------:R-:W-:Y:S05]  /*4640*/  @!P0 IMAD.HI.U32 R10, R3.reuse, R4, RZ ;  /* 0x00000004030a8227 */ /* 0x040fea00078e00ff */
[----:B------:R-:W-:Y:S04]  /*4650*/  @!P0 SHF.R.U32.HI R10, RZ, R5, R10 ;  /* 0x00000005ff0a8219 */ /* 0x000fe8000001160a */
[----:B------:R-:W-:Y:S01]  /*4660*/  @!P0 SEL R0, R3, R10, !P2 ;  /* 0x0000000a03008207 */ /* 0x000fe20005000000 */
[----:B------:R-:W-:Y:S03]  /*4670*/  IMAD.MOV R10, RZ, RZ, -R3 ;  /* 0x000000ffff0a7224 */ /* 0x000fe600078e0a03 */
[----:B------:R-:W-:Y:S01]  /*4680*/  @!P0 IADD3 R15, PT, PT, R15, -R0, RZ ;  /* 0x800000000f0f8210 */ /* 0x000fe20007ffe0ff */
[----:B------:R-:W-:Y:S01]  /*4690*/  @!P0 IMAD R0, R11, R14, R0 ;  /* 0x0000000e0b008224 */ /* 0x000fe200078e0200 */
[----:B------:R-:W-:Y:S01]  /*46a0*/  IADD3 R11, PT, PT, -R9, RZ, RZ ;  /* 0x000000ff090b7210 */ /* 0x000fe20007ffe1ff */
[----:B------:R-:W-:Y:S02]  /*46b0*/  IMAD R13, R2, R10, R13 ;  /* 0x0000000a020d7224 */ /* 0x000fe400078e020d */
[----:B------:R-:W-:Y:S02]  /*46c0*/  @!P0 IMAD R9, R15, R72, R3 ;  /* 0x000000480f098224 */ /* 0x000fe400078e0203 */
[----:B------:R-:W-:Y:S02]  /*46d0*/  @!P0 IMAD.MOV.U32 R3, RZ, RZ, R0 ;  /* 0x000000ffff038224 */ /* 0x000fe400078e0000 */
[----:B------:R-:W-:Y:S02]  /*46e0*/  IMAD R8, R6, R11, R8 ;  /* 0x0000000b06087224 */ /* 0x000fe400078e0208 */
[----:B------:R-:W-:Y:S02]  /*46f0*/  IMAD R13, R3, R2, R13 ;  /* 0x00000002030d7224 */ /* 0x000fe400078e020d */
[----:B------:R-:W-:Y:S02]  /*4700*/  IMAD R8, R9, R6, R8 ;  /* 0x0000000609087224 */ /* 0x000fe400078e0208 */
.L_x_74:
[----:B------:R-:W-:Y:S05]  /*4710*/  BRA.U UP1, `(.L_x_75) ;  /* 0x0000000101107547 */ /* 0x000fea000b800000 */
[----:B------:R-:W-:Y:S04]  /*4720*/  MOV R0, UR6 ;  /* 0x0000000600007c02 */ /* 0x000fe80008000f00 */
[----:B------:R-:W-:Y:S04]  /*4730*/  SHF.L.U32 R3, R0, 0x1f, RZ ;  /* 0x0000001f00037819 */ /* 0x000fe800000006ff */
[----:B------:R-:W2:Y:S02]  /*4740*/  SYNCS.PHASECHK.TRANS64.TRYWAIT P0, [UR7+0x98], R3 ;  /* 0x00009803ff0075a7 */ /* 0x000ea40008001107 */
[----:B--2---:R-:W-:Y:S05]  /*4750*/  @!P0 BRA `(.L_x_76) ;  /* 0x0000007400788947 */ /* 0x004fea0003800000 */
.L_x_75:
[----:B------:R-:W-:Y:S05]  /*4760*/  BRA.U !UP3, `(.L_x_77) ;  /* 0x000000010b347547 */ /* 0x000fea000b800000 */
[----:B------:R-:W-:Y:S01]  /*4770*/  UPLOP3.LUT UP0, UPT, UPT, UPT, UP2, 0x80, 0x8 ;  /* 0x000000000008789c */ /* 0x000fe20003f0f020 */
[----:B--2---:R-:W-:Y:S02]  /*4780*/  HFMA2 R0, -RZ, RZ, 0, 5.9604644775390625e-08 ;  /* 0x00000001ff007431 */ /* 0x004fe400000001ff */
[----:B------:R-:W-:Y:S03]  /*4790*/  IMAD.MOV.U32 R151, RZ, RZ, 0x1 ;  /* 0x00000001ff977424 */ /* 0x000fe600078e00ff */
[----:B------:R-:W-:Y:S05]  /*47a0*/  PLOP3.LUT P0, PT, PT, PT, UP0, 0x80, 0x8 ;  /* 0x000000000008781c */ /* 0x000fea0003f0f008 */
[----:B------:R-:W2:Y:S01]  /*47b0*/  @UP0 LDCU.64 UR10, c[0x0][0xc88] ;  /* 0x00019100ff0a07ac */ /* 0x000ea20008000a00 */
[----:B------:R-:W-:Y:S07]  /*47c0*/  @UP0 UIMAD UR8, UR36, UR4, URZ ;  /* 0x00000004240802a4 */ /* 0x000fee000f8e02ff */
[----:B------:R-:W-:Y:S01]  /*47d0*/  @!P0 PRMT R151, R0, 0x7610, R151 ;  /* 0x0000761000978816 */ /* 0x000fe20000000097 */
[----:B--2---:R-:W-:Y:S03]  /*47e0*/  @UP0 UIMAD.WIDE UR10, UR8, 0x4, UR10 ;  /* 0x00000004080a08a5 */ /* 0x004fe6000f8e020a */
[----:B------:R-:W2:Y:S03]  /*47f0*/  @!UP0 LDCU UR8, c[0x0][0xc80] ;  /* 0x00019000ff0887ac */ /* 0x000ea60008000800 */
[----:B------:R-:W-:Y:S01]  /*4800*/  IMAD.U32 R10, RZ, RZ, UR10 ;  /* 0x0000000aff0a7e24 */ /* 0x000fe2000f8e00ff */
[----:B------:R-:W-:Y:S05]  /*4810*/  MOV R11, UR11 ;  /* 0x0000000b000b7c02 */ /* 0x000fea0008000f00 */
[----:B-----5:R3:W5:Y:S02]  /*4820*/  @P0 LDG.E R83, desc[UR42][R10.64] ;  /* 0x0000002a0a530981 */ /* 0x020764000c1e1900 */
[----:B--23--:R-:W-:Y:S07]  /*4830*/  @!P0 IMAD.U32 R83, RZ, RZ, UR8 ;  /* 0x00000008ff538e24 */ /* 0x00cfee000f8e00ff */
.L_x_77:
[----:B-----5:R-:W-:Y:S01]  /*4840*/  @!P4 FSETP.EQ.AND P0, PT, R83, RZ, PT ;  /* 0x000000ff5300c20b */ /* 0x020fe20003f02000 */
[----:B------:R-:W-:Y:S01]  /*4850*/  @!UPT UIADD3 URZ, UPT, UPT, URZ, URZ, URZ ;  /* 0x000000fffffff290 */ /* 0x000fe2000fffe0ff */
[----:B------:R-:W-:Y:S11]  /*4860*/  @!P4 BRA `(.L_x_78) ;  /* 0x000000000014c947 */ /* 0x000ff60003800000 */
[----:B------:R-:W-:Y:S02]  /*4870*/  LOP3.LUT P2, RZ, R151, 0xff, RZ, 0xc0, !PT ;  /* 0x000000ff97ff7812 */ /* 0x000fe4000784c0ff */
[----:B------:R-:W-:Y:S04]  /*4880*/  PLOP3.LUT P0, PT, PT, PT, UP0, 0x80, 0x8 ;  /* 0x000000000008781c */ /* 0x000fe80003f0f008 */
[----:B------:R-:W-:Y:S07]  /*4890*/  PLOP3.LUT P0, PT, P0, PT, PT, 0x8, 0x80 ;  /* 0x000000000080781c */ /* 0x000fee000070e170 */
[----:B------:R-:W-:Y:S11]  /*48a0*/  @P2 FSETP.EQ.AND P0, PT, R83, RZ, PT ;  /* 0x000000ff5300220b */ /* 0x000ff60003f02000 */
[----:B------:R-:W-:Y:S02]  /*48b0*/  @!UPT UIADD3 URZ, UPT, UPT, URZ, URZ, URZ ;  /* 0x000000fffffff290 */ /* 0x000fe4000fffe0ff */
.L_x_78:
[----:B------:R-:W3:Y:S01]  /*48c0*/  SYNCS.PHASECHK.TRANS64.TRYWAIT P5, [UR7+0x70], R34 ;  /* 0x00007022ff0075a7 */ /* 0x000ee200080a1107 */
[----:B------:R-:W-:Y:S02]  /*48d0*/  LOP3.LUT R35, R28, 0x1, RZ, 0xc0, !PT ;  /* 0x000000011c237812 */ /* 0x000fe400078ec0ff */
[----:B------:R-:W-:Y:S04]  /*48e0*/  ELECT P4, URZ, PT ;  /* 0x0000000000ff782f */ /* 0x000fe80003880000 */
[----:B------:R-:W-:Y:S04]  /*48f0*/  PLOP3.LUT P4, PT, P0, P4, PT, 0xf2, 0x2f ;  /* 0x00000000002f781c */ /* 0x000fe80000789e72 */
[----:B------:R-:W-:Y:S09]  /*4900*/  ISETP.NE.AND P0, PT, R35, RZ, !P4 ;  /* 0x000000ff2300720c */ /* 0x000ff20006705270 */
[----:B-1----:R-:W-:Y:S05]  /*4910*/  @!P4 IADD3 R9, P2, PT, R32, 0x980, RZ ;  /* 0x000009802009c810 */ /* 0x002fea0007f5e0ff */
[----:B--2---:R-:W-:Y:S01]  /*4920*/  @!P4 IMAD.X R0, RZ, RZ, R33, P2 ;  /* 0x000000ffff00c224 */ /* 0x004fe200010e0621 */
[----:B---3--:R-:W-:Y:S07]  /*4930*/  @!P5 BRA `(.L_x_79) ;  /* 0x000000740018d947 */ /* 0x008fee0003800000 */
.L_x_164:
[----:B------:R-:W-:Y:S01]  /*4940*/  @!P4 R2UR UR9, R9 ;  /* 0x000000000909c2ca */ /* 0x000fe200000e0000 */
[----:B------:R-:W-:Y:S01]  /*4950*/  IMAD.SHL.U32 R20, R20, 0x100, RZ ;  /* 0x0000010014147824 */ /* 0x000fe200078e00ff */
[----:B------:R-:W-:Y:S01]  /*4960*/  @!P4 R2UR UR8, R0 ;  /* 0x000000000008c2ca */ /* 0x000fe200000e0000 */
[----:B------:R-:W-:Y:S01]  /*4970*/  VOTEU.ALL UP1, P4 ;  /* 0x0000000000ff7886 */ /* 0x000fe20002020000 */
[----:B------:R-:W-:Y:S01]  /*4980*/  UPRMT UR12, UR37, 0x654, UR33 ;  /* 0x00000654250c7896 */ /* 0x000fe20008000021 */
[----:B------:R-:W-:Y:S02]  /*4990*/  @!P4 VIADD R0, R20, 0xc0 ;  /* 0x000000c01400c836 */ /* 0x000fe40000000000 */
[----:B------:R-:W-:Y:S01]  /*49a0*/  @P0 IMAD.MOV R0, RZ, RZ, R20 ;  /* 0x000000ffff000224 */ /* 0x000fe200078e0214 */
[----:B------:R-:W-:Y:S01]  /*49b0*/  PLOP3.LUT P0, PT, P4, PT, PT, 0x8, 0x80 ;  /* 0x000000000080781c */ /* 0x000fe2000270e170 */
[----:B------:R-:W-:Y:S01]  /*49c0*/  @!UP1 UIADD3 UR32, UPT, UPT, UR7, 0x400, URZ ;  /* 0x0000040007209890 */ /* 0x000fe2000fffe0ff */
[----:B------:R-:W-:Y:S11]  /*49d0*/  VOTEU.ALL UP1, P4 ;  /* 0x0000000000ff7886 */ /* 0x000ff60002020000 */
[----:B------:R-:W-:Y:S01]  /*49e0*/  @P0 R2UR.BROADCAST UR34, R0 ;  /* 0x00000000002202ca */ /* 0x000fe200008e0000 */
[----:B------:R-:W-:Y:S01]  /*49f0*/  IMAD.U32 R10, RZ, RZ, UR9 ;  /* 0x00000009ff0a7e24 */ /* 0x000fe2000f8e00ff */
[----:B------:R-:W-:Y:S01]  /*4a00*/  UMOV UR9, 0x10000000 ;  /* 0x1000000000097882 */ /* 0x000fe20000000000 */
[----:B------:R-:W-:Y:S01]  /*4a10*/  IMAD.U32 R11, RZ, RZ, UR8 ;  /* 0x00000008ff0b7e24 */ /* 0x000fe2000f8e00ff */
[----:B------:R-:W-:Y:S01]  /*4a20*/  UMOV UR8, 0x0 ;  /* 0x0000000000087882 */ /* 0x000fe20000000000 */
[----:B------:R-:W-:Y:S01]  /*4a30*/  @!P4 IMAD.MOV.U32 R0, RZ, RZ, 0x4000 ;  /* 0x00004000ff00c424 */ /* 0x000fe200078e00ff */
[----:B------:R-:W-:Y:S02]  /*4a40*/  @!P4 R2UR UR10, R10 ;  /* 0x000000000a0ac2ca */ /* 0x000fe400000e0000 */
[----:B------:R-:W-:Y:S02]  /*4a50*/  @!P4 R2UR UR11, R11 ;  /* 0x000000000b0bc2ca */ /* 0x000fe400000e0000 */
[----:B------:R-:W-:Y:S11]  /*4a60*/  @!P4 IADD3 R9, P0, PT, R32, 0x980, RZ ;  /* 0x000009802009c810 */ /* 0x000ff60007f1e0ff */
[----:B------:R2:W-:Y:S01]  /*4a70*/  @!UP1 UTMALDG.3D [UR32], [UR10], desc[UR8] ;  /* 0x000008200a0095b4 */ /* 0x0005e20008011000 */
[----:B------:R3:W-:Y:S01]  /*4a80*/  @!P4 SYNCS.ARRIVE.TRANS64.RED.A0TR RZ, [UR7+0x50], R0 ;  /* 0x00005000ffffc9a7 */ /* 0x0007e20008300407 */
[----:B------:R-:W-:Y:S01]  /*4a90*/  SYNCS.ARRIVE.TRANS64.RED.A1T0 RZ, [UR12], RZ ;  /* 0x000000ffffff79a7 */ /* 0x000fe2000810040c */
[----:B---3--:R-:W-:Y:S01]  /*4aa0*/  @!P4 IMAD.X R0, RZ, RZ, R33, P0 ;  /* 0x000000ffff00c224 */ /* 0x008fe200000e0621 */
[----:B------:R-:W3:Y:S02]  /*4ab0*/  SYNCS.PHASECHK.TRANS64.TRYWAIT P2, [UR7+0x78], R34 ;  /* 0x00007822ff0075a7 */ /* 0x000ee40008041107 */
[----:B--23--:R-:W-:Y:S05]  /*4ac0*/  @!P2 BRA `(.L_x_80) ;  /* 0x0000007000cca947 */ /* 0x00cfea0003800000 */
.L_x_166:
[----:B------:R-:W-:Y:S01]  /*4ad0*/  @!P4 R2UR UR8, R0 ;  /* 0x000000000008c2ca */ /* 0x000fe200000e0000 */
[----:B------:R-:W-:Y:S01]  /*4ae0*/  @!P4 IMAD R0, R35, -0x40, R20 ;  /* 0xffffffc02300c824 */ /* 0x000fe200078e0214 */
[----:B------:R-:W-:Y:S01]  /*4af0*/  @!P4 R2UR UR9, R9 ;  /* 0x000000000909c2ca */ /* 0x000fe200000e0000 */
[----:B------:R-:W-:Y:S01]  /*4b00*/  VOTEU.ALL UP1, P4 ;  /* 0x0000000000ff7886 */ /* 0x000fe20002020000 */
[----:B------:R-:W-:Y:S01]  /*4b10*/  UMOV UR10, 0x0 ;  /* 0x00000000000a7882 */ /* 0x000fe20000000000 */
[----:B------:R-:W-:Y:S01]  /*4b20*/  UMOV UR11, 0x10000000 ;  /* 0x10000000000b7882 */ /* 0x000fe20000000000 */
[----:B------:R-:W-:Y:S01]  /*4b30*/  @!P4 R2UR UR26, R0 ;  /* 0x00000000001ac2ca */ /* 0x000fe200000e0000 */
[----:B------:R-:W-:Y:S01]  /*4b40*/  @!P4 IMAD.MOV.U32 R0, RZ, RZ, 0x4000 ;  /* 0x00004000ff00c424 */ /* 0x000fe200078e00ff */
[----:B------:R-:W-:Y:S01]  /*4b50*/  @!UP1 UIADD3 UR24, UPT, UPT, UR7, 0x4400, URZ ;  /* 0x0000440007189890 */ /* 0x000fe2000fffe0ff */
[----:B------:R-:W-:Y:S01]  /*4b60*/  @!P4 IADD3 R9, P0, PT, R32, 0x980, RZ ;  /* 0x000009802009c810 */ /* 0x000fe20007f1e0ff */
[----:B------:R-:W-:Y:S01]  /*4b70*/  UMOV UR27, UR35 ;  /* 0x00000023001b7c82 */ /* 0x000fe20008000000 */
[----:B------:R-:W-:Y:S02]  /*4b80*/  UMOV UR28, UR36 ;  /* 0x00000024001c7c82 */ /* 0x000fe40008000000 */
[----:B------:R-:W-:Y:S01]  /*4b90*/  IMAD.U32 R11, RZ, RZ, UR8 ;  /* 0x00000008ff0b7e24 */ /* 0x000fe2000f8e00ff */
[----:B------:R-:W-:Y:S01]  /*4ba0*/  UPRMT UR8, UR37, 0x654, UR25 ;  /* 0x0000065425087896 */ /* 0x000fe20008000019 */
[----:B------:R-:W-:Y:S03]  /*4bb0*/  IMAD.U32 R10, RZ, RZ, UR9 ;  /* 0x00000009ff0a7e24 */ /* 0x000fe6000f8e00ff */
[----:B------:R-:W-:Y:S01]  /*4bc0*/  @!P4 R2UR UR15, R11 ;  /* 0x000000000b0fc2ca */ /* 0x000fe200000e0000 */
[----:B------:R-:W-:Y:S01]  /*4bd0*/  @!UP1 UIADD3 UR26, UPT, UPT, UR26, 0x80, URZ ;  /* 0x000000801a1a9890 */ /* 0x000fe2000fffe0ff */
[----:B------:R-:W-:Y:S01]  /*4be0*/  @!P4 R2UR UR14, R10 ;  /* 0x000000000a0ec2ca */ /* 0x000fe200000e0000 */
[----:B------:R-:W-:Y:S11]  /*4bf0*/  VOTEU.ALL UP1, P4 ;  /* 0x0000000000ff7886 */ /* 0x000ff60002020000 */
[----:B------:R-:W-:Y:S01]  /*4c00*/  @!UPT UIADD3 URZ, UPT, UPT, URZ, URZ, URZ ;  /* 0x000000fffffff290 */ /* 0x000fe2000fffe0ff */
[----:B------:R2:W-:Y:S01]  /*4c10*/  @!UP1 UTMALDG.3D [UR24], [UR14], desc[UR10] ;  /* 0x00000a180e0095b4 */ /* 0x0005e20008011000 */
[----:B------:R3:W-:Y:S01]  /*4c20*/  @!P4 SYNCS.ARRIVE.TRANS64.RED.A0TR RZ, [UR7+0x58], R0 ;  /* 0x00005800ffffc9a7 */ /* 0x0007e20008300407 */
[----:B------:R-:W-:Y:S01]  /*4c30*/  SYNCS.ARRIVE.TRANS64.RED.A1T0 RZ, [UR8], RZ ;  /* 0x000000ffffff79a7 */ /* 0x000fe20008100408 */
[----:B---3--:R-:W-:Y:S01]  /*4c40*/  @!P4 IMAD.X R0, RZ, RZ, R33, P0 ;  /* 0x000000ffff00c224 */ /* 0x008fe200000e0621 */
[----:B------:R-:W3:Y:S02]  /*4c50*/  SYNCS.PHASECHK.TRANS64.TRYWAIT P2, [UR7+0x80], R34 ;  /* 0x00008022ff0075a7 */ /* 0x000ee40008041107 */
[----:B--23--:R-:W-:Y:S05]  /*4c60*/  @!P2 BRA `(.L_x_81) ;  /* 0x00000070007ca947 */ /* 0x00cfea0003800000 */
.L_x_168:
[----:B------:R-:W-:Y:S01]  /*4c70*/  @!P4 R2UR UR8, R0 ;  /* 0x000000000008c2ca */ /* 0x000fe200000e0000 */
[----:B------:R-:W-:Y:S01]  /*4c80*/  @!P4 IMAD R0, R35, 0x40, R20 ;  /* 0x000000402300c824 */ /* 0x000fe200078e0214 */
        /* <DEDUP_REMOVED lines=12> */
[----:B------:R-:W-:Y:S02]  /*4d50*/  IMAD.U32 R10, RZ, RZ, UR9 ;  /* 0x00000009ff0a7e24 */ /* 0x000fe4000f8e00ff */
[----:B------:R-:W-:Y:S01]  /*4d60*/  @!P4 IMAD.X R12, RZ, RZ, R33, P0 ;  /* 0x000000ffff0cc224 */ /* 0x000fe200000e0621 */
        /* <DEDUP_REMOVED lines=8> */
[----:B------:R-:W3:Y:S02]  /*4df0*/  SYNCS.PHASECHK.TRANS64.TRYWAIT P2, [UR7+0x88], R34 ;  /* 0x00008822ff0075a7 */ /* 0x000ee40008041107 */
[----:B--23--:R-:W-:Y:S05]  /*4e00*/  @!P2 BRA `(.L_x_82) ;  /* 0x00000070002ca947 */ /* 0x00cfea0003800000 */
.L_x_170:
[----:B------:R-:W2:Y:S01]  /*4e10*/  LDC.64 R14, c[0x0][0xf10] ;  /* 0x0003c400ff0e7b82 */ /* 0x000ea20000000a00 */
[----:B------:R-:W-:Y:S01]  /*4e20*/  @!P4 R2UR UR9, R36 ;  /* 0x000000002409c2ca */ /* 0x000fe200000e0000 */
[----:B------:R-:W-:Y:S01]  /*4e30*/  UMOV UR14, 0x0 ;  /* 0x00000000000e7882 */ /* 0x000fe20000000000 */
[----:B------:R-:W-:Y:S01]  /*4e40*/  @!P4 R2UR UR8, R12 ;  /* 0x000000000c08c2ca */ /* 0x000fe200000e0000 */
[----:B------:R-:W-:Y:S01]  /*4e50*/  UMOV UR15, 0x10000000 ;  /* 0x10000000000f7882 */ /* 0x000fe20000000000 */
[----:B------:R-:W-:Y:S03]  /*4e60*/  ISETP.NE.OR P0, PT, R35, RZ, P4 ;  /* 0x000000ff2300720c */ /* 0x000fe60002705670 */
[----:B------:R-:W3:Y:S01]  /*4e70*/  LDC.64 R10, c[0x0][0xf18] ;  /* 0x0003c600ff0a7b82 */ /* 0x000ee20000000a00 */
[----:B------:R-:W-:Y:S01]  /*4e80*/  @P3 SHF.R.U32.HI R23, RZ, 0x10, R25 ;  /* 0x00000010ff173819 */ /* 0x000fe20000011619 */
[----:B------:R-:W-:Y:S01]  /*4e90*/  @!P4 VIADD R12, R20, 0xc0 ;  /* 0x000000c0140cc836 */ /* 0x000fe20000000000 */
[----:B------:R-:W-:Y:S01]  /*4ea0*/  LOP3.LUT R31, R31, 0x1, RZ, 0x3c, !PT ;  /* 0x000000011f1f7812 */ /* 0x000fe200078e3cff */
[----:B------:R-:W-:Y:S01]  /*4eb0*/  UMOV UR11, UR35 ;  /* 0x00000023000b7c82 */ /* 0x000fe20008000000 */
[----:B------:R-:W-:Y:S03]  /*4ec0*/  UMOV UR12, UR36 ;  /* 0x00000024000c7c82 */ /* 0x000fe60008000000 */
[----:B------:R-:W5:Y:S01]  /*4ed0*/  @!P1 LDC R0, c[0x0][0xf20] ;  /* 0x0003c800ff009b82 */ /* 0x000f620000000800 */
[----:B------:R-:W-:Y:S01]  /*4ee0*/  @P3 R2UR UR36, R23 ;  /* 0x00000000172432ca */ /* 0x000fe200000e0000 */
[----:B-1----:R-:W-:Y:S01]  /*4ef0*/  IMAD.U32 R34, RZ, RZ, UR9 ;  /* 0x00000009ff227e24 */ /* 0x002fe2000f8e00ff */
[----:B------:R-:W-:Y:S05]  /*4f00*/  VOTEU.ALL UP1, P4 ;  /* 0x0000000000ff7886 */ /* 0x000fea0002020000 */
[----:B------:R-:W1:Y:S01]  /*4f10*/  @!P1 LDC R3, c[0x0][0xf0c] ;  /* 0x0003c300ff039b82 */ /* 0x000e620000000800 */
[----:B------:R-:W-:Y:S01]  /*4f20*/  IMAD.U32 R35, RZ, RZ, UR8 ;  /* 0x00000008ff237e24 */ /* 0x000fe2000f8e00ff */
[----:B------:R-:W-:Y:S01]  /*4f30*/  @!P4 R2UR UR18, R34 ;  /* 0x000000002212c2ca */ /* 0x000fe200000e0000 */
[----:B------:R-:W-:Y:S01]  /*4f40*/  @!P0 IMAD.MOV R12, RZ, RZ, R20 ;  /* 0x000000ffff0c8224 */ /* 0x000fe200078e0214 */
[----:B------:R-:W-:Y:S01]  /*4f50*/  PLOP3.LUT P0, PT, P4, PT, PT, 0x8, 0x80 ;  /* 0x000000000080781c */ /* 0x000fe2000270e170 */
[----:B------:R-:W-:Y:S01]  /*4f60*/  @!UP1 UIADD3 UR8, UPT, UPT, UR7, 0xc400, URZ ;  /* 0x0000c40007089890 */ /* 0x000fe2000fffe0ff */
[----:B------:R-:W-:Y:S01]  /*4f70*/  @!P4 R2UR UR19, R35 ;  /* 0x000000002313c2ca */ /* 0x000fe200000e0000 */
[----:B------:R-:W-:Y:S10]  /*4f80*/  @!UP1 UIADD3 UR9, UPT, UPT, UR7, 0x68, URZ ;  /* 0x0000006807099890 */ /* 0x000ff4000fffe0ff */
[----:B------:R-:W-:Y:S01]  /*4f90*/  @P0 R2UR.BROADCAST UR10, R12 ;  /* 0x000000000c0a02ca */ /* 0x000fe200008e0000 */
[----:B------:R-:W-:Y:S01]  /*4fa0*/  VOTEU.ALL UP1, P4 ;  /* 0x0000000000ff7886 */ /* 0x000fe20002020000 */
[----:B------:R-:W-:Y:S02]  /*4fb0*/  VIADD R30, R30, 0x1 ;  /* 0x000000011e1e7836 */ /* 0x000fe40000000000 */
[----:B------:R-:W-:Y:S09]  /*4fc0*/  VIADD R28, R28, 0x1 ;  /* 0x000000011c1c7836 */ /* 0x000ff20000000000 */
[----:B------:R1:W-:Y:S01]  /*4fd0*/  @!UP1 UTMALDG.3D [UR8], [UR18], desc[UR14] ;  /* 0x00000e08120095b4 */ /* 0x0003e20008011000 */
[----:B------:R4:W-:Y:S01]  /*4fe0*/  @!P4 SYNCS.ARRIVE.TRANS64.RED.A0TR RZ, [UR7+0x68], R21 ;  /* 0x00006815ffffc9a7 */ /* 0x0009e20008300407 */
[----:B---3--:R-:W-:Y:S01]  /*4ff0*/  @!P1 ISETP.NE.AND P0, PT, R10, 0x1, PT ;  /* 0x000000010a00980c */ /* 0x008fe20003f05270 */
[----:B--2---:R-:W-:Y:S01]  /*5000*/  @!P1 IMAD.HI.U32 R14, R13, R14, RZ ;  /* 0x0000000e0d0e9227 */ /* 0x004fe200078e00ff */
[----:B-1----:R-:W-:Y:S01]  /*5010*/  @!P1 ISETP.NE.AND P2, PT, R3, 0x1, PT ;  /* 0x000000010300980c */ /* 0x002fe20003f45270 */
[----:B------:R-:W-:Y:S02]  /*5020*/  UPLOP3.LUT UP1, UPT, UPT, UPT, UPT, 0x80, 0x8 ;  /* 0x000000000008789c */ /* 0x000fe40003f2f070 */
[C---:B------:R-:W-:Y:S01]  /*5030*/  @!P1 IMAD.HI.U32 R11, R8.reuse, R11, RZ ;  /* 0x0000000b080b9227 */ /* 0x040fe200078e00ff */
[----:B------:R-:W-:Y:S04]  /*5040*/  @!P1 SHF.R.U32.HI R14, RZ, R15, R14 ;  /* 0x0000000fff0e9219 */ /* 0x000fe8000001160e */
[----:B-----5:R-:W-:Y:S02]  /*5050*/  @!P1 SHF.R.U32.HI R9, RZ, R0, R11 ;  /* 0x00000000ff099219 */ /* 0x020fe4000001160b */
[----:B------:R-:W-:Y:S02]  /*5060*/  @!P1 SEL R14, R13, R14, !P2 ;  /* 0x0000000e0d0e9207 */ /* 0x000fe40005000000 */
[----:B------:R-:W-:Y:S01]  /*5070*/  @!P1 SEL R9, R8, R9, !P0 ;  /* 0x0000000908099207 */ /* 0x000fe20004000000 */
[----:B------:R-:W-:Y:S01]  /*5080*/  SYNCS.ARRIVE.TRANS64.RED.A1T0 RZ, [UR13], RZ ;  /* 0x000000ffffff79a7 */ /* 0x000fe2000810040d */
[C---:B------:R-:W-:Y:S03]  /*5090*/  ISETP.NE.AND P0, PT, R30.reuse, 0x2, PT ;  /* 0x000000021e00780c */ /* 0x040fe60003f05270 */
[----:B------:R-:W-:Y:S01]  /*50a0*/  @!P1 IMAD.IADD R0, R9, 0x1, -R14 ;  /* 0x0000000109009824 */ /* 0x000fe200078e0a0e */
[----:B------:R-:W-:Y:S01]  /*50b0*/  SEL R30, R30, RZ, P0 ;  /* 0x000000ff1e1e7207 */ /* 0x000fe20000000000 */
[----:B------:R-:W-:Y:S02]  /*50c0*/  @!P1 IMAD.IADD R9, R14, 0x1, -R9 ;  /* 0x000000010e099824 */ /* 0x000fe400078e0a09 */
[----:B------:R-:W-:Y:S02]  /*50d0*/  @!P1 IMAD R13, R0, R3, R13 ;  /* 0x00000003000d9224 */ /* 0x000fe400078e020d */
[----:B------:R-:W-:Y:S02]  /*50e0*/  @!P1 IMAD R8, R9, R10, R8 ;  /* 0x0000000a09089224 */ /* 0x000fe400078e0208 */
[----:B------:R-:W-:Y:S02]  /*50f0*/  IMAD.IADD R12, R13, 0x1, R152 ;  /* 0x000000010d0c7824 */ /* 0x000fe400078e0298 */
[----:B------:R-:W-:Y:S03]  /*5100*/  IMAD.IADD R20, R8, 0x1, R150 ;  /* 0x0000000108147824 */ /* 0x000fe600078e0296 */
[----:B------:R-:W-:Y:S02]  /*5110*/  R2UR UR20, R12 ;  /* 0x000000000c1472ca */ /* 0x000fe400000e0000 */
[----:B------:R-:W-:Y:S04]  /*5120*/  SEL R12, RZ, 0x1, P0 ;  /* 0x00000001ff0c7807 */ /* 0x000fe80000000000 */
[----:B------:R-:W-:Y:S01]  /*5130*/  LOP3.LUT R29, R29, R12, RZ, 0x3c, !PT ;  /* 0x0000000c1d1d7212 */ /* 0x000fe200078e3cff */
[----:B----4-:R-:W-:Y:S08]  /*5140*/  @P3 BRA `(.L_x_83) ;  /* 0xfffffff000683947 */ /* 0x010ff0000383ffff */
[----:B------:R-:W-:-:S04]  /*5150*/  SHF.L.U32 R3, R31, 0x1f, RZ ;  /* 0x0000001f1f037819 */ /* 0x000fc800000006ff */
[----:B------:R-:W1:Y:S02]  /*5160*/  SYNCS.PHASECHK.TRANS64.TRYWAIT P0, [UR7+0x70], R3 ;  /* 0x00007003ff0075a7 */ /* 0x000e640008001107 */
[----:B-1----:R-:W-:Y:S05]  /*5170*/  @!P0 BRA `(.L_x_84) ;  /* 0x0000006c00688947 */ /* 0x002fea0003800000 */
.L_x_172:
[----:B------:R-:W2:Y:S02]  /*5180*/  SYNCS.PHASECHK.TRANS64.TRYWAIT P0, [UR7+0x78], R3 ;  /* 0x00007803ff0075a7 */ /* 0x000ea40008001107 */
[----:B--2---:R-:W-:Y:S05]  /*5190*/  @!P0 BRA `(.L_x_85) ;  /* 0x0000006c00788947 */ /* 0x004fea0003800000 */
.L_x_174:
[----:B------:R-:W2:Y:S02]  /*51a0*/  SYNCS.PHASECHK.TRANS64.TRYWAIT P0, [UR7+0x80], R3 ;  /* 0x00008003ff0075a7 */ /* 0x000ea40008001107 */
[----:B--2---:R-:W-:Y:S05]  /*51b0*/  @!P0 BRA `(.L_x_86) ;  /* 0x0000006c00888947 */ /* 0x004fea0003800000 */
.L_x_176:
[----:B-1----:R-:W-:-:S07]  /*51c0*/  MOV R0, UR7 ;  /* 0x0000000700007c02 */ /* 0x002fce0008000f00 */
.L_x_87:
[----:B-1----:R-:W-:-:S04]  /*51d0*/  SHF.L.U32 R3, R31, 0x1f, RZ ;  /* 0x0000001f1f037819 */ /* 0x002fc800000006ff */
[----:B------:R1:W2:Y:S03]  /*51e0*/  SYNCS.PHASECHK.TRANS64.TRYWAIT P0, [R0+URZ+0x88], R3 ;  /* 0x00008803000075a7 */ /* 0x0002a600080011ff */
[----:B--2---:R-:W-:Y:S05]  /*51f0*/  @!P0 NANOSLEEP.SYNCS 0x989680 ;  /* 0x009896800000895d */ /* 0x004fea0003900000 */
[----:B------:R-:W2:Y:S02]  /*5200*/  @!P0 SYNCS.PHASECHK.TRANS64 P0, [R0+URZ+0x88], R3 ;  /* 0x00008803000085a7 */ /* 0x000ea400080010ff */
[----:B--2---:R-:W-:Y:S05]  /*5210*/  @P0 EXIT ;  /* 0x000000000000094d */ /* 0x004fea0003800000 */
[----:B------:R-:W-:Y:S05]  /*5220*/  BRA `(.L_x_87) ;  /* 0xfffffffc00e87947 */ /* 0x000fea000383ffff */
.L_x_72:
[----:B------:R-:W-:-:S06]  /*5230*/  UISETP.GE.AND UP1, UPT, UR8, 0x4, UPT ;  /* 0x000000040800788c */ /* 0x000fcc000bf26270 */
[----:B------:R-:W-:-:S13]  /*5240*/  PLOP3.LUT P0, PT, PT, PT, UP1, 0x80, 0x8 ;  /* 0x000000000008781c */ /* 0x000fda0003f0f018 */
[----:B------:R-:W-:Y:S05]  /*5250*/  @!P0 EXIT ;  /* 0x000000000000894d */ /* 0x000fea0003800000 */
[----:B------:R-:W-:Y:S01]  /*5260*/  BAR.SYNC.DEFER_BLOCKING 0x6, 0xa0 ;  /* 0x0182800000007b1d */ /* 0x000fe20000010000 */
[C---:B------:R-:W-:Y:S01]  /*5270*/  IMAD.SHL.U32 R5, R165.reuse, 0x40, RZ ;  /* 0x00000040a5057824 */ /* 0x040fe200078e00ff */
[C---:B------:R-:W-:Y:S01]  /*5280*/  LOP3.LUT R157, R165.reuse, 0x1, RZ, 0xc0, !PT ;  /* 0x00000001a59d7812 */ /* 0x040fe200078ec0ff */
[C---:B------:R-:W-:Y:S02]  /*5290*/  IMAD.U32 R2, R165.reuse, 0x10000, RZ ;  /* 0x00010000a5027824 */ /* 0x040fe400078e00ff */
[----:B------:R-:W-:Y:S01]  /*52a0*/  IMAD.SHL.U32 R156, R165, 0x8, RZ ;  /* 0x00000008a59c7824 */ /* 0x000fe200078e00ff */
[----:B------:R-:W-:Y:S02]  /*52b0*/  UMOV UR48, 0x400 ;  /* 0x0000040000307882 */ /* 0x000fe40000000000 */
[----:B------:R-:W1:Y:S01]  /*52c0*/  LDC R155, c[0x0][0x370] ;  /* 0x0000dc00ff9b7b82 */ /* 0x000e620000000800 */
[----:B------:R-:W-:Y:S01]  /*52d0*/  ULEA UR48, UR37, UR48, 0x18 ;  /* 0x0000003025307291 */ /* 0x000fe2000f8ec0ff */
[----:B------:R-:W-:Y:S01]  /*52e0*/  ISETP.NE.U32.AND P0, PT, R157, 0x1, PT ;  /* 0x000000019d00780c */ /* 0x000fe20003f05070 */
[----:B------:R-:W-:Y:S01]  /*52f0*/  IMAD.MOV.U32 R164, RZ, RZ, 0x2 ;  /* 0x00000002ffa47424 */ /* 0x000fe200078e00ff */
[----:B------:R-:W-:Y:S01]  /*5300*/  LOP3.LUT R7, R5, 0x1c0, RZ, 0xc0, !PT ;  /* 0x000001c005077812 */ /* 0x000fe200078ec0ff */
[----:B------:R-:W-:Y:S01]  /*5310*/  UIADD3 UR4, UPT, UPT, UR48, 0x400, URZ ;  /* 0x0000040030047890 */ /* 0x000fe2000fffe0ff */
[----:B------:R-:W-:Y:S01]  /*5320*/  LOP3.LUT R2, R2, 0x600000, RZ, 0xc0, !PT ;  /* 0x0060000002027812 */ /* 0x000fe200078ec0ff */
[----:B------:R-:W-:Y:S01]  /*5330*/  IMAD.MOV.U32 R163, RZ, RZ, 0x4 ;  /* 0x00000004ffa37424 */ /* 0x000fe200078e00ff */
[----:B------:R-:W2:Y:S01]  /*5340*/  LDC R74, c[0x0][0xf0c] ;  /* 0x0003c300ff4a7b82 */ /* 0x000ea20000000800 */
[----:B------:R-:W-:Y:S01]  /*5350*/  R2P PR, R165, 0x6 ;  /* 0x00000006a5007804 */ /* 0x000fe20000000000 */
[----:B------:R-:W-:Y:S01]  /*5360*/  IMAD.MOV.U32 R162, RZ, RZ, 0x1 ;  /* 0x00000001ffa27424 */ /* 0x000fe200078e00ff */
[----:B------:R-:W-:Y:S01]  /*5370*/  LOP3.LUT R156, R7, 0x38, R156, 0xf8, !PT ;  /* 0x00000038079c7812 */ /* 0x000fe200078ef89c */
[----:B------:R-:W-:Y:S01]  /*5380*/  IMAD.MOV.U32 R79, RZ, RZ, RZ ;  /* 0x000000ffff4f7224 */ /* 0x000fe200078e00ff */
[----:B------:R-:W-:Y:S01]  /*5390*/  P2R R0, PR, RZ, 0x1 ;  /* 0x00000001ff007803 */ /* 0x000fe20000000000 */
[----:B------:R-:W-:Y:S01]  /*53a0*/  IMAD.MOV.U32 R169, RZ, RZ, RZ ;  /* 0x000000ffffa97224 */ /* 0x000fe200078e00ff */
[----:B------:R-:W-:Y:S01]  /*53b0*/  LOP3.LUT R156, R156, 0x1e00, R5, 0xf8, !PT ;  /* 0x00001e009c9c7812 */ /* 0x000fe200078ef805 */
[----:B------:R-:W4:Y:S01]  /*53c0*/  LDC R153, c[0x0][0xf20] ;  /* 0x0003c800ff997b82 */ /* 0x000f220000000800 */
[----:B------:R-:W3:Y:S01]  /*53d0*/  LDS R3, [UR48+0x120] ;  /* 0x00012030ff037984 */ /* 0x000ee20008000800 */
[----:B------:R-:W-:Y:S01]  /*53e0*/  LOP3.LUT R165, R165, 0x60, RZ, 0xc0, !PT ;  /* 0x00000060a5a57812 */ /* 0x000fe200078ec0ff */
[----:B------:R-:W-:Y:S01]  /*53f0*/  IMAD.MOV.U32 R161, RZ, RZ, RZ ;  /* 0x000000ffffa17224 */ /* 0x000fe200078e00ff */
[----:B------:R-:W-:Y:S01]  /*5400*/  SEL R164, R164, 0xfffffffe, !P1 ;  /* 0xfffffffea4a47807 */ /* 0x000fe20004800000 */
[----:B------:R-:W-:Y:S01]  /*5410*/  IMAD.U32 R159, RZ, RZ, UR4 ;  /* 0x00000004ff9f7e24 */ /* 0x000fe2000f8e00ff */
[----:B------:R-:W-:Y:S01]  /*5420*/  SEL R163, R163, 0xfffffffc, !P2 ;  /* 0xfffffffca3a37807 */ /* 0x000fe20005000000 */
[----:B------:R-:W1:Y:S01]  /*5430*/  LDCU.64 UR52, c[0x0][0x348] ;  /* 0x00006900ff3477ac */ /* 0x000e620008000a00 */
[----:B------:R-:W1:Y:S01]  /*5440*/  LDC R73, c[0x0][0xf30] ;  /* 0x0003cc00ff497b82 */ /* 0x000e620000000800 */
[----:B------:R-:W1:Y:S01]  /*5450*/  LDCU.64 UR38, c[0x0][0xc88] ;  /* 0x00019100ff2677ac */ /* 0x000e620008000a00 */
[----:B------:R-:W1:Y:S06]  /*5460*/  LDCU.64 UR40, c[0x0][0xc90] ;  /* 0x00019200ff2877ac */ /* 0x000e6c0008000a00 */
[----:B------:R-:W1:Y:S01]  /*5470*/  LDC.64 R148, c[0x0][0xf10] ;  /* 0x0003c400ff947b82 */ /* 0x000e620000000a00 */
[----:B------:R-:W-:Y:S01]  /*5480*/  UMOV UR49, URZ ;  /* 0x000000ff00317c82 */ /* 0x000fe20008000000 */
[----:B------:R-:W-:-:S06]  /*5490*/  UMOV UR51, URZ ;  /* 0x000000ff00337c82 */ /* 0x000fcc0008000000 */
[----:B------:R-:W1:Y:S08]  /*54a0*/  LDC.64 R70, c[0x0][0xf18] ;  /* 0x0003c600ff467b82 */ /* 0x000e700000000a00 */
[----:B------:R-:W1:Y:S08]  /*54b0*/  LDC.64 R68, c[0x0][0xf28] ;  /* 0x0003ca00ff447b82 */ /* 0x000e700000000a00 */
[----:B------:R-:W1:Y:S01]  /*54c0*/  LDC.64 R146, c[0x0][0xcb0] ;  /* 0x00032c00ff927b82 */ /* 0x000e620000000a00 */
[----:B---3--:R-:W-:-:S07]  /*54d0*/  IMAD.IADD R2, R3, 0x1, R2 ;  /* 0x0000000103027824 */ /* 0x008fce00078e0202 */
[----:B------:R-:W3:Y:S08]  /*54e0*/  LDC.64 R144, c[0x0][0xca8] ;  /* 0x00032a00ff907b82 */ /* 0x000ef00000000a00 */
[----:B--2-4-:R-:W1:Y:S02]  /*54f0*/  LDC R154, c[0x0][0x374] ;  /* 0x0000dd00ff9a7b82 */ /* 0x014e640000000800 */
.L_x_132:
[----:B------:R-:W-:Y:S02]  /*5500*/  LEA R0, R169, UR48, 0x3 ;  /* 0x00000030a9007c11 */ /* 0x000fe4000f8e18ff */
[----:B------:R-:W-:Y:S02]  /*5510*/  SHF.L.U32 R3, R161, 0x1f, RZ ;  /* 0x0000001fa1037819 */ /* 0x000fe400000006ff */
[----:B-1----:R-:W-:Y:S02]  /*5520*/  LEA R16, R169, UR48, 0x4 ;  /* 0x00000030a9107c11 */ /* 0x002fe4000f8e20ff */
[----:B------:R-:W2:Y:S02]  /*5530*/  SYNCS.PHASECHK.TRANS64.TRYWAIT P0, [R0+URZ+0xa0], R3 ;  /* 0x0000a003000075a7 */ /* 0x000ea400080011ff */
[----:B--23--:R-:W-:Y:S05]  /*5540*/  @!P0 BRA `(.L_x_88) ;  /* 0x0000006800bc8947 */ /* 0x00cfea0003800000 */
.L_x_177:
[----:B------:R-:W4:Y:S01]  /*5550*/  LDC.64 R14, c[0x0][0xf10] ;  /* 0x0003c400ff0e7b82 */ /* 0x000f220000000a00 */
[----:B------:R-:W3:Y:S01]  /*5560*/  LDS.128 R16, [R16+0x100] ;  /* 0x0001000010107984 */ /* 0x000ee20000000c00 */
[----:B-1----:R-:W-:Y:S01]  /*5570*/  ISETP.NE.AND P1, PT, R73, 0x1, PT ;  /* 0x000000014900780c */ /* 0x002fe20003f25270 */
[----:B--2---:R-:W-:Y:S01]  /*5580*/  VIADD R0, R0, 0xb0 ;  /* 0x000000b000007836 */ /* 0x004fe20000000000 */
[----:B------:R-:W-:Y:S04]  /*5590*/  ISETP.GE.AND P0, PT, R72, 0x1, PT ;  /* 0x000000014800780c */ /* 0x000fe80003f06270 */
[----:B------:R-:W1:Y:S01]  /*55a0*/  LDC.64 R12, c[0x0][0xf18] ;  /* 0x0003c600ff0c7b82 */ /* 0x000e620000000a00 */
[----:B------:R-:W-:Y:S01]  /*55b0*/  PRMT R0, RZ, 0x654, R0 ;  /* 0x00000654ff007816 */ /* 0x000fe20000000000 */
[----:B------:R-:W-:Y:S01]  /*55c0*/  @!PT LDS RZ, [RZ] ;  /* 0x00000000fffff984 */ /* 0x000fe20000000800 */
[----:B------:R-:W-:Y:S01]  /*55d0*/  @!PT LDS RZ, [RZ] ;  /* 0x00000000fffff984 */ /* 0x000fe20000000800 */
[----:B------:R-:W-:Y:S01]  /*55e0*/  @!PT LDS RZ, [RZ] ;  /* 0x00000000fffff984 */ /* 0x000fe20000000800 */
[----:B------:R-:W-:Y:S01]  /*55f0*/  @!PT LDS RZ, [RZ] ;  /* 0x00000000fffff984 */ /* 0x000fe20000000800 */
[----:B------:R2:W-:Y:S06]  /*5600*/  MEMBAR.ALL.CTA ;  /* 0x0000000000007992 */ /* 0x0005ec0000008000 */
[----:B--2---:R-:W2:Y:S01]  /*5610*/  FENCE.VIEW.ASYNC.S ;  /* 0x00000000000073c6 */ /* 0x004ea20000000000 */
[----:B------:R-:W1:Y:S08]  /*5620*/  @!P1 LDC R11, c[0x0][0xf20] ;  /* 0x0003c800ff0b9b82 */ /* 0x000e700000000800 */
[----:B------:R-:W1:Y:S01]  /*5630*/  @!P1 LDC R10, c[0x0][0xf0c] ;  /* 0x0003c300ff0a9b82 */ /* 0x000e620000000800 */
[----:B--2---:R2:W-:Y:S01]  /*5640*/  SYNCS.ARRIVE.TRANS64.RED.A1T0 RZ, [R0+URZ], RZ ;  /* 0x000000ff00ff79a7 */ /* 0x0045e200081004ff */
[----:B---3--:R-:W-:Y:S04]  /*5650*/  LOP3.LUT P4, RZ, R18, 0x1, RZ, 0xc0, !PT ;  /* 0x0000000112ff7812 */ /* 0x008fe8000788c0ff */
[----:B------:R-:W-:Y:S09]  /*5660*/  P2R R166, PR, RZ, 0x10 ;  /* 0x00000010ffa67803 */ /* 0x000ff20000000000 */
[----:B------:R-:W-:Y:S02]  /*5670*/  @P4 MOV R77, R16 ;  /* 0x00000010004d4202 */ /* 0x000fe40000000f00 */
[----:B------:R-:W-:Y:S01]  /*5680*/  @P4 LOP3.LUT R75, R17, 0xffff, RZ, 0xc0, !PT ;  /* 0x0000ffff114b4812 */ /* 0x000fe200078ec0ff */
[----:B--2-4-:R-:W-:Y:S06]  /*5690*/  @!P0 BRA `(.L_x_89) ;  /* 0x0000000000a48947 */ /* 0x014fec0003800000 */
[----:B------:R-:W-:Y:S01]  /*56a0*/  IMAD.HI.U32 R24, R154, R71, RZ ;  /* 0x000000479a187227 */ /* 0x000fe200078e00ff */
[----:B------:R-:W-:Y:S02]  /*56b0*/  ISETP.NE.AND P0, PT, R70, 0x1, PT ;  /* 0x000000014600780c */ /* 0x000fe40003f05270 */
[----:B------:R-:W-:Y:S01]  /*56c0*/  ISETP.NE.AND P2, PT, R72, 0x1, PT ;  /* 0x000000014800780c */ /* 0x000fe20003f45270 */
[-C--:B------:R-:W-:Y:S01]  /*56d0*/  IMAD.HI.U32 R22, R155, R148.reuse, RZ ;  /* 0x000000949b167227 */ /* 0x080fe200078e00ff */
[----:B------:R-:W-:Y:S02]  /*56e0*/  SHF.R.U32.HI R21, RZ, R153, R24 ;  /* 0x00000099ff157219 */ /* 0x000fe40000011618 */
[----:B------:R-:W-:Y:S01]  /*56f0*/  ISETP.NE.AND P3, PT, R74, 0x1, PT ;  /* 0x000000014a00780c */ /* 0x000fe20003f65270 */
[----:B------:R-:W-:Y:S01]  /*5700*/  IMAD.HI.U32 R28, R75, R71, RZ ;  /* 0x000000474b1c7227 */ /* 0x000fe200078e00ff */
[----:B------:R-:W-:Y:S02]  /*5710*/  SHF.R.U32.HI R22, RZ, R149, R22 ;  /* 0x00000095ff167219 */ /* 0x000fe40000011616 */
[----:B------:R-:W-:Y:S01]  /*5720*/  SEL R3, R154, R21, !P0 ;  /* 0x000000159a037207 */ /* 0x000fe20004000000 */
[----:B------:R-:W-:Y:S01]  /*5730*/  IMAD.HI.U32 R26, R77, R148, RZ ;  /* 0x000000944d1a7227 */ /* 0x000fe200078e00ff */
[----:B------:R-:W-:Y:S03]  /*5740*/  SEL R7, R155, R22, !P3 ;  /* 0x000000169b077207 */ /* 0x000fe60005800000 */
[-C--:B------:R-:W-:Y:S01]  /*5750*/  IMAD.HI.U32 R22, R3, R68.reuse, RZ ;  /* 0x0000004403167227 */ /* 0x080fe200078e00ff */
[----:B------:R-:W-:Y:S03]  /*5760*/  SHF.R.U32.HI R26, RZ, R149, R26 ;  /* 0x00000095ff1a7219 */ /* 0x000fe6000001161a */
[----:B------:R-:W-:Y:S01]  /*5770*/  IMAD.HI.U32 R24, R7, R68, RZ ;  /* 0x0000004407187227 */ /* 0x000fe200078e00ff */
[----:B------:R-:W-:Y:S02]  /*5780*/  @P2 SHF.R.U32.HI R3, RZ, R69, R22 ;  /* 0x00000045ff032219 */ /* 0x000fe40000011616 */
[----:B------:R-:W-:Y:S02]  /*5790*/  SHF.R.U32.HI R22, RZ, R153, R28 ;  /* 0x00000099ff167219 */ /* 0x000fe4000001161c */
[----:B------:R-:W-:Y:S01]  /*57a0*/  @P2 SHF.R.U32.HI R7, RZ, R69, R24 ;  /* 0x00000045ff072219 */ /* 0x000fe20000011618 */
[C---:B------:R-:W-:Y:S01]  /*57b0*/  IMAD R4, R72.reuse, R3, RZ ;  /* 0x0000000348047224 */ /* 0x040fe200078e02ff */
[----:B------:R-:W-:Y:S02]  /*57c0*/  SEL R5, R75, R22, !P0 ;  /* 0x000000164b057207 */ /* 0x000fe40004000000 */
[----:B------:R-:W-:Y:S01]  /*57d0*/  SEL R3, R77, R26, !P3 ;  /* 0x0000001a4d037207 */ /* 0x000fe20005800000 */
[----:B------:R-:W-:Y:S01]  /*57e0*/  IMAD R6, R72, R7, RZ ;  /* 0x0000000748067224 */ /* 0x000fe200078e02ff */
[C---:B------:R-:W-:Y:S01]  /*57f0*/  ISETP.GE.AND P0, PT, R5.reuse, R4, PT ;  /* 0x000000040500720c */ /* 0x040fe20003f06270 */
[----:B------:R-:W-:Y:S03]  /*5800*/  IMAD.HI.U32 R8, R5, R68, RZ ;  /* 0x0000004405087227 */ /* 0x000fe600078e00ff */
[----:B------:R-:W-:Y:S01]  /*5810*/  ISETP.GE.OR P0, PT, R3, R6, P0 ;  /* 0x000000060300720c */ /* 0x000fe20000706670 */
[----:B------:R-:W-:Y:S01]  /*5820*/  IMAD.MOV R6, RZ, RZ, -R3 ;  /* 0x000000ffff067224 */ /* 0x000fe200078e0a03 */
[-C--:B------:R-:W-:Y:S03]  /*5830*/  SHF.R.U32.HI R8, RZ, R69.reuse, R8 ;  /* 0x00000045ff087219 */ /* 0x080fe60000011608 */
[----:B------:R-:W-:Y:S01]  /*5840*/  IMAD R77, R74, R6, R77 ;  /* 0x000000064a4d7224 */ /* 0x000fe200078e024d */
[----:B------:R-:W-:Y:S05]  /*5850*/  SEL R9, R5, R8, !P2 ;  /* 0x0000000805097207 */ /* 0x000fea0005000000 */
[----:B------:R-:W-:Y:S02]  /*5860*/  IMAD.MOV R8, RZ, RZ, -R9 ;  /* 0x000000ffff087224 */ /* 0x000fe400078e0a09 */
[C---:B------:R-:W-:Y:S04]  /*5870*/  @!P0 IMAD.HI.U32 R4, R3.reuse, R68, RZ ;  /* 0x0000004403048227 */ /* 0x040fe800078e00ff */
[----:B------:R-:W-:Y:S01]  /*5880*/  IMAD R8, R72, R8, R5 ;  /* 0x0000000848087224 */ /* 0x000fe200078e0205 */
[----:B------:R-:W-:Y:S04]  /*5890*/  @!P0 SHF.R.U32.HI R4, RZ, R69, R4 ;  /* 0x00000045ff048219 */ /* 0x000fe80000011604 */
[----:B------:R-:W-:Y:S02]  /*58a0*/  @!P0 SEL R0, R3, R4, !P2 ;  /* 0x0000000403008207 */ /* 0x000fe40005000000 */
[----:B------:R-:W-:Y:S02]  /*58b0*/  IADD3 R4, PT, PT, -R5, RZ, RZ ;  /* 0x000000ff05047210 */ /* 0x000fe40007ffe1ff */
[----:B------:R-:W-:Y:S01]  /*58c0*/  @!P0 IADD3 R9, PT, PT, R9, -R0, RZ ;  /* 0x8000000009098210 */ /* 0x000fe20007ffe0ff */
[----:B------:R-:W-:Y:S02]  /*58d0*/  @!P0 IMAD R0, R7, R8, R0 ;  /* 0x0000000807008224 */ /* 0x000fe400078e0200 */
[----:B------:R-:W-:Y:S02]  /*58e0*/  IMAD R75, R70, R4, R75 ;  /* 0x00000004464b7224 */ /* 0x000fe400078e024b */
[----:B------:R-:W-:Y:S02]  /*58f0*/  @!P0 IMAD R5, R9, R72, R3 ;  /* 0x0000004809058224 */ /* 0x000fe400078e0203 */
[----:B------:R-:W-:Y:S04]  /*5900*/  @!P0 IMAD.MOV.U32 R3, RZ, RZ, R0 ;  /* 0x000000ffff038224 */ /* 0x000fe800078e0000 */
[----:B------:R-:W-:Y:S02]  /*5910*/  IMAD R77, R3, R74, R77 ;  /* 0x0000004a034d7224 */ /* 0x000fe400078e024d */
[----:B------:R-:W-:Y:S07]  /*5920*/  IMAD R75, R5, R70, R75 ;  /* 0x00000046054b7224 */ /* 0x000fee00078e024b */
.L_x_89:
[----:B-1----:R-:W-:Y:S01]  /*5930*/  @!P1 IMAD.HI.U32 R4, R75, R13, RZ ;  /* 0x0000000d4b049227 */ /* 0x002fe200078e00ff */
[----:B------:R-:W-:Y:S01]  /*5940*/  @!P1 ISETP.NE.AND P0, PT, R12, 0x1, PT ;  /* 0x000000010c00980c */ /* 0x000fe20003f05270 */
[----:B------:R-:W-:Y:S01]  /*5950*/  USHF.L.U32 UR46, UR20, 0x7, URZ ;  /* 0x00000007142e7899 */ /* 0x000fe200080006ff */
[----:B------:R-:W-:Y:S01]  /*5960*/  @!P1 ISETP.NE.AND P2, PT, R10, 0x1, PT ;  /* 0x000000010a00980c */ /* 0x000fe20003f45270 */
[----:B------:R-:W-:Y:S01]  /*5970*/  @!P1 IMAD.HI.U32 R0, R77, R14, RZ ;  /* 0x0000000e4d009227 */ /* 0x000fe200078e00ff */
[----:B------:R-:W-:Y:S01]  /*5980*/  @!P1 SHF.R.U32.HI R4, RZ, R11, R4 ;  /* 0x0000000bff049219 */ /* 0x000fe20000011604 */
[----:B------:R-:W-:Y:S01]  /*5990*/  BSSY.RECONVERGENT B6, `(.L_x_90) ;  /* 0x000002c000067945 */ /* 0x000fe20003800200 */
[----:B------:R-:W-:Y:S01]  /*59a0*/  @P4 SHF.R.U32.HI R160, RZ, 0x10, R17 ;  /* 0x00000010ffa04819 */ /* 0x000fe20000011611 */
[----:B------:R-:W-:Y:S01]  /*59b0*/  VIADD R169, R169, 0x1 ;  /* 0x00000001a9a97836 */ /* 0x000fe20000000000 */
[----:B------:R-:W-:Y:S01]  /*59c0*/  @!P1 SEL R3, R75, R4, !P0 ;  /* 0x000000044b039207 */ /* 0x000fe20004000000 */
[----:B------:R-:W-:Y:S01]  /*59d0*/  IMAD.SHL.U32 R168, R20, 0x100, RZ ;  /* 0x0000010014a87824 */ /* 0x000fe200078e00ff */
[----:B------:R-:W-:Y:S02]  /*59e0*/  @!P1 SHF.R.U32.HI R0, RZ, R15, R0 ;  /* 0x0000000fff009219 */ /* 0x000fe40000011600 */
[----:B------:R-:W-:Y:S02]  /*59f0*/  LOP3.LUT P0, RZ, R159, 0x3f0, RZ, 0xc0, !PT ;  /* 0x000003f09fff7812 */ /* 0x000fe4000780c0ff */
[----:B------:R-:W-:Y:S05]  /*5a00*/  @!P1 SEL R4, R77, R0, !P2 ;  /* 0x000000004d049207 */ /* 0x000fea0005000000 */
[----:B------:R-:W-:Y:S02]  /*5a10*/  @!P1 IMAD.IADD R0, R3, 0x1, -R4 ;  /* 0x0000000103009824 */ /* 0x000fe400078e0a04 */
[----:B------:R-:W-:Y:S02]  /*5a20*/  @!P1 IMAD.IADD R3, R4, 0x1, -R3 ;  /* 0x0000000104039824 */ /* 0x000fe400078e0a03 */
[----:B------:R-:W-:Y:S02]  /*5a30*/  @!P1 IMAD R77, R0, R10, R77 ;  /* 0x0000000a004d9224 */ /* 0x000fe400078e024d */
[----:B------:R-:W-:Y:S01]  /*5a40*/  @!P1 IMAD R75, R3, R12, R75 ;  /* 0x0000000c034b9224 */ /* 0x000fe200078e024b */
[----:B------:R-:W-:Y:S06]  /*5a50*/  @!P0 BRA `(.L_x_91) ;  /* 0x00000000007c8947 */ /* 0x000fec0003800000 */
[----:B------:R-:W1:Y:S01]  /*5a60*/  LDCU.64 UR8, c[0x4][0x80] ;  /* 0x01001000ff0877ac */ /* 0x000e620008000a00 */
[----:B------:R-:W-:Y:S01]  /*5a70*/  MOV R16, 0x0 ;  /* 0x0000000000107802 */ /* 0x000fe20000000f00 */
[----:B------:R-:W-:Y:S02]  /*5a80*/  HFMA2 R12, -RZ, RZ, 0, 5.9604644775390625e-08 ;  /* 0x00000001ff0c7431 */ /* 0x000fe400000001ff */
[----:B------:R-:W-:Y:S01]  /*5a90*/  IMAD.MOV.U32 R8, RZ, RZ, 0x70 ;  /* 0x00000070ff087424 */ /* 0x000fe200078e00ff */
[----:B------:R2:W3:Y:S01]  /*5aa0*/  LDC.64 R14, c[0x4][R16] ;  /* 0x01000000100e7b82 */ /* 0x0004e20000000a00 */
[----:B------:R-:W4:Y:S01]  /*5ab0*/  LDCU.64 UR6, c[0x4][0x88] ;  /* 0x01001100ff0677ac */ /* 0x000f220008000a00 */
[----:B------:R-:W-:Y:S01]  /*5ac0*/  IMAD.MOV.U32 R13, RZ, RZ, RZ ;  /* 0x000000ffff0d7224 */ /* 0x000fe200078e00ff */
[----:B------:R-:W2:Y:S01]  /*5ad0*/  LDCU.64 UR4, c[0x4][0x8] ;  /* 0x01000100ff0477ac */ /* 0x000ea20008000a00 */
[----:B-1----:R-:W-:Y:S01]  /*5ae0*/  MOV R5, UR9 ;  /* 0x0000000900057c02 */ /* 0x002fe20008000f00 */
[----:B------:R-:W-:Y:S01]  /*5af0*/  IMAD.U32 R4, RZ, RZ, UR8 ;  /* 0x00000008ff047e24 */ /* 0x000fe2000f8e00ff */
[----:B----4-:R-:W-:Y:S01]  /*5b00*/  MOV R7, UR7 ;  /* 0x0000000700077c02 */ /* 0x010fe20008000f00 */
[----:B------:R-:W-:Y:S01]  /*5b10*/  IMAD.U32 R6, RZ, RZ, UR6 ;  /* 0x00000006ff067e24 */ /* 0x000fe2000f8e00ff */
[----:B--2---:R-:W-:Y:S01]  /*5b20*/  MOV R11, UR5 ;  /* 0x00000005000b7c02 */ /* 0x004fe20008000f00 */
[----:B------:R-:W-:Y:S02]  /*5b30*/  IMAD.U32 R10, RZ, RZ, UR4 ;  /* 0x00000004ff0a7e24 */ /* 0x000fe4000f8e00ff */
[----:B------:R-:W-:Y:S07]  /*5b40*/  LEPC R20, `(.L_x_92) ;  /* 0x000000001014794e */ /* 0x000fee0000000000 */
[----:B---3-5:R-:W-:Y:S05]  /*5b50*/  CALL.ABS.NOINC R14 ;  /* 0x000000000e007343 */ /* 0x028fea0003c00000 */
.L_x_92:
[----:B------:R-:W1:Y:S01]  /*5b60*/  LDCU.64 UR8, c[0x4][0x80] ;  /* 0x01001000ff0877ac */ /* 0x000e620008000a00 */
[----:B------:R-:W2:Y:S01]  /*5b70*/  LDC.64 R16, c[0x4][R16] ;  /* 0x0100000010107b82 */ /* 0x000ea20000000a00 */
[----:B------:R-:W-:Y:S02]  /*5b80*/  HFMA2 R12, -RZ, RZ, 0, 5.9604644775390625e-08 ;  /* 0x00000001ff0c7431 */ /* 0x000fe400000001ff */
[----:B------:R-:W-:Y:S02]  /*5b90*/  IMAD.MOV.U32 R8, RZ, RZ, 0x70 ;  /* 0x00000070ff087424 */ /* 0x000fe400078e00ff */
[----:B------:R-:W-:Y:S01]  /*5ba0*/  IMAD.MOV.U32 R13, RZ, RZ, RZ ;  /* 0x000000ffff0d7224 */ /* 0x000fe200078e00ff */
[----:B------:R-:W3:Y:S01]  /*5bb0*/  LDCU.64 UR6, c[0x4][0x88] ;  /* 0x01001100ff0677ac */ /* 0x000ee20008000a00 */
[----:B------:R-:W4:Y:S01]  /*5bc0*/  LDCU.64 UR4, c[0x4][0x8] ;  /* 0x01000100ff0477ac */ /* 0x000f220008000a00 */
[----:B-1----:R-:W-:Y:S02]  /*5bd0*/  MOV R4, UR8 ;  /* 0x0000000800047c02 */ /* 0x002fe40008000f00 */
[----:B------:R-:W-:Y:S02]  /*5be0*/  MOV R5, UR9 ;  /* 0x0000000900057c02 */ /* 0x000fe40008000f00 */
[----:B---3--:R-:W-:Y:S01]  /*5bf0*/  MOV R7, UR7 ;  /* 0x0000000700077c02 */ /* 0x008fe20008000f00 */
[----:B------:R-:W-:Y:S01]  /*5c00*/  IMAD.U32 R6, RZ, RZ, UR6 ;  /* 0x00000006ff067e24 */ /* 0x000fe2000f8e00ff */
[----:B----4-:R-:W-:Y:S01]  /*5c10*/  MOV R11, UR5 ;  /* 0x00000005000b7c02 */ /* 0x010fe20008000f00 */
[----:B------:R-:W-:Y:S02]  /*5c20*/  IMAD.U32 R10, RZ, RZ, UR4 ;  /* 0x00000004ff0a7e24 */ /* 0x000fe4000f8e00ff */
[----:B------:R-:W-:Y:S07]  /*5c30*/  LEPC R20, `(.L_x_91) ;  /* 0x000000001014794e */ /* 0x000fee0000000000 */
[----:B--2---:R-:W-:Y:S05]  /*5c40*/  CALL.ABS.NOINC R16 ;  /* 0x0000000010007343 */ /* 0x004fea0003c00000 */
.L_x_91:
[----:B------:R-:W-:Y:S05]  /*5c50*/  BSYNC.RECONVERGENT B6 ;  /* 0x0000000000067941 */ /* 0x000fea0003800200 */
.L_x_90:
[----:B------:R-:W-:Y:S01]  /*5c60*/  ISETP.NE.U32.AND P4, PT, R146, RZ, PT ;  /* 0x000000ff9200720c */ /* 0x000fe20003f85070 */
[----:B------:R-:W-:Y:S01]  /*5c70*/  UISETP.NE.AND UP2, UPT, UR50, URZ, UPT ;  /* 0x000000ff3200728c */ /* 0x000fe2000bf45270 */
[----:B------:R-:W-:Y:S01]  /*5c80*/  ISETP.NE.U32.AND P2, PT, RZ, UR38, PT ;  /* 0x00000026ff007c0c */ /* 0x000fe2000bf45070 */
[----:B------:R-:W-:Y:S01]  /*5c90*/  UISETP.NE.U32.AND UP1, UPT, UR40, URZ, UPT ;  /* 0x000000ff2800728c */ /* 0x000fe2000bf25070 */
[----:B------:R-:W-:Y:S01]  /*5ca0*/  ISETP.NE.AND.EX P4, PT, R147, RZ, PT, P4 ;  /* 0x000000ff9300720c */ /* 0x000fe20003f85340 */
[----:B------:R-:W-:Y:S01]  /*5cb0*/  UPLOP3.LUT UP0, UPT, UPT, UPT, UPT, 0x40, 0x4 ;  /* 0x000000000004789c */ /* 0x000fe20003f0e870 */
[----:B------:R-:W-:Y:S01]  /*5cc0*/  ISETP.NE.AND.EX P2, PT, RZ, UR39, PT, P2 ;  /* 0x00000027ff007c0c */ /* 0x000fe2000bf45320 */
[----:B------:R-:W-:Y:S01]  /*5cd0*/  UISETP.NE.AND.EX UP1, UPT, UR41, URZ, UPT, UP1 ;  /* 0x000000ff2900728c */ /* 0x000fe2000bf25310 */
[----:B------:R-:W-:Y:S04]  /*5ce0*/  PLOP3.LUT P1, PT, PT, PT, UP2, 0x80, 0x8 ;  /* 0x000000000008781c */ /* 0x000fe80003f2f028 */
[----:B------:R-:W-:Y:S06]  /*5cf0*/  @UP2 UPLOP3.LUT UP0, UPT, UPT, UPT, UP1, 0x80, 0x8 ;  /* 0x000000000008289c */ /* 0x000fec0003f0f010 */
[----:B------:R-:W-:Y:S01]  /*5d00*/  PLOP3.LUT P0, PT, PT, PT, UP0, 0x80, 0x8 ;  /* 0x000000000008781c */ /* 0x000fe20003f0f008 */
[----:B------:R-:W-:Y:S01]  /*5d10*/  @!UPT UIADD3 URZ, UPT, UPT, URZ, URZ, URZ ;  /* 0x000000fffffff290 */ /* 0x000fe2000fffe0ff */
[----:B------:R-:W-:Y:S11]  /*5d20*/  BRA.U !UP1, `(.L_x_93) ;  /* 0x0000000109387547 */ /* 0x000ff6000b800000 */
[----:B------:R-:W-:Y:S01]  /*5d30*/  UISETP.NE.U32.AND UP0, UPT, UR38, URZ, UPT ;  /* 0x000000ff2600728c */ /* 0x000fe2000bf05070 */
[----:B------:R-:W-:Y:S02]  /*5d40*/  HFMA2 R0, -RZ, RZ, 0, 5.9604644775390625e-08 ;  /* 0x00000001ff007431 */ /* 0x000fe400000001ff */
[----:B------:R-:W-:Y:S01]  /*5d50*/  IMAD.MOV.U32 R151, RZ, RZ, 0x1 ;  /* 0x00000001ff977424 */ /* 0x000fe200078e00ff */
[----:B------:R-:W-:Y:S06]  /*5d60*/  UISETP.NE.AND.EX UP0, UPT, UR39, URZ, UPT, UP0 ;  /* 0x000000ff2700728c */ /* 0x000fec000bf05300 */
[----:B------:R-:W-:Y:S05]  /*5d70*/  PLOP3.LUT P3, PT, PT, PT, UP0, 0x80, 0x8 ;  /* 0x000000000008781c */ /* 0x000fea0003f6f008 */
[----:B------:R-:W1:Y:S01]  /*5d80*/  @UP0 LDCU.64 UR6, c[0x0][0xc88] ;  /* 0x00019100ff0607ac */ /* 0x000e620008000a00 */
[----:B------:R-:W-:Y:S07]  /*5d90*/  @UP0 UIMAD UR4, UR36, UR40, URZ ;  /* 0x00000028240402a4 */ /* 0x000fee000f8e02ff */
[----:B------:R-:W-:Y:S01]  /*5da0*/  @!P3 PRMT R151, R0, 0x7610, R151 ;  /* 0x000076100097b816 */ /* 0x000fe20000000097 */
[----:B-1----:R-:W-:Y:S03]  /*5db0*/  @UP0 UIMAD.WIDE UR6, UR4, 0x4, UR6 ;  /* 0x00000004040608a5 */ /* 0x002fe6000f8e0206 */
[----:B------:R-:W1:Y:S03]  /*5dc0*/  @!UP0 LDCU UR4, c[0x0][0xc80] ;  /* 0x00019000ff0487ac */ /* 0x000e660008000800 */
[----:B------:R-:W-:Y:S01]  /*5dd0*/  IMAD.U32 R4, RZ, RZ, UR6 ;  /* 0x00000006ff047e24 */ /* 0x000fe2000f8e00ff */
[----:B------:R-:W-:Y:S05]  /*5de0*/  MOV R5, UR7 ;  /* 0x0000000700057c02 */ /* 0x000fea0008000f00 */
[----:B-----5:R2:W5:Y:S02]  /*5df0*/  @P3 LDG.E R83, desc[UR42][R4.64] ;  /* 0x0000002a04533981 */ /* 0x020564000c1e1900 */
[----:B-12---:R-:W-:Y:S02]  /*5e00*/  @!P3 IMAD.U32 R83, RZ, RZ, UR4 ;  /* 0x00000004ff53be24 */ /* 0x006fe4000f8e00ff */
.L_x_93:
[----:B------:R-:W-:Y:S05]  /*5e10*/  @!P4 BRA `(.L_x_94) ;  /* 0x000000000020c947 */ /* 0x000fea0003800000 */
[----:B------:R-:W-:Y:S04]  /*5e20*/  ISETP.NE.U32.AND P3, PT, R144, RZ, PT ;  /* 0x000000ff9000720c */ /* 0x000fe80003f65070 */
[----:B------:R-:W-:Y:S11]  /*5e30*/  ISETP.NE.AND.EX P3, PT, R145, RZ, PT, P3 ;  /* 0x000000ff9100720c */ /* 0x000ff60003f65330 */
[----:B------:R-:W-:Y:S02]  /*5e40*/  @!UPT UIADD3 URZ, UPT, UPT, URZ, URZ, URZ ;  /* 0x000000fffffff290 */ /* 0x000fe4000fffe0ff */
[----:B------:R-:W1:Y:S01]  /*5e50*/  @P3 LDC.64 R4, c[0x0][0xca8] ;  /* 0x00032a00ff043b82 */ /* 0x000e620000000a00 */
[----:B------:R-:W-:Y:S04]  /*5e60*/  @P3 IMAD R0, R146, UR36, RZ ;  /* 0x0000002492003c24 */ /* 0x000fe8000f8e02ff */
[----:B-1----:R-:W-:Y:S05]  /*5e70*/  @P3 IMAD.WIDE R4, R0, 0x4, R4 ;  /* 0x0000000400043825 */ /* 0x002fea00078e0204 */
[----:B-----5:R1:W5:Y:S02]  /*5e80*/  @P3 LDG.E R76, desc[UR42][R4.64] ;  /* 0x0000002a044c3981 */ /* 0x020364000c1e1900 */
[----:B-1----:R-:W2:Y:S02]  /*5e90*/  @!P3 LDC R76, c[0x0][0xca0] ;  /* 0x00032800ff4cbb82 */ /* 0x002ea40000000800 */
.L_x_94:
[----:B-----5:R-:W-:Y:S01]  /*5ea0*/  FSETP.NEU.AND P3, PT, R83, RZ, PT ;  /* 0x000000ff5300720b */ /* 0x020fe20003f6d000 */
[----:B------:R-:W-:Y:S01]  /*5eb0*/  IMAD.SHL.U32 R178, R156, 0x2, RZ ;  /* 0x000000029cb27824 */ /* 0x000fe200078e00ff */
[----:B------:R-:W-:Y:S01]  /*5ec0*/  SEL R5, RZ, 0xffffffff, P2 ;  /* 0xffffffffff057807 */ /* 0x000fe20001000000 */
[----:B------:R-:W-:Y:S01]  /*5ed0*/  IMAD.SHL.U32 R86, R163, 0x10, RZ ;  /* 0x00000010a3567824 */ /* 0x000fe200078e00ff */
[----:B------:R-:W-:Y:S01]  /*5ee0*/  @P1 LOP3.LUT P2, RZ, R151, 0xff, RZ, 0xc0, !PT ;  /* 0x000000ff97ff1812 */ /* 0x000fe2000784c0ff */
[----:B------:R-:W-:Y:S01]  /*5ef0*/  VIADD R177, R178, UR48 ;  /* 0x00000030b2b17c36 */ /* 0x000fe20008000000 */
[----:B------:R-:W-:Y:S01]  /*5f00*/  @P1 SEL R0, RZ, 0xffffffff, P3 ;  /* 0xffffffffff001807 */ /* 0x000fe20001800000 */
[----:B------:R-:W-:Y:S01]  /*5f10*/  IMAD.MOV.U32 R98, RZ, RZ, -0x10 ;  /* 0xfffffff0ff627424 */ /* 0x000fe200078e00ff */
[----:B------:R-:W-:Y:S01]  /*5f20*/  LOP3.LUT R162, R162, 0x1, RZ, 0x3c, !PT ;  /* 0x00000001a2a27812 */ /* 0x000fe200078e3cff */
[----:B------:R-:W-:Y:S01]  /*5f30*/  IMAD.SHL.U32 R96, R164, 0x10, RZ ;  /* 0x00000010a4607824 */ /* 0x000fe200078e00ff */
[----:B------:R-:W-:Y:S01]  /*5f40*/  @P0 SEL R0, R5, R0, !P2 ;  /* 0x0000000005000207 */ /* 0x000fe20005000000 */
[----:B------:R-:W-:Y:S01]  /*5f50*/  IMAD.IADD R173, R177, 0x1, R86 ;  /* 0x00000001b1ad7824 */ /* 0x000fe200078e0256 */
[----:B------:R-:W-:Y:S01]  /*5f60*/  SHF.L.U32 R3, R79, 0x1f, RZ ;  /* 0x0000001f4f037819 */ /* 0x000fe200000006ff */
[----:B------:R-:W-:Y:S01]  /*5f70*/  IMAD.IADD R176, R177, 0x1, R96 ;  /* 0x00000001b1b07824 */ /* 0x000fe200078e0260 */
[----:B------:R-:W-:Y:S01]  /*5f80*/  @P1 LOP3.LUT R0, R0, 0x1, RZ, 0xc0, !PT ;  /* 0x0000000100001812 */ /* 0x000fe200078ec0ff */
[--C-:B------:R-:W-:Y:S01]  /*5f90*/  IMAD.IADD R171, R96, 0x1, R173.reuse ;  /* 0x0000000160ab7824 */ /* 0x100fe200078e02ad */
[----:B------:R-:W-:Y:S01]  /*5fa0*/  PLOP3.LUT P0, PT, PT, PT, UP1, 0x80, 0x8 ;  /* 0x000000000008781c */ /* 0x000fe20003f0f018 */
[----:B------:R-:W-:Y:S01]  /*5fb0*/  BSSY B1, `(.L_x_95) ;  /* 0x000004b000017945 */ /* 0x000fe20003800000 */
[----:B------:R-:W-:Y:S01]  /*5fc0*/  ISETP.NE.U32.OR P4, PT, R0, 0x1, !P1 ;  /* 0x000000010000780c */ /* 0x000fe20004f85470 */
[----:B------:R-:W-:Y:S01]  /*5fd0*/  IMAD.MOV.U32 R99, RZ, RZ, 0x1 ;  /* 0x00000001ff637424 */ /* 0x000fe200078e00ff */
[----:B------:R-:W-:Y:S01]  /*5fe0*/  SEL R0, RZ, 0xffffffff, P3 ;  /* 0xffffffffff007807 */ /* 0x000fe20001800000 */
[----:B------:R-:W-:Y:S01]  /*5ff0*/  IMAD R78, R79, 0xc0, R2 ;  /* 0x000000c04f4e7824 */ /* 0x000fe200078e0202 */
[----:B------:R-:W-:Y:S01]  /*6000*/  LOP3.LUT P3, R167, R151, 0xff, RZ, 0xc0, !PT ;  /* 0x000000ff97a77812 */ /* 0x000fe2000786c0ff */
[----:B------:R-:W-:Y:S01]  /*6010*/  IMAD.MOV.U32 R97, RZ, RZ, RZ ;  /* 0x000000ffff617224 */ /* 0x000fe200078e00ff */
[----:B------:R-:W-:Y:S02]  /*6020*/  P2R R174, PR, RZ, 0x10 ;  /* 0x00000010ffae7803 */ /* 0x000fe40000000000 */
[----:B------:R-:W-:Y:S02]  /*6030*/  CS2R R142, SRZ ;  /* 0x00000000008e7805 */ /* 0x000fe4000001ff00 */
[----:B------:R-:W-:Y:S02]  /*6040*/  CS2R R140, SRZ ;  /* 0x00000000008c7805 */ /* 0x000fe4000001ff00 */
[----:B------:R-:W-:Y:S02]  /*6050*/  CS2R R134, SRZ ;  /* 0x0000000000867805 */ /* 0x000fe4000001ff00 */
[----:B------:R-:W-:Y:S02]  /*6060*/  CS2R R132, SRZ ;  /* 0x0000000000847805 */ /* 0x000fe4000001ff00 */
[----:B------:R-:W-:Y:S02]  /*6070*/  @P0 SEL R0, R5, R0, !P3 ;  /* 0x0000000005000207 */ /* 0x000fe40005800000 */
[----:B------:R-:W-:Y:S02]  /*6080*/  CS2R R126, SRZ ;  /* 0x00000000007e7805 */ /* 0x000fe4000001ff00 */
[----:B------:R-:W-:Y:S02]  /*6090*/  @P4 SHF.L.U32 R4, R162, 0x1f, RZ ;  /* 0x0000001fa2044819 */ /* 0x000fe400000006ff */
[----:B------:R-:W-:Y:S02]  /*60a0*/  CS2R R124, SRZ ;  /* 0x00000000007c7805 */ /* 0x000fe4000001ff00 */
[----:B------:R-:W-:Y:S02]  /*60b0*/  LOP3.LUT R0, R0, 0x1, RZ, 0xc0, !PT ;  /* 0x0000000100007812 */ /* 0x000fe400078ec0ff */
[----:B------:R-:W-:Y:S01]  /*60c0*/  CS2R R118, SRZ ;  /* 0x0000000000767805 */ /* 0x000fe2000001ff00 */
[----:B------:R-:W1:Y:S01]  /*60d0*/  @P4 SYNCS.PHASECHK.TRANS64.TRYWAIT P2, [UR48+0x50], R4 ;  /* 0x00005004ff0045a7 */ /* 0x000e620008041130 */
[----:B------:R-:W-:Y:S02]  /*60e0*/  ISETP.NE.AND P0, PT, R79, RZ, PT ;  /* 0x000000ff4f00720c */ /* 0x000fe40003f05270 */
[----:B------:R-:W-:Y:S02]  /*60f0*/  CS2R R116, SRZ ;  /* 0x0000000000747805 */ /* 0x000fe4000001ff00 */
[----:B------:R-:W-:Y:S02]  /*6100*/  ISETP.NE.U32.AND P3, PT, R0, 0x1, PT ;  /* 0x000000010000780c */ /* 0x000fe40003f65070 */
[----:B------:R-:W-:Y:S02]  /*6110*/  CS2R R110, SRZ ;  /* 0x00000000006e7805 */ /* 0x000fe4000001ff00 */
[----:B------:R-:W-:Y:S02]  /*6120*/  CS2R R108, SRZ ;  /* 0x00000000006c7805 */ /* 0x000fe4000001ff00 */
[----:B------:R-:W-:Y:S02]  /*6130*/  CS2R R102, SRZ ;  /* 0x0000000000667805 */ /* 0x000fe4000001ff00 */
[----:B------:R-:W-:Y:S02]  /*6140*/  P2R R104, PR, RZ, 0x8 ;  /* 0x00000008ff687803 */ /* 0x000fe40000000000 */
[----:B------:R-:W-:Y:S02]  /*6150*/  CS2R R100, SRZ ;  /* 0x0000000000647805 */ /* 0x000fe4000001ff00 */
[----:B------:R-:W-:Y:S02]  /*6160*/  ISETP.NE.U32.AND P3, PT, R157, 0x1, PT ;  /* 0x000000019d00780c */ /* 0x000fe40003f65070 */
[----:B------:R-:W-:Y:S02]  /*6170*/  CS2R R94, SRZ ;  /* 0x00000000005e7805 */ /* 0x000fe4000001ff00 */
[----:B------:R-:W-:Y:S02]  /*6180*/  CS2R R92, SRZ ;  /* 0x00000000005c7805 */ /* 0x000fe4000001ff00 */
[----:B------:R-:W-:Y:S02]  /*6190*/  CS2R R90, SRZ ;  /* 0x00000000005a7805 */ /* 0x000fe4000001ff00 */
[----:B------:R-:W-:Y:S02]  /*61a0*/  SEL R98, R98, 0x10, !P3 ;  /* 0x0000001062627807 */ /* 0x000fe40005800000 */
[----:B------:R-:W-:Y:S02]  /*61b0*/  CS2R R88, SRZ ;  /* 0x0000000000587805 */ /* 0x000fe4000001ff00 */
[----:B------:R-:W-:Y:S01]  /*61c0*/  SEL R81, RZ, 0xc0, P0 ;  /* 0x000000c0ff517807 */ /* 0x000fe20000000000 */
[----:B------:R3:W4:Y:S01]  /*61d0*/  SYNCS.PHASECHK.TRANS64.TRYWAIT P1, [UR48+0xc0], R3 ;  /* 0x0000c003ff0075a7 */ /* 0x0007220008021130 */
[----:B------:R-:W-:Y:S02]  /*61e0*/  IMAD.IADD R177, R177, 0x1, R98 ;  /* 0x00000001b1b17824 */ /* 0x000fe400078e0262 */
[C---:B------:R-:W-:Y:S02]  /*61f0*/  IMAD.IADD R175, R98.reuse, 0x1, R176 ;  /* 0x0000000162af7824 */ /* 0x040fe400078e02b0 */
[C---:B------:R-:W-:Y:S02]  /*6200*/  IMAD.IADD R172, R98.reuse, 0x1, R173 ;  /* 0x0000000162ac7824 */ /* 0x040fe400078e02ad */
[----:B------:R-:W-:Y:S01]  /*6210*/  IMAD.IADD R170, R98, 0x1, R171 ;  /* 0x0000000162aa7824 */ /* 0x000fe200078e02ab */
[----:B-1----:R-:W-:Y:S01]  /*6220*/  @P4 SEL R99, RZ, 0x1, !P2 ;  /* 0x00000001ff634807 */ /* 0x002fe20005000000 */
[----:B---3--:R-:W-:Y:S06]  /*6230*/  @!P4 BRA `(.L_x_96) ;  /* 0x000000000088c947 */ /* 0x008fec0003800000 */
[----:B------:R-:W-:Y:S01]  /*6240*/  IMAD.MOV.U32 R143, RZ, RZ, RZ ;  /* 0x000000ffff8f7224 */ /* 0x000fe200078e00ff */
[----:B------:R-:W-:Y:S01]  /*6250*/  ISETP.NE.AND P0, PT, R99, RZ, PT ;  /* 0x000000ff6300720c */ /* 0x000fe20003f05270 */
[----:B------:R-:W-:Y:S01]  /*6260*/  BSSY B0, `(.L_x_97) ;  /* 0x0000014000007945 */ /* 0x000fe20003800000 */
[----:B------:R-:W-:Y:S02]  /*6270*/  CS2R R90, SRZ ;  /* 0x00000000005a7805 */ /* 0x000fe4000001ff00 */
        /* <DEDUP_REMOVED lines=13> */
[----:B------:R-:W-:Y:S01]  /*6350*/  CS2R R140, SRZ ;  /* 0x00000000008c7805 */ /* 0x000fe2000001ff00 */
[----:B------:R-:W-:Y:S06]  /*6360*/  @P0 BRA `(.L_x_98) ;  /* 0x00000000000c0947 */ /* 0x000fec0003800000 */
[----:B------:R-:W-:Y:S04]  /*6370*/  SHF.L.U32 R5, R162, 0x1f, RZ ;  /* 0x0000001fa2057819 */ /* 0x000fe800000006ff */
[----:B------:R-:W1:Y:S02]  /*6380*/  SYNCS.PHASECHK.TRANS64.TRYWAIT P0, [UR48+0x50], R5 ;  /* 0x00005005ff0075a7 */ /* 0x000e640008001130 */
[----:B-1----:R-:W-:Y:S05]  /*6390*/  @!P0 BRA `(.L_x_99) ;  /* 0x0000005c003c8947 */ /* 0x002fea0003800000 */
.L_x_98:
[----:B------:R-:W-:Y:S05]  /*63a0*/  BSYNC B0 ;  /* 0x0000000000007941 */ /* 0x000fea0003800000 */
.L_x_97:
[----:B------:R-:W-:Y:S01]  /*63b0*/  ISETP.NE.AND P0, PT, R104, RZ, PT ;  /* 0x000000ff6800720c */ /* 0x000fe20003f05270 */
[----:B------:R-:W-:Y:S11]  /*63c0*/  HFMA2 R97, -RZ, RZ, 0, 5.9604644775390625e-08 ;  /* 0x00000001ff617431 */ /* 0x000ff600000001ff */
[----:B------:R-:W-:Y:S01]  /*63d0*/  @!UPT UIADD3 URZ, UPT, UPT, URZ, URZ, URZ ;  /* 0x000000fffffff290 */ /* 0x000fe2000fffe0ff */
[----:B------:R3:W1:Y:S04]  /*63e0*/  @P0 LDS.128 R88, [R178+UR48+0x400] ;  /* 0x00040030b2580984 */ /* 0x0006680008000c00 */
[----:B------:R3:W1:Y:S04]  /*63f0*/  @P0 LDS.128 R92, [R177+0x400] ;  /* 0x00040000b15c0984 */ /* 0x0006680000000c00 */
[----:B------:R3:W1:Y:S04]  /*6400*/  @P0 LDS.128 R100, [R176+0x400] ;  /* 0x00040000b0640984 */ /* 0x0006680000000c00 */
[----:B------:R3:W1:Y:S04]  /*6410*/  @P0 LDS.128 R108, [R175+0x400] ;  /* 0x00040000af6c0984 */ /* 0x0006680000000c00 */
[----:B------:R3:W1:Y:S04]  /*6420*/  @P0 LDS.128 R116, [R173+0x400] ;  /* 0x00040000ad740984 */ /* 0x0006680000000c00 */
[----:B------:R3:W1:Y:S04]  /*6430*/  @P0 LDS.128 R124, [R172+0x400] ;  /* 0x00040000ac7c0984 */ /* 0x0006680000000c00 */
[----:B------:R3:W1:Y:S04]  /*6440*/  @P0 LDS.128 R132, [R171+0x400] ;  /* 0x00040000ab840984 */ /* 0x0006680000000c00 */
[----:B------:R3:W1:Y:S02]  /*6450*/  @P0 LDS.128 R140, [R170+0x400] ;  /* 0x00040000aa8c0984 */ /* 0x0006640000000c00 */
.L_x_96:
[----:B------:R-:W-:Y:S05]  /*6460*/  BSYNC B1 ;  /* 0x0000000000017941 */ /* 0x000fea0003800000 */
.L_x_95:
[----:B------:R-:W-:Y:S05]  /*6470*/  IMAD.IADD R64, R78, 0x1, R81 ;  /* 0x000000014e407824 */ /* 0x000fea00078e0251 */
[----:B-1----:R-:W-:Y:S04]  /*6480*/  SHF.R.U32.HI R5, RZ, 0x15, R64 ;  /* 0x00000015ff057819 */ /* 0x002fe80000011640 */
[----:B------:R-:W-:Y:S01]  /*6490*/  LOP3.LUT P0, RZ, R5, 0x3, R158, 0x48, !PT ;  /* 0x0000000305ff7812 */ /* 0x000fe2000780489e */
[----:B------:R-:W-:Y:S01]  /*64a0*/  @!UPT UIADD3 URZ, UPT, UPT, URZ, URZ, URZ ;  /* 0x000000fffffff290 */ /* 0x000fe2000fffe0ff */
[----:B----4-:R-:W-:Y:S11]  /*64b0*/  @P1 BRA `(.L_x_100) ;  /* 0x0000000000081947 */ /* 0x010ff60003800000 */
[----:B------:R-:W1:Y:S02]  /*64c0*/  SYNCS.PHASECHK.TRANS64.TRYWAIT P1, [UR48+0xc0], R3 ;  /* 0x0000c003ff0075a7 */ /* 0x000e640008021130 */
[----:B-1----:R-:W-:Y:S05]  /*64d0*/  @!P1 BRA `(.L_x_101) ;  /* 0x0000005c00049947 */ /* 0x002fea0003800000 */
.L_x_100:
[----:B------:R-:W-:Y:S05]  /*64e0*/  @!P0 BRA `(.L_x_102) ;  /* 0x0000000000408947 */ /* 0x000fea0003800000 */
[----:B------:R-:W4:Y:S01]  /*64f0*/  LDCU.64 UR8, c[0x4][0x70] ;  /* 0x01000e00ff0877ac */ /* 0x000f220008000a00 */
[----:B------:R-:W-:Y:S01]  /*6500*/  MOV R15, 0x0 ;  /* 0x00000000000f7802 */ /* 0x000fe20000000f00 */
[----:B------:R-:W-:Y:S02]  /*6510*/  HFMA2 R12, -RZ, RZ, 0, 5.9604644775390625e-08 ;  /* 0x00000001ff0c7431 */ /* 0x000fe400000001ff */
[----:B------:R-:W-:Y:S02]  /*6520*/  IMAD.MOV.U32 R8, RZ, RZ, 0x192 ;  /* 0x00000192ff087424 */ /* 0x000fe400078e00ff */
[----:B------:R-:W-:Y:S01]  /*6530*/  IMAD.MOV.U32 R13, RZ, RZ, RZ ;  /* 0x000000ffff0d7224 */ /* 0x000fe200078e00ff */
[----:B------:R-:W5:Y:S01]  /*6540*/  LDCU.64 UR6, c[0x4][0x78] ;  /* 0x01000f00ff0677ac */ /* 0x000f620008000a00 */
[----:B------:R-:W1:Y:S01]  /*6550*/  LDC.64 R14, c[0x4][R15] ;  /* 0x010000000f0e7b82 */ /* 0x000e620000000a00 */
[----:B------:R-:W2:Y:S01]  /*6560*/  LDCU.64 UR4, c[0x4][0x10] ;  /* 0x01000200ff0477ac */ /* 0x000ea20008000a00 */
[----:B----4-:R-:W-:Y:S01]  /*6570*/  MOV R5, UR9 ;  /* 0x0000000900057c02 */ /* 0x010fe20008000f00 */
[----:B------:R-:W-:Y:S01]  /*6580*/  IMAD.U32 R4, RZ, RZ, UR8 ;  /* 0x00000008ff047e24 */ /* 0x000fe2000f8e00ff */
[----:B-----5:R-:W-:Y:S01]  /*6590*/  MOV R7, UR7 ;  /* 0x0000000700077c02 */ /* 0x020fe20008000f00 */
[----:B------:R-:W-:Y:S01]  /*65a0*/  IMAD.U32 R6, RZ, RZ, UR6 ;  /* 0x00000006ff067e24 */ /* 0x000fe2000f8e00ff */
[----:B--2---:R-:W-:Y:S01]  /*65b0*/  MOV R11, UR5 ;  /* 0x00000005000b7c02 */ /* 0x004fe20008000f00 */
[----:B------:R-:W-:Y:S02]  /*65c0*/  IMAD.U32 R10, RZ, RZ, UR4 ;  /* 0x00000004ff0a7e24 */ /* 0x000fe4000f8e00ff */
[----:B------:R-:W-:Y:S07]  /*65d0*/  LEPC R20, `(.L_x_102) ;  /* 0x000000001014794e */ /* 0x000fee0000000000 */
[----:B-1-3--:R-:W-:Y:S05]  /*65e0*/  CALL.ABS.NOINC R14 ;  /* 0x000000000e007343 */ /* 0x00afea0003c00000 */
.L_x_102:
[----:B------:R-:W-:Y:S01]  /*65f0*/  SHF.L.U32 R80, R88, 0x10, RZ ;  /* 0x0000001058507819 */ /* 0x000fe200000006ff */
[----:B------:R-:W-:Y:S05]  /*6600*/  WARPSYNC.ALL ;  /* 0x0000000000007948 */ /* 0x000fea0003800000 */
[----:B------:R-:W-:Y:S01]  /*6610*/  R2UR UR4, R64 ;  /* 0x00000000400472ca */ /* 0x000fe200000e0000 */
[----:B------:R-:W-:Y:S01]  /*6620*/  UIADD3 UR5, UPT, UPT, UR48, 0xc8, URZ ;  /* 0x000000c830057890 */ /* 0x000fe2000fffe0ff */
[----:B------:R-:W-:Y:S01]  /*6630*/  LOP3.LUT R82, R88, 0xffff0000, RZ, 0xc0, !PT ;  /* 0xffff000058527812 */ /* 0x000fe200078ec0ff */
[----:B------:R-:W-:Y:S01]  /*6640*/  BSSY.RECONVERGENT B0, `(.L_x_103) ;  /* 0x0000100000007945 */ /* 0x000fe20003800200 */
[----:B------:R-:W-:Y:S01]  /*6650*/  SHF.L.U32 R85, R89, 0x10, RZ ;  /* 0x0000001059557819 */ /* 0x000fe200000006ff */
[----:B------:R-:W-:Y:S01]  /*6660*/  UPRMT UR5, UR37, 0x654, UR5 ;  /* 0x0000065425057896 */ /* 0x000fe20008000005 */
[----:B------:R-:W-:Y:S02]  /*6670*/  SHF.L.U32 R87, R92, 0x10, RZ ;  /* 0x000000105c577819 */ /* 0x000fe400000006ff */
[----:B------:R-:W-:Y:S02]  /*6680*/  LOP3.LUT R84, R103, 0xffff0000, RZ, 0xc0, !PT ;  /* 0xffff000067547812 */ /* 0x000fe400078ec0ff */
[----:B------:R-:W-:Y:S03]  /*6690*/  ISETP.NE.AND P0, PT, R165, RZ, PT ;  /* 0x000000ffa500720c */ /* 0x000fe60003f05270 */
[----:B------:R-:W4:Y:S01]  /*66a0*/  LDTM.x64 R4, tmem[UR4] ;  /* 0x00000004000479ee */ /* 0x000f220008340000 */
[----:B------:R-:W-:Y:S01]  /*66b0*/  NOP ;  /* 0x0000000000007918 */ /* 0x000fe20000000000 */
[----:B----4-:R-:W-:Y:S01]  /*66c0*/  SYNCS.ARRIVE.TRANS64.RED.A1T0 RZ, [UR5], RZ ;  /* 0x000000ffffff79a7 */ /* 0x010fe20008100405 */
[C---:B-12---:R-:W-:Y:S01]  /*66d0*/  FMUL R0, R76.reuse, R4 ;  /* 0x000000044c007220 */ /* 0x046fe20000400000 */
[C---:B------:R-:W-:Y:S01]  /*66e0*/  FMUL R3, R76.reuse, R5 ;  /* 0x000000054c037220 */ /* 0x040fe20000400000 */
[C---:B------:R-:W-:Y:S01]  /*66f0*/  FMUL R6, R76.reuse, R6 ;  /* 0x000000064c067220 */ /* 0x040fe20000400000 */
[----:B------:R-:W-:Y:S01]  /*6700*/  FMUL R7, R76, R7 ;  /* 0x000000074c077220 */ /* 0x000fe20000400000 */
[----:B------:R-:W-:Y:S01]  /*6710*/  FFMA R0, R83, R80, R0 ;  /* 0x0000005053007223 */ /* 0x000fe20000000000 */
[----:B------:R-:W-:Y:S01]  /*6720*/  LOP3.LUT R80, R89, 0xffff0000, RZ, 0xc0, !PT ;  /* 0xffff000059507812 */ /* 0x000fe200078ec0ff */
[C---:B------:R-:W-:Y:S01]  /*6730*/  FFMA R3, R83.reuse, R82, R3 ;  /* 0x0000005253037223 */ /* 0x040fe20000000003 */
[C---:B------:R-:W-:Y:S01]  /*6740*/  SHF.L.U32 R82, R90.reuse, 0x10, RZ ;  /* 0x000000105a527819 */ /* 0x040fe200000006ff */
[----:B------:R-:W-:Y:S01]  /*6750*/  FFMA R6, R83, R85, R6 ;  /* 0x0000005553067223 */ /* 0x000fe20000000006 */
[----:B------:R-:W-:Y:S01]  /*6760*/  SHF.L.U32 R85, R91, 0x10, RZ ;  /* 0x000000105b557819 */ /* 0x000fe200000006ff */
[----:B------:R-:W-:Y:S01]  /*6770*/  FFMA R7, R83, R80, R7 ;  /* 0x0000005053077223 */ /* 0x000fe20000000007 */
[----:B------:R-:W-:Y:S01]  /*6780*/  LOP3.LUT R80, R90, 0xffff0000, RZ, 0xc0, !PT ;  /* 0xffff00005a507812 */ /* 0x000fe200078ec0ff */
[C---:B------:R-:W-:Y:S01]  /*6790*/  FMUL R4, R76.reuse, R8 ;  /* 0x000000084c047220 */ /* 0x040fe20000400000 */
[----:B------:R-:W-:Y:S01]  /*67a0*/  F2FP.BF16.F32.PACK_AB R112, R3, R0 ;  /* 0x000000000370723e */ /* 0x000fe200000010ff */
[C---:B------:R-:W-:Y:S01]  /*67b0*/  FMUL R5, R76.reuse, R9 ;  /* 0x000000094c057220 */ /* 0x040fe20000400000 */
[----:B------:R-:W-:Y:S01]  /*67c0*/  F2FP.BF16.F32.PACK_AB R113, R7, R6 ;  /* 0x000000060771723e */ /* 0x000fe200000010ff */
[----:B------:R-:W-:Y:S01]  /*67d0*/  FFMA R4, R83, R82, R4 ;  /* 0x0000005253047223 */ /* 0x000fe20000000004 */
[----:B------:R-:W-:Y:S01]  /*67e0*/  LOP3.LUT R82, R91, 0xffff0000, RZ, 0xc0, !PT ;  /* 0xffff00005b527812 */ /* 0x000fe200078ec0ff */
[----:B------:R-:W-:Y:S01]  /*67f0*/  FMUL R10, R76, R10 ;  /* 0x0000000a4c0a7220 */ /* 0x000fe20000400000 */
[----:B------:R-:W-:Y:S01]  /*6800*/  FFMA R5, R83, R80, R5 ;  /* 0x0000005053057223 */ /* 0x000fe20000000005 */
[----:B------:R-:W-:Y:S01]  /*6810*/  LOP3.LUT R80, R92, 0xffff0000, RZ, 0xc0, !PT ;  /* 0xffff00005c507812 */ /* 0x000fe200078ec0ff */
[C---:B------:R-:W-:Y:S01]  /*6820*/  FMUL R11, R76.reuse, R11 ;  /* 0x0000000b4c0b7220 */ /* 0x040fe20000400000 */
[C---:B------:R-:W-:Y:S01]  /*6830*/  FMUL R8, R76.reuse, R12 ;  /* 0x0000000c4c087220 */ /* 0x040fe20000400000 */
[----:B------:R-:W-:Y:S01]  /*6840*/  FMUL R9, R76, R13 ;  /* 0x0000000d4c097220 */ /* 0x000fe20000400000 */
[----:B------:R-:W-:Y:S01]  /*6850*/  F2FP.BF16.F32.PACK_AB R114, R5, R4 ;  /* 0x000000040572723e */ /* 0x000fe200000010ff */
[C---:B------:R-:W-:Y:S01]  /*6860*/  FFMA R10, R83.reuse, R85, R10 ;  /* 0x00000055530a7223 */ /* 0x040fe2000000000a */
[----:B------:R-:W-:Y:S01]  /*6870*/  SHF.L.U32 R85, R94, 0x10, RZ ;  /* 0x000000105e557819 */ /* 0x000fe200000006ff */
[----:B------:R-:W-:Y:S01]  /*6880*/  FFMA R11, R83, R82, R11 ;  /* 0x00000052530b7223 */ /* 0x000fe2000000000b */
[----:B------:R-:W-:Y:S01]  /*6890*/  SHF.L.U32 R82, R93, 0x10, RZ ;  /* 0x000000105d527819 */ /* 0x000fe200000006ff */
[----:B------:R-:W-:Y:S01]  /*68a0*/  FFMA R8, R83, R87, R8 ;  /* 0x0000005753087223 */ /* 0x000fe20000000008 */
[----:B------:R-:W-:Y:S01]  /*68b0*/  SHF.L.U32 R87, R95, 0x10, RZ ;  /* 0x000000105f577819 */ /* 0x000fe200000006ff */
[----:B------:R-:W-:Y:S01]  /*68c0*/  FFMA R9, R83, R80, R9 ;  /* 0x0000005053097223 */ /* 0x000fe20000000009 */
[----:B------:R-:W-:Y:S01]  /*68d0*/  LOP3.LUT R80, R93, 0xffff0000, RZ, 0xc0, !PT ;  /* 0xffff00005d507812 */ /* 0x000fe200078ec0ff */
[C---:B------:R-:W-:Y:S01]  /*68e0*/  FMUL R14, R76.reuse, R14 ;  /* 0x0000000e4c0e7220 */ /* 0x040fe20000400000 */
[----:B------:R-:W-:Y:S01]  /*68f0*/  F2FP.BF16.F32.PACK_AB R115, R11, R10 ;  /* 0x0000000a0b73723e */ /* 0x000fe200000010ff */
[----:B------:R-:W-:Y:S01]  /*6900*/  FMUL R15, R76, R15 ;  /* 0x0000000f4c0f7220 */ /* 0x000fe20000400000 */
[----:B------:R-:W-:Y:S01]  /*6910*/  F2FP.BF16.F32.PACK_AB R120, R9, R8 ;  /* 0x000000080978723e */ /* 0x000fe200000010ff */
[C---:B------:R-:W-:Y:S01]  /*6920*/  FFMA R14, R83.reuse, R82, R14 ;  /* 0x00000052530e7223 */ /* 0x040fe2000000000e */
[----:B------:R-:W-:Y:S01]  /*6930*/  LOP3.LUT R82, R94, 0xffff0000, RZ, 0xc0, !PT ;  /* 0xffff00005e527812 */ /* 0x000fe200078ec0ff */
[C---:B------:R-:W-:Y:S01]  /*6940*/  FMUL R12, R76.reuse, R16 ;  /* 0x000000104c0c7220 */ /* 0x040fe20000400000 */
        /* <DEDUP_REMOVED lines=8> */
[C---:B------:R-:W-:Y:S01]  /*69d0*/  FFMA R13, R83.reuse, R82, R13 ;  /* 0x00000052530d7223 */ /* 0x040fe2000000000d */
[C---:B------:R-:W-:Y:S01]  /*69e0*/  LOP3.LUT R82, R100.reuse, 0xffff0000, RZ, 0xc0, !PT ;  /* 0xffff000064527812 */ /* 0x040fe200078ec0ff */
[----:B------:R-:W-:Y:S01]  /*69f0*/  FFMA R18, R83, R87, R18 ;  /* 0x0000005753127223 */ /* 0x000fe20000000012 */
[----:B------:R-:W-:Y:S01]  /*6a00*/  SHF.L.U32 R87, R103, 0x10, RZ ;  /* 0x0000001067577819 */ /* 0x000fe200000006ff */
[----:B------:R-:W-:Y:S01]  /*6a10*/  FFMA R19, R83, R80, R19 ;  /* 0x0000005053137223 */ /* 0x000fe20000000013 */
[----:B------:R-:W-:Y:S01]  /*6a20*/  SHF.L.U32 R80, R100, 0x10, RZ ;  /* 0x0000001064507819 */ /* 0x000fe200000006ff */
[C---:B------:R-:W-:Y:S01]  /*6a30*/  FMUL R16, R76.reuse, R20 ;  /* 0x000000144c107220 */ /* 0x040fe20000400000 */
[----:B------:R-:W-:Y:S01]  /*6a40*/  F2FP.BF16.F32.PACK_AB R122, R13, R12 ;  /* 0x0000000c0d7a723e */ /* 0x000fe200000010ff */
[C---:B------:R-:W-:Y:S01]  /*6a50*/  FMUL R17, R76.reuse, R21 ;  /* 0x000000154c117220 */ /* 0x040fe20000400000 */
[----:B------:R-:W-:Y:S01]  /*6a60*/  F2FP.BF16.F32.PACK_AB R123, R19, R18 ;  /* 0x00000012137b723e */ /* 0x000fe200000010ff */
[----:B------:R-:W-:Y:S01]  /*6a70*/  FFMA R16, R83, R80, R16 ;  /* 0x0000005053107223 */ /* 0x000fe20000000010 */
[----:B------:R-:W-:Y:S01]  /*6a80*/  SHF.L.U32 R80, R101, 0x10, RZ ;  /* 0x0000001065507819 */ /* 0x000fe200000006ff */
[----:B------:R-:W-:Y:S01]  /*6a90*/  FMUL R22, R76, R22 ;  /* 0x000000164c167220 */ /* 0x000fe20000400000 */
[C---:B------:R-:W-:Y:S01]  /*6aa0*/  FFMA R17, R83.reuse, R82, R17 ;  /* 0x0000005253117223 */ /* 0x040fe20000000011 */
[----:B------:R-:W-:Y:S01]  /*6ab0*/  LOP3.LUT R82, R102, 0xffff0000, RZ, 0xc0, !PT ;  /* 0xffff000066527812 */ /* 0x000fe200078ec0ff */
[C---:B------:R-:W-:Y:S01]  /*6ac0*/  FMUL R23, R76.reuse, R23 ;  /* 0x000000174c177220 */ /* 0x040fe20000400000 */
[----:B------:R-:W-:Y:S01]  /*6ad0*/  FFMA R22, R83, R80, R22 ;  /* 0x0000005053167223 */ /* 0x000fe20000000016 */
[----:B------:R-:W-:Y:S01]  /*6ae0*/  LOP3.LUT R80, R101, 0xffff0000, RZ, 0xc0, !PT ;  /* 0xffff000065507812 */ /* 0x000fe200078ec0ff */
[C---:B------:R-:W-:Y:S01]  /*6af0*/  FMUL R20, R76.reuse, R24 ;  /* 0x000000184c147220 */ /* 0x040fe20000400000 */
[----:B------:R-:W-:Y:S01]  /*6b00*/  F2FP.BF16.F32.PACK_AB R128, R17, R16 ;  /* 0x000000101180723e */ /* 0x000fe200000010ff */
[C---:B------:R-:W-:Y:S01]  /*6b10*/  FMUL R21, R76.reuse, R25 ;  /* 0x000000194c157220 */ /* 0x040fe20000400000 */
[----:B------:R-:W-:Y:S01]  /*6b20*/  FMUL R26, R76, R26 ;  /* 0x0000001a4c1a7220 */ /* 0x000fe20000400000 */
[C---:B------:R-:W-:Y:S01]  /*6b30*/  FFMA R23, R83.reuse, R80, R23 ;  /* 0x0000005053177223 */ /* 0x040fe20000000017 */
[----:B------:R-:W-:Y:S01]  /*6b40*/  SHF.L.U32 R80, R108, 0x10, RZ ;  /* 0x000000106c507819 */ /* 0x000fe200000006ff */
[C---:B------:R-:W-:Y:S01]  /*6b50*/  FMUL R27, R76.reuse, R27 ;  /* 0x0000001b4c1b7220 */ /* 0x040fe20000400000 */
[----:B------:R-:W-:Y:S01]  /*6b60*/  FFMA R20, R83, R85, R20 ;  /* 0x0000005553147223 */ /* 0x000fe20000000014 */
[----:B------:R-:W-:Y:S01]  /*6b70*/  SHF.L.U32 R85, R109, 0x10, RZ ;  /* 0x000000106d557819 */ /* 0x000fe200000006ff */
[----:B------:R-:W-:Y:S01]  /*6b80*/  FMUL R24, R76, R28 ;  /* 0x0000001c4c187220 */ /* 0x000fe20000400000 */
[----:B------:R-:W-:Y:S01]  /*6b90*/  F2FP.BF16.F32.PACK_AB R129, R23, R22 ;  /* 0x000000161781723e */ /* 0x000fe200000010ff */
[C---:B------:R-:W-:Y:S01]  /*6ba0*/  FFMA R21, R83.reuse, R82, R21 ;  /* 0x0000005253157223 */ /* 0x040fe20000000015 */
[----:B------:R-:W-:Y:S01]  /*6bb0*/  LOP3.LUT R82, R108, 0xffff0000, RZ, 0xc0, !PT ;  /* 0xffff00006c527812 */ /* 0x000fe200078ec0ff */
[----:B------:R-:W-:Y:S01]  /*6bc0*/  FFMA R26, R83, R87, R26 ;  /* 0x00000057531a7223 */ /* 0x000fe2000000001a */
[----:B------:R-:W-:Y:S01]  /*6bd0*/  SHF.L.U32 R87, R111, 0x10, RZ ;  /* 0x000000106f577819 */ /* 0x000fe200000006ff */
[----:B------:R-:W-:Y:S01]  /*6be0*/  FFMA R27, R83, R84, R27 ;  /* 0x00000054531b7223 */ /* 0x000fe2000000001b */
[----:B------:R-:W-:Y:S01]  /*6bf0*/  F2FP.BF16.F32.PACK_AB R130, R21, R20 ;  /* 0x000000141582723e */ /* 0x000fe200000010ff */
[----:B------:R-:W-:Y:S01]  /*6c00*/  FFMA R24, R83, R80, R24 ;  /* 0x0000005053187223 */ /* 0x000fe20000000018 */
[----:B------:R-:W-:Y:S01]  /*6c10*/  LOP3.LUT R80, R109, 0xffff0000, RZ, 0xc0, !PT ;  /* 0xffff00006d507812 */ /* 0x000fe200078ec0ff */
[C---:B------:R-:W-:Y:S01]  /*6c20*/  FMUL R25, R76.reuse, R29 ;  /* 0x0000001d4c197220 */ /* 0x040fe20000400000 */
[----:B------:R-:W-:Y:S01]  /*6c30*/  F2FP.BF16.F32.PACK_AB R131, R27, R26 ;  /* 0x0000001a1b83723e */ /* 0x000fe200000010ff */
[C---:B------:R-:W-:Y:S01]  /*6c40*/  FMUL R30, R76.reuse, R30 ;  /* 0x0000001e4c1e7220 */ /* 0x040fe20000400000 */
[----:B------:R-:W-:Y:S01]  /*6c50*/  LOP3.LUT R84, R143, 0xffff0000, RZ, 0xc0, !PT ;  /* 0xffff00008f547812 */ /* 0x000fe200078ec0ff */
[----:B------:R-:W-:Y:S01]  /*6c60*/  FMUL R31, R76, R31 ;  /* 0x0000001f4c1f7220 */ /* 0x000fe20000400000 */
[----:B------:R-:W-:Y:S01]  /*6c70*/  FFMA R25, R83, R82, R25 ;  /* 0x0000005253197223 */ /* 0x000fe20000000019 */
[----:B------:R-:W-:Y:S01]  /*6c80*/  LOP3.LUT R82, R111, 0xffff0000, RZ, 0xc0, !PT ;  /* 0xffff00006f527812 */ /* 0x000fe200078ec0ff */
[C---:B------:R-:W-:Y:S01]  /*6c90*/  FFMA R30, R83.reuse, R85, R30 ;  /* 0x00000055531e7223 */ /* 0x040fe2000000001e */
[C---:B------:R-:W-:Y:S01]  /*6ca0*/  SHF.L.U32 R85, R110.reuse, 0x10, RZ ;  /* 0x000000106e557819 */ /* 0x040fe200000006ff */
[C---:B------:R-:W-:Y:S01]  /*6cb0*/  FFMA R31, R83.reuse, R80, R31 ;  /* 0x00000050531f7223 */ /* 0x040fe2000000001f */
[----:B------:R-:W-:Y:S01]  /*6cc0*/  LOP3.LUT R80, R110, 0xffff0000, RZ, 0xc0, !PT ;  /* 0xffff00006e507812 */ /* 0x000fe200078ec0ff */
[C---:B------:R-:W-:Y:S01]  /*6cd0*/  FMUL R28, R76.reuse, R32 ;  /* 0x000000204c1c7220 */ /* 0x040fe20000400000 */
[C---:B------:R-:W-:Y:S01]  /*6ce0*/  FMUL R29, R76.reuse, R33 ;  /* 0x000000214c1d7220 */ /* 0x040fe20000400000 */
[C---:B------:R-:W-:Y:S01]  /*6cf0*/  FMUL R34, R76.reuse, R34 ;  /* 0x000000224c227220 */ /* 0x040fe20000400000 */
[----:B------:R-:W-:Y:S01]  /*6d00*/  FMUL R35, R76, R35 ;  /* 0x000000234c237220 */ /* 0x000fe20000400000 */
[----:B------:R-:W-:Y:S01]  /*6d10*/  FFMA R28, R83, R85, R28 ;  /* 0x00000055531c7223 */ /* 0x000fe2000000001c */
[----:B------:R-:W-:Y:S01]  /*6d20*/  SHF.L.U32 R85, R117, 0x10, RZ ;  /* 0x0000001075557819 */ /* 0x000fe200000006ff */
[C---:B------:R-:W-:Y:S01]  /*6d30*/  FFMA R29, R83.reuse, R80, R29 ;  /* 0x00000050531d7223 */ /* 0x040fe2000000001d */
[C---:B------:R-:W-:Y:S01]  /*6d40*/  SHF.L.U32 R80, R116.reuse, 0x10, RZ ;  /* 0x0000001074507819 */ /* 0x040fe200000006ff */
[----:B------:R-:W-:Y:S01]  /*6d50*/  FFMA R34, R83, R87, R34 ;  /* 0x0000005753227223 */ /* 0x000fe20000000022 */
[----:B------:R-:W-:Y:S01]  /*6d60*/  SHF.L.U32 R87, R119, 0x10, RZ ;  /* 0x0000001077577819 */ /* 0x000fe200000006ff */
[C---:B------:R-:W-:Y:S01]  /*6d70*/  FFMA R35, R83.reuse, R82, R35 ;  /* 0x0000005253237223 */ /* 0x040fe20000000023 */
[----:B------:R-:W-:Y:S01]  /*6d80*/  LOP3.LUT R82, R116, 0xffff0000, RZ, 0xc0, !PT ;  /* 0xffff000074527812 */ /* 0x000fe200078ec0ff */
[C---:B------:R-:W-:Y:S01]  /*6d90*/  FMUL R32, R76.reuse, R36 ;  /* 0x000000244c207220 */ /* 0x040fe20000400000 */
[C---:B------:R-:W-:Y:S01]  /*6da0*/  FMUL R33, R76.reuse, R37 ;  /* 0x000000254c217220 */ /* 0x040fe20000400000 */
[----:B------:R-:W-:Y:S01]  /*6db0*/  FMUL R38, R76, R38 ;  /* 0x000000264c267220 */ /* 0x000fe20000400000 */
[----:B------:R1:W-:Y:S01]  /*6dc0*/  STS.128 [R178+UR48+0x400], R112 ;  /* 0x00040070b2007988 */ /* 0x0003e20008000c30 */
[----:B------:R-:W-:Y:S01]  /*6dd0*/  FFMA R32, R83, R80, R32 ;  /* 0x0000005053207223 */ /* 0x000fe20000000020 */
[----:B------:R-:W-:Y:S01]  /*6de0*/  LOP3.LUT R80, R117, 0xffff0000, RZ, 0xc0, !PT ;  /* 0xffff000075507812 */ /* 0x000fe200078ec0ff */
[C---:B------:R-:W-:Y:S01]  /*6df0*/  FFMA R33, R83.reuse, R82, R33 ;  /* 0x0000005253217223 */ /* 0x040fe20000000021 */
[----:B------:R-:W-:Y:S01]  /*6e00*/  LOP3.LUT R82, R118, 0xffff0000, RZ, 0xc0, !PT ;  /* 0xffff000076527812 */ /* 0x000fe200078ec0ff */
[----:B------:R-:W-:Y:S01]  /*6e10*/  FMUL R39, R76, R39 ;  /* 0x000000274c277220 */ /* 0x000fe20000400000 */
[C---:B------:R-:W-:Y:S01]  /*6e20*/  FFMA R38, R83.reuse, R85, R38 ;  /* 0x0000005553267223 */ /* 0x040fe20000000026 */
[----:B------:R-:W-:Y:S01]  /*6e30*/  SHF.L.U32 R85, R118, 0x10, RZ ;  /* 0x0000001076557819 */ /* 0x000fe200000006ff */
[C---:B------:R-:W-:Y:S01]  /*6e40*/  FMUL R36, R76.reuse, R40 ;  /* 0x000000284c247220 */ /* 0x040fe20000400000 */
[----:B------:R-:W-:Y:S01]  /*6e50*/  FFMA R39, R83, R80, R39 ;  /* 0x0000005053277223 */ /* 0x000fe20000000027 */
[----:B------:R-:W-:Y:S01]  /*6e60*/  LOP3.LUT R80, R119, 0xffff0000, RZ, 0xc0, !PT ;  /* 0xffff000077507812 */ /* 0x000fe200078ec0ff */
[C---:B------:R-:W-:Y:S01]  /*6e70*/  FMUL R37, R76.reuse, R41 ;  /* 0x000000294c257220 */ /* 0x040fe20000400000 */
[C---:B------:R-:W-:Y:S01]  /*6e80*/  FMUL R42, R76.reuse, R42 ;  /* 0x0000002a4c2a7220 */ /* 0x040fe20000400000 */
[----:B------:R-:W-:Y:S01]  /*6e90*/  FMUL R43, R76, R43 ;  /* 0x0000002b4c2b7220 */ /* 0x000fe20000400000 */
[C---:B------:R-:W-:Y:S01]  /*6ea0*/  FFMA R36, R83.reuse, R85, R36 ;  /* 0x0000005553247223 */ /* 0x040fe20000000024 */
[C---:B------:R-:W-:Y:S01]  /*6eb0*/  SHF.L.U32 R85, R124.reuse, 0x10, RZ ;  /* 0x000000107c557819 */ /* 0x040fe200000006ff */
[----:B------:R2:W-:Y:S01]  /*6ec0*/  STS.128 [R177+0x400], R120 ;  /* 0x00040078b1007388 */ /* 0x0005e20000000c00 */
[----:B------:R-:W-:Y:S01]  /*6ed0*/  FFMA R37, R83, R82, R37 ;  /* 0x0000005253257223 */ /* 0x000fe20000000025 */
[----:B------:R-:W-:Y:S01]  /*6ee0*/  LOP3.LUT R82, R125, 0xffff0000, RZ, 0xc0, !PT ;  /* 0xffff00007d527812 */ /* 0x000fe200078ec0ff */
[----:B------:R-:W-:Y:S01]  /*6ef0*/  FFMA R42, R83, R87, R42 ;  /* 0x00000057532a7223 */ /* 0x000fe2000000002a */
[----:B------:R-:W-:Y:S01]  /*6f00*/  SHF.L.U32 R87, R125, 0x10, RZ ;  /* 0x000000107d577819 */ /* 0x000fe200000006ff */
        /* <DEDUP_REMOVED lines=8> */
[----:B------:R4:W-:Y:S01]  /*6f90*/  STS.128 [R176+0x400], R128 ;  /* 0x00040080b0007388 */ /* 0x0009e20000000c00 */
[C---:B------:R-:W-:Y:S01]  /*6fa0*/  FFMA R41, R83.reuse, R80, R41 ;  /* 0x0000005053297223 */ /* 0x040fe20000000029 */
[C---:B------:R-:W-:Y:S01]  /*6fb0*/  SHF.L.U32 R80, R126.reuse, 0x10, RZ ;  /* 0x000000107e507819 */ /* 0x040fe200000006ff */
[----:B------:R-:W-:Y:S01]  /*6fc0*/  FFMA R46, R83, R87, R46 ;  /* 0x00000057532e7223 */ /* 0x000fe2000000002e */
[----:B------:R-:W-:Y:S01]  /*6fd0*/  SHF.L.U32 R87, R133, 0x10, RZ ;  /* 0x0000001085577819 */ /* 0x000fe200000006ff */
[----:B------:R-:W-:Y:S01]  /*6fe0*/  FFMA R47, R83, R82, R47 ;  /* 0x00000052532f7223 */ /* 0x000fe2000000002f */
[----:B------:R-:W-:Y:S01]  /*6ff0*/  LOP3.LUT R82, R126, 0xffff0000, RZ, 0xc0, !PT ;  /* 0xffff00007e527812 */ /* 0x000fe200078ec0ff */
[C---:B------:R-:W-:Y:S01]  /*7000*/  FMUL R44, R76.reuse, R48 ;  /* 0x000000304c2c7220 */ /* 0x040fe20000400000 */
[----:B-1----:R-:W-:Y:S01]  /*7010*/  F2FP.BF16.F32.PACK_AB R112, R25, R24 ;  /* 0x000000181970723e */ /* 0x002fe200000010ff */
[C---:B------:R-:W-:Y:S01]  /*7020*/  FMUL R45, R76.reuse, R49 ;  /* 0x000000314c2d7220 */ /* 0x040fe20000400000 */
[----:B------:R-:W-:Y:S01]  /*7030*/  F2FP.BF16.F32.PACK_AB R113, R31, R30 ;  /* 0x0000001e1f71723e */ /* 0x000fe200000010ff */
[----:B------:R-:W-:Y:S01]  /*7040*/  FMUL R50, R76, R50 ;  /* 0x000000324c327220 */ /* 0x000fe20000400000 */
[----:B------:R-:W-:Y:S01]  /*7050*/  F2FP.BF16.F32.PACK_AB R114, R29, R28 ;  /* 0x0000001c1d72723e */ /* 0x000fe200000010ff */
[----:B------:R-:W-:Y:S01]  /*7060*/  FFMA R44, R83, R80, R44 ;  /* 0x00000050532c7223 */ /* 0x000fe2000000002c */
[----:B------:R-:W-:Y:S01]  /*7070*/  LOP3.LUT R80, R127, 0xffff0000, RZ, 0xc0, !PT ;  /* 0xffff00007f507812 */ /* 0x000fe200078ec0ff */
[----:B------:R-:W-:Y:S01]  /*7080*/  FFMA R45, R83, R82, R45 ;  /* 0x00000052532d7223 */ /* 0x000fe2000000002d */
[----:B------:R-:W-:Y:S01]  /*7090*/  LOP3.LUT R82, R132, 0xffff0000, RZ, 0xc0, !PT ;  /* 0xffff000084527812 */ /* 0x000fe200078ec0ff */
[----:B------:R-:W-:Y:S01]  /*70a0*/  FMUL R51, R76, R51 ;  /* 0x000000334c337220 */ /* 0x000fe20000400000 */
[----:B------:R-:W-:Y:S01]  /*70b0*/  F2FP.BF16.F32.PACK_AB R115, R35, R34 ;  /* 0x000000222373723e */ /* 0x000fe200000010ff */
[----:B------:R-:W-:Y:S01]  /*70c0*/  FFMA R50, R83, R85, R50 ;  /* 0x0000005553327223 */ /* 0x000fe20000000032 */
[----:B------:R-:W-:Y:S01]  /*70d0*/  SHF.L.U32 R85, R132, 0x10, RZ ;  /* 0x0000001084557819 */ /* 0x000fe200000006ff */
[C---:B------:R-:W-:Y:S01]  /*70e0*/  FMUL R48, R76.reuse, R52 ;  /* 0x000000344c307220 */ /* 0x040fe20000400000 */
[----:B--2---:R-:W-:Y:S01]  /*70f0*/  F2FP.BF16.F32.PACK_AB R120, R33, R32 ;  /* 0x000000202178723e */ /* 0x004fe200000010ff */
[----:B------:R-:W-:Y:S01]  /*7100*/  FFMA R51, R83, R80, R51 ;  /* 0x0000005053337223 */ /* 0x000fe20000000033 */
[----:B------:R-:W-:Y:S01]  /*7110*/  LOP3.LUT R80, R133, 0xffff0000, RZ, 0xc0, !PT ;  /* 0xffff000085507812 */ /* 0x000fe200078ec0ff */
[----:B------:R1:W-:Y:S01]  /*7120*/  STS.128 [R175+0x400], R112 ;  /* 0x00040070af007388 */ /* 0x0003e20000000c00 */
[----:B------:R-:W-:Y:S01]  /*7130*/  F2FP.BF16.F32.PACK_AB R121, R39, R38 ;  /* 0x000000262779723e */ /* 0x000fe200000010ff */
[C---:B------:R-:W-:Y:S01]  /*7140*/  FMUL R49, R76.reuse, R53 ;  /* 0x000000354c317220 */ /* 0x040fe20000400000 */
[----:B------:R-:W-:Y:S01]  /*7150*/  F2FP.BF16.F32.PACK_AB R122, R37, R36 ;  /* 0x00000024257a723e */ /* 0x000fe200000010ff */
[C---:B------:R-:W-:Y:S01]  /*7160*/  FMUL R54, R76.reuse, R54 ;  /* 0x000000364c367220 */ /* 0x040fe20000400000 */
[----:B------:R-:W-:Y:S01]  /*7170*/  F2FP.BF16.F32.PACK_AB R123, R43, R42 ;  /* 0x0000002a2b7b723e */ /* 0x000fe200000010ff */
[----:B------:R-:W-:Y:S01]  /*7180*/  FMUL R55, R76, R55 ;  /* 0x000000374c377220 */ /* 0x000fe20000400000 */
[----:B----4-:R-:W-:Y:S01]  /*7190*/  F2FP.BF16.F32.PACK_AB R128, R41, R40 ;  /* 0x000000282980723e */ /* 0x010fe200000010ff */
[C---:B------:R-:W-:Y:S01]  /*71a0*/  FFMA R48, R83.reuse, R85, R48 ;  /* 0x0000005553307223 */ /* 0x040fe20000000030 */
[C---:B------:R-:W-:Y:S01]  /*71b0*/  FFMA R49, R83.reuse, R82, R49 ;  /* 0x0000005253317223 */ /* 0x040fe20000000031 */
[----:B------:R1:W-:Y:S01]  /*71c0*/  STS.128 [R173+0x400], R120 ;  /* 0x00040078ad007388 */ /* 0x0003e20000000c00 */
[C---:B------:R-:W-:Y:S01]  /*71d0*/  SHF.L.U32 R85, R134.reuse, 0x10, RZ ;  /* 0x0000001086557819 */ /* 0x040fe200000006ff */
[----:B------:R-:W-:Y:S01]  /*71e0*/  FFMA R54, R83, R87, R54 ;  /* 0x0000005753367223 */ /* 0x000fe20000000036 */
[----:B------:R-:W-:Y:S01]  /*71f0*/  SHF.L.U32 R87, R135, 0x10, RZ ;  /* 0x0000001087577819 */ /* 0x000fe200000006ff */
[----:B------:R-:W-:Y:S01]  /*7200*/  FFMA R55, R83, R80, R55 ;  /* 0x0000005053377223 */ /* 0x000fe20000000037 */
[----:B------:R-:W-:Y:S01]  /*7210*/  LOP3.LUT R80, R134, 0xffff0000, RZ, 0xc0, !PT ;  /* 0xffff000086507812 */ /* 0x000fe200078ec0ff */
[C---:B------:R-:W-:Y:S01]  /*7220*/  FMUL R52, R76.reuse, R56 ;  /* 0x000000384c347220 */ /* 0x040fe20000400000 */
[----:B------:R-:W-:Y:S01]  /*7230*/  LOP3.LUT R82, R135, 0xffff0000, RZ, 0xc0, !PT ;  /* 0xffff000087527812 */ /* 0x000fe200078ec0ff */
[C---:B------:R-:W-:Y:S01]  /*7240*/  FMUL R53, R76.reuse, R57 ;  /* 0x000000394c357220 */ /* 0x040fe20000400000 */
[C---:B------:R-:W-:Y:S01]  /*7250*/  FMUL R58, R76.reuse, R58 ;  /* 0x0000003a4c3a7220 */ /* 0x040fe20000400000 */
[----:B------:R-:W-:Y:S01]  /*7260*/  FMUL R59, R76, R59 ;  /* 0x0000003b4c3b7220 */ /* 0x000fe20000400000 */
[C---:B------:R-:W-:Y:S01]  /*7270*/  FFMA R52, R83.reuse, R85, R52 ;  /* 0x0000005553347223 */ /* 0x040fe20000000034 */
[C---:B------:R-:W-:Y:S01]  /*7280*/  FFMA R53, R83.reuse, R80, R53 ;  /* 0x0000005053357223 */ /* 0x040fe20000000035 */
[C---:B------:R-:W-:Y:S01]  /*7290*/  FFMA R58, R83.reuse, R87, R58 ;  /* 0x00000057533a7223 */ /* 0x040fe2000000003a */
[----:B------:R-:W-:Y:S01]  /*72a0*/  FFMA R59, R83, R82, R59 ;  /* 0x00000052533b7223 */ /* 0x000fe2000000003b */
[----:B------:R-:W-:Y:S01]  /*72b0*/  SHF.L.U32 R80, R140, 0x10, RZ ;  /* 0x000000108c507819 */ /* 0x000fe200000006ff */
[----:B------:R-:W-:Y:S01]  /*72c0*/  FMUL R56, R76, R60 ;  /* 0x0000003c4c387220 */ /* 0x000fe20000400000 */
[----:B------:R-:W-:Y:S01]  /*72d0*/  LOP3.LUT R82, R140, 0xffff0000, RZ, 0xc0, !PT ;  /* 0xffff00008c527812 */ /* 0x000fe200078ec0ff */
[C---:B------:R-:W-:Y:S01]  /*72e0*/  FMUL R57, R76.reuse, R61 ;  /* 0x0000003d4c397220 */ /* 0x040fe20000400000 */
[----:B------:R-:W-:Y:S01]  /*72f0*/  SHF.L.U32 R85, R141, 0x10, RZ ;  /* 0x000000108d557819 */ /* 0x000fe200000006ff */
[C---:B------:R-:W-:Y:S01]  /*7300*/  FMUL R62, R76.reuse, R62 ;  /* 0x0000003e4c3e7220 */ /* 0x040fe20000400000 */
[----:B------:R-:W-:Y:S01]  /*7310*/  F2FP.BF16.F32.PACK_AB R129, R47, R46 ;  /* 0x0000002e2f81723e */ /* 0x000fe200000010ff */
[----:B------:R-:W-:Y:S01]  /*7320*/  FFMA R56, R83, R80, R56 ;  /* 0x0000005053387223 */ /* 0x000fe20000000038 */
[----:B------:R-:W-:Y:S01]  /*7330*/  F2FP.BF16.F32.PACK_AB R130, R45, R44 ;  /* 0x0000002c2d82723e */ /* 0x000fe200000010ff */
[----:B------:R-:W-:Y:S01]  /*7340*/  FFMA R57, R83, R82, R57 ;  /* 0x0000005253397223 */ /* 0x000fe20000000039 */
[----:B------:R-:W-:Y:S01]  /*7350*/  F2FP.BF16.F32.PACK_AB R131, R51, R50 ;  /* 0x000000323383723e */ /* 0x000fe200000010ff */
[----:B------:R-:W-:Y:S01]  /*7360*/  FFMA R62, R83, R85, R62 ;  /* 0x00000055533e7223 */ /* 0x000fe2000000003e */
[----:B------:R-:W-:Y:S01]  /*7370*/  LOP3.LUT R80, R141, 0xffff0000, RZ, 0xc0, !PT ;  /* 0xffff00008d507812 */ /* 0x000fe200078ec0ff */
[----:B------:R-:W-:Y:S01]  /*7380*/  FMUL R63, R76, R63 ;  /* 0x0000003f4c3f7220 */ /* 0x000fe20000400000 */
[----:B------:R-:W-:Y:S01]  /*7390*/  SHF.L.U32 R85, R142, 0x10, RZ ;  /* 0x000000108e557819 */ /* 0x000fe200000006ff */
[----:B------:R1:W-:Y:S01]  /*73a0*/  STS.128 [R172+0x400], R128 ;  /* 0x00040080ac007388 */ /* 0x0003e20000000c00 */
[----:B------:R-:W-:Y:S01]  /*73b0*/  FMUL R60, R76, R64 ;  /* 0x000000404c3c7220 */ /* 0x000fe20000400000 */
[----:B------:R-:W-:Y:S01]  /*73c0*/  LOP3.LUT R82, R142, 0xffff0000, RZ, 0xc0, !PT ;  /* 0xffff00008e527812 */ /* 0x000fe200078ec0ff */
[C---:B------:R-:W-:Y:S01]  /*73d0*/  FMUL R61, R76.reuse, R65 ;  /* 0x000000414c3d7220 */ /* 0x040fe20000400000 */
[----:B------:R-:W-:Y:S01]  /*73e0*/  SHF.L.U32 R87, R143, 0x10, RZ ;  /* 0x000000108f577819 */ /* 0x000fe200000006ff */
[C---:B------:R-:W-:Y:S01]  /*73f0*/  FMUL R66, R76.reuse, R66 ;  /* 0x000000424c427220 */ /* 0x040fe20000400000 */
[----:B------:R-:W-:Y:S01]  /*7400*/  FFMA R63, R83, R80, R63 ;  /* 0x00000050533f7223 */ /* 0x000fe2000000003f */
[----:B------:R-:W-:Y:S01]  /*7410*/  FMUL R67, R76, R67 ;  /* 0x000000434c437220 */ /* 0x000fe20000400000 */
[----:B------:R-:W-:Y:S01]  /*7420*/  F2FP.BF16.F32.PACK_AB R136, R49, R48 ;  /* 0x000000303188723e */ /* 0x000fe200000010ff */
[----:B------:R-:W-:Y:S01]  /*7430*/  FFMA R60, R83, R85, R60 ;  /* 0x00000055533c7223 */ /* 0x000fe2000000003c */
[----:B------:R-:W-:Y:S01]  /*7440*/  F2FP.BF16.F32.PACK_AB R137, R55, R54 ;  /* 0x000000363789723e */ /* 0x000fe200000010ff */
[----:B------:R-:W-:Y:S01]  /*7450*/  FFMA R61, R83, R82, R61 ;  /* 0x00000052533d7223 */ /* 0x000fe2000000003d */
[----:B------:R-:W-:Y:S01]  /*7460*/  F2FP.BF16.F32.PACK_AB R138, R53, R52 ;  /* 0x00000034358a723e */ /* 0x000fe200000010ff */
[----:B------:R-:W-:Y:S01]  /*7470*/  FFMA R66, R83, R87, R66 ;  /* 0x0000005753427223 */ /* 0x000fe20000000042 */
[----:B------:R-:W-:Y:S01]  /*7480*/  F2FP.BF16.F32.PACK_AB R139, R59, R58 ;  /* 0x0000003a3b8b723e */ /* 0x000fe200000010ff */
[----:B------:R-:W-:Y:S01]  /*7490*/  FFMA R67, R83, R84, R67 ;  /* 0x0000005453437223 */ /* 0x000fe20000000043 */
[----:B------:R-:W-:Y:S02]  /*74a0*/  F2FP.BF16.F32.PACK_AB R180, R57, R56 ;  /* 0x0000003839b4723e */ /* 0x000fe400000010ff */
[----:B------:R-:W-:Y:S01]  /*74b0*/  F2FP.BF16.F32.PACK_AB R181, R63, R62 ;  /* 0x0000003e3fb5723e */ /* 0x000fe200000010ff */
[----:B------:R1:W-:Y:S01]  /*74c0*/  STS.128 [R171+0x400], R136 ;  /* 0x00040088ab007388 */ /* 0x0003e20000000c00 */
[----:B------:R-:W-:Y:S02]  /*74d0*/  F2FP.BF16.F32.PACK_AB R182, R61, R60 ;  /* 0x0000003c3db6723e */ /* 0x000fe400000010ff */
[----:B------:R-:W-:Y:S05]  /*74e0*/  F2FP.BF16.F32.PACK_AB R183, R67, R66 ;  /* 0x0000004243b7723e */ /* 0x000fea00000010ff */
[----:B------:R1:W-:Y:S01]  /*74f0*/  STS.128 [R170+0x400], R180 ;  /* 0x000400b4aa007388 */ /* 0x0003e20000000c00 */
[----:B------:R-:W-:Y:S01]  /*7500*/  @!PT LDS RZ, [RZ] ;  /* 0x00000000fffff984 */ /* 0x000fe20000000800 */
[----:B------:R-:W-:Y:S01]  /*7510*/  @!PT LDS RZ, [RZ] ;  /* 0x00000000fffff984 */ /* 0x000fe20000000800 */
[----:B------:R-:W-:Y:S01]  /*7520*/  @!PT LDS RZ, [RZ] ;  /* 0x00000000fffff984 */ /* 0x000fe20000000800 */
[----:B------:R-:W-:Y:S01]  /*7530*/  @!PT LDS RZ, [RZ] ;  /* 0x00000000fffff984 */ /* 0x000fe20000000800 */
[----:B------:R2:W-:Y:S07]  /*7540*/  MEMBAR.ALL.CTA ;  /* 0x0000000000007992 */ /* 0x0005ee0000008000 */
[----:B--2---:R-:W2:Y:S02]  /*7550*/  FENCE.VIEW.ASYNC.S ;  /* 0x00000000000073c6 */ /* 0x004ea40000000000 */
[----:B--2---:R-:W-:Y:S06]  /*7560*/  BAR.SYNC.DEFER_BLOCKING 0x1, 0x80 ;  /* 0x0042000000007b1d */ /* 0x004fec0000010000 */
[----:B------:R-:W-:Y:S05]  /*7570*/  @P0 BRA `(.L_x_104) ;  /* 0x0000000000300947 */ /* 0x000fea0003800000 */
[----:B------:R-:W-:Y:S01]  /*7580*/  UIADD3 UR6, UPT, UPT, UR48, 0x400, URZ ;  /* 0x0000040030067890 */ /* 0x000fe2000fffe0ff */
[----:B------:R-:W-:Y:S01]  /*7590*/  IMAD.IADD R0, R168, 0x1, R81 ;  /* 0x00000001a8007824 */ /* 0x000fe200078e0251 */
[----:B------:R-:W-:Y:S01]  /*75a0*/  UIADD3 UR4, UP0, UPT, UR52, 0xa80, URZ ;  /* 0x00000a8034047890 */ /* 0x000fe2000ff1e0ff */
[----:B------:R-:W-:Y:S03]  /*75b0*/  UMOV UR47, UR36 ;  /* 0x00000024002f7c82 */ /* 0x000fe60008000000 */
[----:B------:R-:W-:Y:S01]  /*75c0*/  IMAD.U32 R159, RZ, RZ, UR6 ;  /* 0x00000006ff9f7e24 */ /* 0x000fe2000f8e00ff */
[----:B------:R-:W-:Y:S01]  /*75d0*/  R2UR UR45, R0 ;  /* 0x00000000002d72ca */ /* 0x000fe200000e0000 */
[----:B------:R-:W-:Y:S03]  /*75e0*/  UIADD3.X UR5, UPT, UPT, URZ, UR53, URZ, UP0, !UPT ;  /* 0x00000035ff057290 */ /* 0x000fe600087fe4ff */
[----:B------:R-:W-:Y:S11]  /*75f0*/  R2UR UR44, R159 ;  /* 0x000000009f2c72ca */ /* 0x000ff600000e0000 */
[----:B------:R-:W-:Y:S02]  /*7600*/  @!UPT UIADD3 URZ, UPT, UPT, URZ, URZ, URZ ;  /* 0x000000fffffff290 */ /* 0x000fe4000fffe0ff */
[----:B------:R2:W-:Y:S01]  /*7610*/  UTMASTG.3D [UR44], [UR4] ;  /* 0x0000002c040073b5 */ /* 0x0005e20008010000 */
[----:B------:R0:W-:Y:S01]  /*7620*/  UTMACMDFLUSH ;  /* 0x00000000000079b7 */ /* 0x0001e20000000000 */
[----:B--2---:R-:W-:Y:S04]  /*7630*/  DEPBAR.LE SB0, 0x1 ;  /* 0x000080400000791a */ /* 0x004fe80000000000 */
.L_x_104:
[----:B------:R-:W-:Y:S05]  /*7640*/  BSYNC.RECONVERGENT B0 ;  /* 0x0000000000007941 */ /* 0x000fea0003800200 */
.L_x_103:
[----:B------:R-:W-:Y:S01]  /*7650*/  BAR.SYNC.DEFER_BLOCKING 0x1, 0x80 ;  /* 0x0042000000007b1d */ /* 0x000fe20000010000 */
[----:B------:R-:W-:Y:S01]  /*7660*/  ISETP.NE.AND P2, PT, R174, RZ, PT ;  /* 0x000000ffae00720c */ /* 0x000fe20003f45270 */
[----:B------:R-:W-:Y:S01]  /*7670*/  UISETP.NE.AND UP0, UPT, UR49, URZ, UPT ;  /* 0x000000ff3100728c */ /* 0x000fe2000bf05270 */
[----:B------:R-:W-:Y:S11]  /*7680*/  LEA R3, R97, UR48, 0x3 ;  /* 0x0000003061037c11 */ /* 0x000ff6000f8e18ff */
[----:B------:R-:W-:Y:S01]  /*7690*/  @P2 SHF.L.U32 R4, R162, 0x1f, RZ ;  /* 0x0000001fa2042819 */ /* 0x000fe200000006ff */
[----:B------:R-:W-:Y:S06]  /*76a0*/  BRA.U !UP0, `(.L_x_105) ;  /* 0x0000000108247547 */ /* 0x000fec000b800000 */
[----:B------:R-:W-:Y:S01]  /*76b0*/  IMAD.U32 R5, RZ, RZ, UR51 ;  /* 0x00000033ff057e24 */ /* 0x000fe2000f8e00ff */
[----:B------:R-:W-:Y:S01]  /*76c0*/  MOV R0, UR37 ;  /* 0x0000002500007c02 */ /* 0x000fe20008000f00 */
[----:B------:R-:W-:Y:S03]  /*76d0*/  UIADD3 UR51, UPT, UPT, UR51, 0x1, URZ ;  /* 0x0000000133337890 */ /* 0x000fe6000fffe0ff */
[----:B------:R-:W-:Y:S01]  /*76e0*/  @P2 LEA R5, R5, UR48, 0x3 ;  /* 0x0000003005052c11 */ /* 0x000fe2000f8e18ff */
[----:B------:R-:W-:Y:S04]  /*76f0*/  UISETP.NE.AND UP0, UPT, UR51, 0x4, UPT ;  /* 0x000000043300788c */ /* 0x000fe8000bf05270 */
[----:B------:R-:W-:Y:S01]  /*7700*/  @P2 VIADD R5, R5, 0x70 ;  /* 0x0000007005052836 */ /* 0x000fe20000000000 */
[----:B------:R-:W-:Y:S04]  /*7710*/  USEL UR51, UR51, URZ, UP0 ;  /* 0x000000ff33337287 */ /* 0x000fe80008000000 */
[----:B------:R-:W-:Y:S04]  /*7720*/  @P2 PRMT R0, R0, 0x654, R5 ;  /* 0x0000065400002816 */ /* 0x000fe80000000005 */
[----:B------:R2:W-:Y:S04]  /*7730*/  @P2 SYNCS.ARRIVE.TRANS64.RED.A1T0 RZ, [R0+URZ], RZ ;  /* 0x000000ff00ff29a7 */ /* 0x0005e800081004ff */
.L_x_105:
[----:B------:R-:W4:Y:S01]  /*7740*/  @P2 SYNCS.PHASECHK.TRANS64.TRYWAIT P1, [R3+URZ+0x50], R4 ;  /* 0x00005004030025a7 */ /* 0x000f2200080211ff */
[----:B------:R-:W-:Y:S01]  /*7750*/  ISETP.NE.AND P0, PT, R79, RZ, PT ;  /* 0x000000ff4f00720c */ /* 0x000fe20003f05270 */
[----:B--2---:R-:W-:Y:S01]  /*7760*/  IMAD.MOV.U32 R0, RZ, RZ, 0x80 ;  /* 0x00000080ff007424 */ /* 0x004fe200078e00ff */
[----:B------:R-:W-:Y:S04]  /*7770*/  BSSY B1, `(.L_x_106) ;  /* 0x0000020000017945 */ /* 0x000fe80003800000 */
[----:B------:R-:W-:Y:S02]  /*7780*/  SEL R81, R0, 0x40, !P0 ;  /* 0x0000004000517807 */ /* 0x000fe40004000000 */
[----:B----4-:R-:W-:Y:S01]  /*7790*/  @P2 SEL R99, RZ, 0x1, !P1 ;  /* 0x00000001ff632807 */ /* 0x010fe20004800000 */
[----:B------:R-:W-:Y:S06]  /*77a0*/  @!P2 BRA `(.L_x_107) ;  /* 0x000000000070a947 */ /* 0x000fec0003800000 */
[----:B------:R-:W-:Y:S01]  /*77b0*/  ISETP.NE.AND P2, PT, R104, RZ, PT ;  /* 0x000000ff6800720c */ /* 0x000fe20003f45270 */
[----:B------:R-:W-:Y:S01]  /*77c0*/  BSSY B0, `(.L_x_108) ;  /* 0x000000b000007945 */ /* 0x000fe20003800000 */
[----:B------:R-:W-:Y:S11]  /*77d0*/  ISETP.NE.AND P0, PT, R99, RZ, PT ;  /* 0x000000ff6300720c */ /* 0x000ff60003f05270 */
[----:B------:R-:W-:Y:S05]  /*77e0*/  @P2 IMAD R6, R97, 0x4000, R178 ;  /* 0x0000400061062824 */ /* 0x000fea00078e02b2 */
[----:B------:R-:W-:Y:S04]  /*77f0*/  @P2 IADD3 R9, PT, PT, R6, UR48, RZ ;  /* 0x0000003006092c10 */ /* 0x000fe8000fffe0ff */
[----:B------:R-:W-:Y:S01]  /*7800*/  @P2 IADD3 R7, PT, PT, R96, R9, RZ ;  /* 0x0000000960072210 */ /* 0x000fe20007ffe0ff */
[--C-:B------:R-:W-:Y:S02]  /*7810*/  @P2 IMAD.IADD R5, R86, 0x1, R9.reuse ;  /* 0x0000000156052824 */ /* 0x100fe400078e0209 */
[----:B------:R-:W-:Y:S01]  /*7820*/  @P2 IMAD.IADD R4, R98, 0x1, R9 ;  /* 0x0000000162042824 */ /* 0x000fe200078e0209 */
[----:B------:R-:W-:Y:S06]  /*7830*/  @P0 BRA `(.L_x_109) ;  /* 0x00000000000c0947 */ /* 0x000fec0003800000 */
[----:B------:R-:W-:Y:S04]  /*7840*/  SHF.L.U32 R0, R162, 0x1f, RZ ;  /* 0x0000001fa2007819 */ /* 0x000fe800000006ff */
[----:B------:R-:W2:Y:S02]  /*7850*/  SYNCS.PHASECHK.TRANS64.TRYWAIT P0, [R3+URZ+0x50], R0 ;  /* 0x00005000030075a7 */ /* 0x000ea400080011ff */
[----:B--2---:R-:W-:Y:S05]  /*7860*/  @!P0 BRA `(.L_x_110) ;  /* 0x0000004800388947 */ /* 0x004fea0003800000 */
.L_x_109:
[----:B------:R-:W-:Y:S05]  /*7870*/  BSYNC B0 ;  /* 0x0000000000007941 */ /* 0x000fea0003800000 */
.L_x_108:
[----:B------:R-:W-:Y:S01]  /*7880*/  ISETP.NE.AND P0, PT, R104, RZ, PT ;  /* 0x000000ff6800720c */ /* 0x000fe20003f05270 */
[----:B------:R-:W-:Y:S11]  /*7890*/  VIADD R97, R97, 0x1 ;  /* 0x0000000161617836 */ /* 0x000ff60000000000 */
[----:B------:R-:W-:Y:S01]  /*78a0*/  @!UPT UIADD3 URZ, UPT, UPT, URZ, URZ, URZ ;  /* 0x000000fffffff290 */ /* 0x000fe2000fffe0ff */
[----:B------:R4:W1:Y:S01]  /*78b0*/  @P0 LDS.128 R88, [R6+UR48+0x400] ;  /* 0x0004003006580984 */ /* 0x0008620008000c00 */
[--C-:B--2---:R-:W-:Y:S01]  /*78c0*/  @P0 IMAD.IADD R3, R96, 0x1, R5.reuse ;  /* 0x0000000160030824 */ /* 0x104fe200078e0205 */
[C---:B------:R-:W-:Y:S01]  /*78d0*/  @P0 IADD3 R0, PT, PT, R98.reuse, R7, RZ ;  /* 0x0000000762000210 */ /* 0x040fe20007ffe0ff */
[C---:B------:R-:W-:Y:S01]  /*78e0*/  @P0 IMAD.IADD R8, R98.reuse, 0x1, R5 ;  /* 0x0000000162080824 */ /* 0x040fe200078e0205 */
[----:B------:R4:W2:Y:S02]  /*78f0*/  @P0 LDS.128 R92, [R4+0x400] ;  /* 0x00040000045c0984 */ /* 0x0008a40000000c00 */
[----:B------:R-:W-:Y:S02]  /*7900*/  @P0 IADD3 R9, PT, PT, R98, R3, RZ ;  /* 0x0000000362090210 */ /* 0x000fe40007ffe0ff */
[----:B------:R4:W1:Y:S04]  /*7910*/  @P0 LDS.128 R100, [R7+0x400] ;  /* 0x0004000007640984 */ /* 0x0008680000000c00 */
[----:B------:R4:W1:Y:S04]  /*7920*/  @P0 LDS.128 R108, [R0+0x400] ;  /* 0x00040000006c0984 */ /* 0x0008680000000c00 */
[----:B------:R4:W1:Y:S04]  /*7930*/  @P0 LDS.128 R116, [R5+0x400] ;  /* 0x0004000005740984 */ /* 0x0008680000000c00 */
[----:B------:R4:W1:Y:S04]  /*7940*/  @P0 LDS.128 R124, [R8+0x400] ;  /* 0x00040000087c0984 */ /* 0x0008680000000c00 */
[----:B------:R4:W1:Y:S04]  /*7950*/  @P0 LDS.128 R132, [R3+0x400] ;  /* 0x0004000003840984 */ /* 0x0008680000000c00 */
[----:B------:R4:W1:Y:S02]  /*7960*/  @P0 LDS.128 R140, [R9+0x400] ;  /* 0x00040000098c0984 */ /* 0x0008640000000c00 */
.L_x_107:
[----:B------:R-:W-:Y:S05]  /*7970*/  BSYNC B1 ;  /* 0x0000000000017941 */ /* 0x000fea0003800000 */
.L_x_106:
[----:B------:R-:W-:Y:S05]  /*7980*/  IMAD.IADD R64, R78, 0x1, R81 ;  /* 0x000000014e407824 */ /* 0x000fea00078e0251 */
[----:B----4-:R-:W-:Y:S04]  /*7990*/  SHF.R.U32.HI R3, RZ, 0x15, R64 ;  /* 0x00000015ff037819 */ /* 0x010fe80000011640 */
[----:B------:R-:W-:Y:S11]  /*79a0*/  LOP3.LUT P0, RZ, R3, 0x3, R158, 0x48, !PT ;  /* 0x0000000303ff7812 */ /* 0x000ff6000780489e */
[----:B------:R-:W-:Y:S02]  /*79b0*/  @!UPT UIADD3 URZ, UPT, UPT, URZ, URZ, URZ ;  /* 0x000000fffffff290 */ /* 0x000fe4000fffe0ff */
        /* <DEDUP_REMOVED lines=17> */
.L_x_111:
[----:B------:R-:W-:Y:S01]  /*7ad0*/  ISETP.NE.AND P6, PT, R174, RZ, PT ;  /* 0x000000ffae00720c */ /* 0x000fe20003fc5270 */
[----:B------:R-:W-:Y:S05]  /*7ae0*/  WARPSYNC.ALL ;  /* 0x0000000000007948 */ /* 0x000fea0003800000 */
[----:B------:R-:W-:Y:S01]  /*7af0*/  R2UR UR4, R64 ;  /* 0x00000000400472ca */ /* 0x000fe200000e0000 */
[----:B------:R-:W-:Y:S01]  /*7b00*/  BSSY.RECONVERGENT B0, `(.L_x_112) ;  /* 0x0000104000007945 */ /* 0x000fe20003800200 */
[----:B------:R-:W-:Y:S02]  /*7b10*/  MOV R0, UR51 ;  /* 0x0000003300007c02 */ /* 0x000fe40008000f00 */
[----:B------:R-:W-:Y:S02]  /*7b20*/  MOV R105, UR37 ;  /* 0x0000002500697c02 */ /* 0x000fe40008000f00 */
[----:B-1----:R-:W-:Y:S02]  /*7b30*/  SHF.L.U32 R80, R88, 0x10, RZ ;  /* 0x0000001058507819 */ /* 0x002fe400000006ff */
[----:B------:R-:W-:Y:S02]  /*7b40*/  @P6 LEA R0, R0, UR48, 0x3 ;  /* 0x0000003000006c11 */ /* 0x000fe4000f8e18ff */
[----:B------:R-:W-:Y:S02]  /*7b50*/  LOP3.LUT R82, R88, 0xffff0000, RZ, 0xc0, !PT ;  /* 0xffff000058527812 */ /* 0x000fe400078ec0ff */
[----:B------:R-:W-:Y:S01]  /*7b60*/  @P6 IADD3 R0, PT, PT, R0, 0x70, RZ ;  /* 0x0000007000006810 */ /* 0x000fe20007ffe0ff */
[----:B------:R-:W1:Y:S01]  /*7b70*/  LDTM.x64 R4, tmem[UR4] ;  /* 0x00000004000479ee */ /* 0x000e620008340000 */
[----:B------:R-:W-:Y:S02]  /*7b80*/  SHF.L.U32 R85, R89, 0x10, RZ ;  /* 0x0000001059557819 */ /* 0x000fe400000006ff */
[----:B------:R-:W-:Y:S02]  /*7b90*/  @P6 PRMT R105, R105, 0x654, R0 ;  /* 0x0000065469696816 */ /* 0x000fe40000000000 */
[----:B------:R-:W-:Y:S02]  /*7ba0*/  LOP3.LUT R84, R89, 0xffff0000, RZ, 0xc0, !PT ;  /* 0xffff000059547812 */ /* 0x000fe400078ec0ff */
[----:B------:R-:W-:Y:S02]  /*7bb0*/  SHF.L.U32 R87, R90, 0x10, RZ ;  /* 0x000000105a577819 */ /* 0x000fe400000006ff */
[----:B------:R-:W-:Y:S01]  /*7bc0*/  ISETP.NE.AND P0, PT, R165, RZ, PT ;  /* 0x000000ffa500720c */ /* 0x000fe20003f05270 */
[C---:B-1----:R-:W-:Y:S01]  /*7bd0*/  FMUL R0, R76.reuse, R4 ;  /* 0x000000044c007220 */ /* 0x042fe20000400000 */
[C---:B------:R-:W-:Y:S01]  /*7be0*/  FMUL R3, R76.reuse, R5 ;  /* 0x000000054c037220 */ /* 0x040fe20000400000 */
[C---:B------:R-:W-:Y:S01]  /*7bf0*/  FMUL R6, R76.reuse, R6 ;  /* 0x000000064c067220 */ /* 0x040fe20000400000 */
[----:B------:R-:W-:Y:S01]  /*7c00*/  FMUL R7, R76, R7 ;  /* 0x000000074c077220 */ /* 0x000fe20000400000 */
[C---:B------:R-:W-:Y:S01]  /*7c10*/  FFMA R0, R83.reuse, R80, R0 ;  /* 0x0000005053007223 */ /* 0x040fe20000000000 */
[----:B------:R-:W-:Y:S01]  /*7c20*/  LOP3.LUT R80, R90, 0xffff0000, RZ, 0xc0, !PT ;  /* 0xffff00005a507812 */ /* 0x000fe200078ec0ff */
[----:B------:R-:W-:Y:S01]  /*7c30*/  FFMA R3, R83, R82, R3 ;  /* 0x0000005253037223 */ /* 0x000fe20000000003 */
[----:B------:R-:W-:Y:S01]  /*7c40*/  LOP3.LUT R82, R103, 0xffff0000, RZ, 0xc0, !PT ;  /* 0xffff000067527812 */ /* 0x000fe200078ec0ff */
[C---:B------:R-:W-:Y:S01]  /*7c50*/  FMUL R4, R76.reuse, R8 ;  /* 0x000000084c047220 */ /* 0x040fe20000400000 */
[C---:B------:R-:W-:Y:S01]  /*7c60*/  FMUL R5, R76.reuse, R9 ;  /* 0x000000094c057220 */ /* 0x040fe20000400000 */
[----:B------:R-:W-:Y:S01]  /*7c70*/  FFMA R6, R83, R85, R6 ;  /* 0x0000005553067223 */ /* 0x000fe20000000006 */
[----:B------:R-:W-:Y:S01]  /*7c80*/  F2FP.BF16.F32.PACK_AB R112, R3, R0 ;  /* 0x000000000370723e */ /* 0x000fe200000010ff */
[----:B------:R-:W-:Y:S01]  /*7c90*/  FFMA R7, R83, R84, R7 ;  /* 0x0000005453077223 */ /* 0x000fe20000000007 */
[----:B------:R-:W-:Y:S01]  /*7ca0*/  SHF.L.U32 R3, R91, 0x10, RZ ;  /* 0x000000105b037819 */ /* 0x000fe200000006ff */
[----:B------:R-:W-:Y:S01]  /*7cb0*/  FFMA R4, R83, R87, R4 ;  /* 0x0000005753047223 */ /* 0x000fe20000000004 */
[----:B------:R-:W-:Y:S01]  /*7cc0*/  LOP3.LUT R0, R91, 0xffff0000, RZ, 0xc0, !PT ;  /* 0xffff00005b007812 */ /* 0x000fe200078ec0ff */
[----:B------:R-:W-:Y:S01]  /*7cd0*/  FMUL R10, R76, R10 ;  /* 0x0000000a4c0a7220 */ /* 0x000fe20000400000 */
[C---:B--2---:R-:W-:Y:S01]  /*7ce0*/  SHF.L.U32 R85, R92.reuse, 0x10, RZ ;  /* 0x000000105c557819 */ /* 0x044fe200000006ff */
[----:B------:R-:W-:Y:S01]  /*7cf0*/  FFMA R5, R83, R80, R5 ;  /* 0x0000005053057223 */ /* 0x000fe20000000005 */
[----:B------:R-:W-:Y:S01]  /*7d00*/  LOP3.LUT R80, R92, 0xffff0000, RZ, 0xc0, !PT ;  /* 0xffff00005c507812 */ /* 0x000fe200078ec0ff */
[C---:B------:R-:W-:Y:S01]  /*7d10*/  FMUL R11, R76.reuse, R11 ;  /* 0x0000000b4c0b7220 */ /* 0x040fe20000400000 */
[----:B------:R-:W-:Y:S01]  /*7d20*/  F2FP.BF16.F32.PACK_AB R113, R7, R6 ;  /* 0x000000060771723e */ /* 0x000fe200000010ff */
[C---:B------:R-:W-:Y:S01]  /*7d30*/  FMUL R8, R76.reuse, R12 ;  /* 0x0000000c4c087220 */ /* 0x040fe20000400000 */
[----:B------:R-:W-:Y:S01]  /*7d40*/  F2FP.BF16.F32.PACK_AB R114, R5, R4 ;  /* 0x000000040572723e */ /* 0x000fe200000010ff */
[----:B------:R-:W-:Y:S01]  /*7d50*/  FMUL R9, R76, R13 ;  /* 0x0000000d4c097220 */ /* 0x000fe20000400000 */
[C---:B------:R-:W-:Y:S01]  /*7d60*/  FFMA R10, R83.reuse, R3, R10 ;  /* 0x00000003530a7223 */ /* 0x040fe2000000000a */
[----:B------:R-:W-:Y:S01]  /*7d70*/  SHF.L.U32 R3, R94, 0x10, RZ ;  /* 0x000000105e037819 */ /* 0x000fe200000006ff */
[----:B------:R-:W-:Y:S01]  /*7d80*/  FFMA R11, R83, R0, R11 ;  /* 0x00000000530b7223 */ /* 0x000fe2000000000b */
[----:B------:R-:W-:Y:S01]  /*7d90*/  SHF.L.U32 R0, R93, 0x10, RZ ;  /* 0x000000105d007819 */ /* 0x000fe200000006ff */
[C---:B------:R-:W-:Y:S01]  /*7da0*/  FFMA R8, R83.reuse, R85, R8 ;  /* 0x0000005553087223 */ /* 0x040fe20000000008 */
[----:B------:R-:W-:Y:S01]  /*7db0*/  SHF.L.U32 R85, R100, 0x10, RZ ;  /* 0x0000001064557819 */ /* 0x000fe200000006ff */
        /* <DEDUP_REMOVED lines=8> */
[----:B------:R-:W-:Y:S01]  /*7e40*/  LOP3.LUT R0, R94, 0xffff0000, RZ, 0xc0, !PT ;  /* 0xffff00005e007812 */ /* 0x000fe200078ec0ff */
[----:B------:R-:W-:Y:S01]  /*7e50*/  FFMA R15, R83, R80, R15 ;  /* 0x00000050530f7223 */ /* 0x000fe2000000000f */
[----:B------:R-:W-:Y:S01]  /*7e60*/  LOP3.LUT R80, R95, 0xffff0000, RZ, 0xc0, !PT ;  /* 0xffff00005f507812 */ /* 0x000fe200078ec0ff */
[----:B------:R-:W-:Y:S01]  /*7e70*/  FFMA R12, R83, R3, R12 ;  /* 0x00000003530c7223 */ /* 0x000fe2000000000c */
[----:B------:R-:W-:Y:S01]  /*7e80*/  SHF.L.U32 R3, R95, 0x10, RZ ;  /* 0x000000105f037819 */ /* 0x000fe200000006ff */
[C---:B------:R-:W-:Y:S01]  /*7e90*/  FMUL R13, R76.reuse, R17 ;  /* 0x000000114c0d7220 */ /* 0x040fe20000400000 */
[----:B------:R-:W-:Y:S01]  /*7ea0*/  F2FP.BF16.F32.PACK_AB R121, R15, R14 ;  /* 0x0000000e0f79723e */ /* 0x000fe200000010ff */
[C---:B------:R-:W-:Y:S01]  /*7eb0*/  FMUL R18, R76.reuse, R18 ;  /* 0x000000124c127220 */ /* 0x040fe20000400000 */
[----:B------:R-:W-:Y:S01]  /*7ec0*/  FMUL R19, R76, R19 ;  /* 0x000000134c137220 */ /* 0x000fe20000400000 */
[C---:B------:R-:W-:Y:S01]  /*7ed0*/  FFMA R13, R83.reuse, R0, R13 ;  /* 0x00000000530d7223 */ /* 0x040fe2000000000d */
[----:B------:R-:W-:Y:S01]  /*7ee0*/  LOP3.LUT R0, R100, 0xffff0000, RZ, 0xc0, !PT ;  /* 0xffff000064007812 */ /* 0x000fe200078ec0ff */
[C---:B------:R-:W-:Y:S01]  /*7ef0*/  FMUL R16, R76.reuse, R20 ;  /* 0x000000144c107220 */ /* 0x040fe20000400000 */
[----:B------:R-:W-:Y:S01]  /*7f00*/  FFMA R18, R83, R3, R18 ;  /* 0x0000000353127223 */ /* 0x000fe20000000012 */
[----:B------:R-:W-:Y:S01]  /*7f10*/  SHF.L.U32 R3, R101, 0x10, RZ ;  /* 0x0000001065037819 */ /* 0x000fe200000006ff */
[----:B------:R-:W-:Y:S01]  /*7f20*/  FMUL R17, R76, R21 ;  /* 0x000000154c117220 */ /* 0x000fe20000400000 */
[----:B------:R-:W-:Y:S01]  /*7f30*/  F2FP.BF16.F32.PACK_AB R122, R13, R12 ;  /* 0x0000000c0d7a723e */ /* 0x000fe200000010ff */
[C---:B------:R-:W-:Y:S01]  /*7f40*/  FFMA R19, R83.reuse, R80, R19 ;  /* 0x0000005053137223 */ /* 0x040fe20000000013 */
[----:B------:R-:W-:Y:S01]  /*7f50*/  LOP3.LUT R80, R102, 0xffff0000, RZ, 0xc0, !PT ;  /* 0xffff000066507812 */ /* 0x000fe200078ec0ff */
[----:B------:R-:W-:Y:S01]  /*7f60*/  FMUL R22, R76, R22 ;  /* 0x000000164c167220 */ /* 0x000fe20000400000 */
[----:B------:R-:W-:Y:S01]  /*7f70*/  FFMA R16, R83, R85, R16 ;  /* 0x0000005553107223 */ /* 0x000fe20000000010 */
[----:B------:R-:W-:Y:S01]  /*7f80*/  SHF.L.U32 R85, R103, 0x10, RZ ;  /* 0x0000001067557819 */ /* 0x000fe200000006ff */
[----:B------:R-:W-:Y:S01]  /*7f90*/  FFMA R17, R83, R0, R17 ;  /* 0x0000000053117223 */ /* 0x000fe20000000011 */
[----:B------:R-:W-:Y:S01]  /*7fa0*/  LOP3.LUT R0, R101, 0xffff0000, RZ, 0xc0, !PT ;  /* 0xffff000065007812 */ /* 0x000fe200078ec0ff */
[----:B------:R-:W-:Y:S01]  /*7fb0*/  FFMA R22, R83, R3, R22 ;  /* 0x0000000353167223 */ /* 0x000fe20000000016 */
[----:B------:R-:W-:Y:S01]  /*7fc0*/  SHF.L.U32 R3, R102, 0x10, RZ ;  /* 0x0000001066037819 */ /* 0x000fe200000006ff */
[C---:B------:R-:W-:Y:S01]  /*7fd0*/  FMUL R23, R76.reuse, R23 ;  /* 0x000000174c177220 */ /* 0x040fe20000400000 */
[----:B------:R-:W-:Y:S01]  /*7fe0*/  F2FP.BF16.F32.PACK_AB R123, R19, R18 ;  /* 0x00000012137b723e */ /* 0x000fe200000010ff */
[C---:B------:R-:W-:Y:S01]  /*7ff0*/  FMUL R20, R76.reuse, R24 ;  /* 0x000000184c147220 */ /* 0x040fe20000400000 */
[----:B------:R-:W-:Y:S01]  /*8000*/  F2FP.BF16.F32.PACK_AB R128, R17, R16 ;  /* 0x000000101180723e */ /* 0x000fe200000010ff */
[----:B------:R-:W-:Y:S01]  /*8010*/  FMUL R21, R76, R25 ;  /* 0x000000194c157220 */ /* 0x000fe20000400000 */
[C---:B------:R-:W-:Y:S01]  /*8020*/  FFMA R23, R83.reuse, R0, R23 ;  /* 0x0000000053177223 */ /* 0x040fe20000000017 */
[----:B------:R-:W-:Y:S01]  /*8030*/  SHF.L.U32 R0, R108, 0x10, RZ ;  /* 0x000000106c007819 */ /* 0x000fe200000006ff */
[C---:B------:R-:W-:Y:S01]  /*8040*/  FMUL R26, R76.reuse, R26 ;  /* 0x0000001a4c1a7220 */ /* 0x040fe20000400000 */
[----:B------:R-:W-:Y:S01]  /*8050*/  FMUL R27, R76, R27 ;  /* 0x0000001b4c1b7220 */ /* 0x000fe20000400000 */
        /* <DEDUP_REMOVED lines=14> */
[----:B------:R-:W-:Y:S01]  /*8140*/  FMUL R30, R76, R30 ;  /* 0x0000001e4c1e7220 */ /* 0x000fe20000400000 */
[----:B------:R-:W-:Y:S01]  /*8150*/  F2FP.BF16.F32.PACK_AB R131, R27, R26 ;  /* 0x0000001a1b83723e */ /* 0x000fe200000010ff */
[C---:B------:R-:W-:Y:S01]  /*8160*/  FFMA R25, R83.reuse, R80, R25 ;  /* 0x0000005053197223 */ /* 0x040fe20000000019 */
[----:B------:R-:W-:Y:S01]  /*8170*/  LOP3.LUT R80, R110, 0xffff0000, RZ, 0xc0, !PT ;  /* 0xffff00006e507812 */ /* 0x000fe200078ec0ff */
        /* <DEDUP_REMOVED lines=36> */
[----:B------:R1:W-:Y:S01]  /*83c0*/  STS.128 [R178+UR48+0x4400], R112 ;  /* 0x00440070b2007988 */ /* 0x0003e20008000c30 */
        /* <DEDUP_REMOVED lines=12> */
[----:B------:R2:W-:Y:S01]  /*8490*/  STS.128 [R177+0x4400], R120 ;  /* 0x00440078b1007388 */ /* 0x0005e20000000c00 */
        /* <DEDUP_REMOVED lines=12> */
[----:B------:R4:W-:Y:S01]  /*8560*/  STS.128 [R176+0x4400], R128 ;  /* 0x00440080b0007388 */ /* 0x0009e20000000c00 */
[----:B------:R-:W-:Y:S01]  /*8570*/  FMUL R51, R76, R51 ;  /* 0x000000334c337220 */ /* 0x000fe20000400000 */
[C---:B------:R-:W-:Y:S01]  /*8580*/  FFMA R44, R83.reuse, R3, R44 ;  /* 0x00000003532c7223 */ /* 0x040fe2000000002c */
[C---:B------:R-:W-:Y:S01]  /*8590*/  SHF.L.U32 R3, R132.reuse, 0x10, RZ ;  /* 0x0000001084037819 */ /* 0x040fe200000006ff */
[----:B------:R-:W-:Y:S01]  /*85a0*/  FFMA R45, R83, R80, R45 ;  /* 0x00000050532d7223 */ /* 0x000fe2000000002d */
[----:B------:R-:W-:Y:S01]  /*85b0*/  LOP3.LUT R80, R133, 0xffff0000, RZ, 0xc0, !PT ;  /* 0xffff000085507812 */ /* 0x000fe200078ec0ff */
        /* <DEDUP_REMOVED lines=8> */
[C---:B------:R-:W-:Y:S01]  /*8640*/  FMUL R54, R76.reuse, R54 ;  /* 0x000000364c367220 */ /* 0x040fe20000400000 */
[----:B------:R-:W-:Y:S01]  /*8650*/  F2FP.BF16.F32.PACK_AB R114, R37, R36 ;  /* 0x000000242572723e */ /* 0x000fe200000010ff */
[----:B------:R1:W-:Y:S01]  /*8660*/  STS.128 [R175+0x4400], R136 ;  /* 0x00440088af007388 */ /* 0x0003e20000000c00 */
[----:B------:R-:W-:Y:S01]  /*8670*/  F2FP.BF16.F32.PACK_AB R115, R43, R42 ;  /* 0x0000002a2b73723e */ /* 0x000fe200000010ff */
[----:B------:R-:W-:Y:S01]  /*8680*/  FMUL R55, R76, R55 ;  /* 0x000000374c377220 */ /* 0x000fe20000400000 */
[----:B--2---:R-:W-:Y:S01]  /*8690*/  F2FP.BF16.F32.PACK_AB R120, R41, R40 ;  /* 0x000000282978723e */ /* 0x004fe200000010ff */
[----:B------:R-:W-:Y:S01]  /*86a0*/  FFMA R48, R83, R3, R48 ;  /* 0x0000000353307223 */ /* 0x000fe20000000030 */
[----:B------:R-:W-:Y:S01]  /*86b0*/  SHF.L.U32 R3, R135, 0x10, RZ ;  /* 0x0000001087037819 */ /* 0x000fe200000006ff */
[----:B------:R-:W-:Y:S01]  /*86c0*/  FFMA R49, R83, R0, R49 ;  /* 0x0000000053317223 */ /* 0x000fe20000000031 */
[C---:B------:R-:W-:Y:S01]  /*86d0*/  SHF.L.U32 R0, R134.reuse, 0x10, RZ ;  /* 0x0000001086007819 */ /* 0x040fe200000006ff */
[----:B------:R2:W-:Y:S01]  /*86e0*/  STS.128 [R173+0x4400], R112 ;  /* 0x00440070ad007388 */ /* 0x0005e20000000c00 */
[----:B------:R-:W-:Y:S01]  /*86f0*/  F2FP.BF16.F32.PACK_AB R121, R47, R46 ;  /* 0x0000002e2f79723e */ /* 0x000fe200000010ff */
[----:B------:R-:W-:Y:S01]  /*8700*/  FFMA R54, R83, R85, R54 ;  /* 0x0000005553367223 */ /* 0x000fe20000000036 */
[----:B------:R-:W-:Y:S01]  /*8710*/  SHF.L.U32 R85, R141, 0x10, RZ ;  /* 0x000000108d557819 */ /* 0x000fe200000006ff */
[----:B------:R-:W-:Y:S01]  /*8720*/  FFMA R55, R83, R80, R55 ;  /* 0x0000005053377223 */ /* 0x000fe20000000037 */
[----:B------:R-:W-:Y:S01]  /*8730*/  LOP3.LUT R80, R134, 0xffff0000, RZ, 0xc0, !PT ;  /* 0xffff000086507812 */ /* 0x000fe200078ec0ff */
[C---:B------:R-:W-:Y:S01]  /*8740*/  FMUL R52, R76.reuse, R56 ;  /* 0x000000384c347220 */ /* 0x040fe20000400000 */
[----:B------:R-:W-:Y:S01]  /*8750*/  F2FP.BF16.F32.PACK_AB R122, R45, R44 ;  /* 0x0000002c2d7a723e */ /* 0x000fe200000010ff */
[C---:B------:R-:W-:Y:S01]  /*8760*/  FMUL R53, R76.reuse, R57 ;  /* 0x000000394c357220 */ /* 0x040fe20000400000 */
[C---:B------:R-:W-:Y:S01]  /*8770*/  FMUL R58, R76.reuse, R58 ;  /* 0x0000003a4c3a7220 */ /* 0x040fe20000400000 */
[----:B------:R-:W-:Y:S01]  /*8780*/  FFMA R52, R83, R0, R52 ;  /* 0x0000000053347223 */ /* 0x000fe20000000034 */
[----:B------:R-:W-:Y:S01]  /*8790*/  LOP3.LUT R0, R135, 0xffff0000, RZ, 0xc0, !PT ;  /* 0xffff000087007812 */ /* 0x000fe200078ec0ff */
[C---:B------:R-:W-:Y:S01]  /*87a0*/  FFMA R53, R83.reuse, R80, R53 ;  /* 0x0000005053357223 */ /* 0x040fe20000000035 */
[----:B------:R-:W-:Y:S01]  /*87b0*/  FFMA R58, R83, R3, R58 ;  /* 0x00000003533a7223 */ /* 0x000fe2000000003a */
[----:B------:R-:W-:Y:S01]  /*87c0*/  FMUL R59, R76, R59 ;  /* 0x0000003b4c3b7220 */ /* 0x000fe20000400000 */
[----:B------:R-:W-:Y:S01]  /*87d0*/  SHF.L.U32 R3, R140, 0x10, RZ ;  /* 0x000000108c037819 */ /* 0x000fe200000006ff */
[----:B------:R-:W-:Y:S01]  /*87e0*/  FMUL R56, R76, R60 ;  /* 0x0000003c4c387220 */ /* 0x000fe20000400000 */
[----:B------:R-:W-:Y:S01]  /*87f0*/  LOP3.LUT R80, R140, 0xffff0000, RZ, 0xc0, !PT ;  /* 0xffff00008c507812 */ /* 0x000fe200078ec0ff */
[C---:B------:R-:W-:Y:S01]  /*8800*/  FMUL R57, R76.reuse, R61 ;  /* 0x0000003d4c397220 */ /* 0x040fe20000400000 */
[----:B------:R-:W-:Y:S01]  /*8810*/  F2FP.BF16.F32.PACK_AB R123, R51, R50 ;  /* 0x00000032337b723e */ /* 0x000fe200000010ff */
[C---:B------:R-:W-:Y:S01]  /*8820*/  FMUL R62, R76.reuse, R62 ;  /* 0x0000003e4c3e7220 */ /* 0x040fe20000400000 */
[C---:B------:R-:W-:Y:S01]  /*8830*/  FFMA R59, R83.reuse, R0, R59 ;  /* 0x00000000533b7223 */ /* 0x040fe2000000003b */
[----:B------:R-:W-:Y:S01]  /*8840*/  FFMA R56, R83, R3, R56 ;  /* 0x0000000353387223 */ /* 0x000fe20000000038 */
[----:B------:R-:W-:Y:S01]  /*8850*/  LOP3.LUT R0, R141, 0xffff0000, RZ, 0xc0, !PT ;  /* 0xffff00008d007812 */ /* 0x000fe200078ec0ff */
[----:B------:R2:W-:Y:S01]  /*8860*/  STS.128 [R172+0x4400], R120 ;  /* 0x00440078ac007388 */ /* 0x0005e20000000c00 */
[C---:B------:R-:W-:Y:S01]  /*8870*/  FFMA R57, R83.reuse, R80, R57 ;  /* 0x0000005053397223 */ /* 0x040fe20000000039 */
[----:B------:R-:W-:Y:S01]  /*8880*/  FMUL R63, R76, R63 ;  /* 0x0000003f4c3f7220 */ /* 0x000fe20000400000 */
[----:B------:R-:W-:Y:S01]  /*8890*/  SHF.L.U32 R3, R142, 0x10, RZ ;  /* 0x000000108e037819 */ /* 0x000fe200000006ff */
[----:B------:R-:W-:Y:S01]  /*88a0*/  FFMA R62, R83, R85, R62 ;  /* 0x00000055533e7223 */ /* 0x000fe2000000003e */
[----:B------:R-:W-:Y:S01]  /*88b0*/  FMUL R60, R76, R64 ;  /* 0x000000404c3c7220 */ /* 0x000fe20000400000 */
[----:B------:R-:W-:Y:S01]  /*88c0*/  LOP3.LUT R80, R142, 0xffff0000, RZ, 0xc0, !PT ;  /* 0xffff00008e507812 */ /* 0x000fe200078ec0ff */
[C---:B------:R-:W-:Y:S01]  /*88d0*/  FMUL R61, R76.reuse, R65 ;  /* 0x000000414c3d7220 */ /* 0x040fe20000400000 */
[----:B------:R-:W-:Y:S01]  /*88e0*/  SHF.L.U32 R85, R143, 0x10, RZ ;  /* 0x000000108f557819 */ /* 0x000fe200000006ff */
[C---:B------:R-:W-:Y:S01]  /*88f0*/  FMUL R66, R76.reuse, R66 ;  /* 0x000000424c427220 */ /* 0x040fe20000400000 */
[----:B------:R-:W-:Y:S01]  /*8900*/  FFMA R63, R83, R0, R63 ;  /* 0x00000000533f7223 */ /* 0x000fe2000000003f */
[----:B------:R-:W-:Y:S01]  /*8910*/  FMUL R67, R76, R67 ;  /* 0x000000434c437220 */ /* 0x000fe20000400000 */
[----:B----4-:R-:W-:Y:S01]  /*8920*/  F2FP.BF16.F32.PACK_AB R128, R49, R48 ;  /* 0x000000303180723e */ /* 0x010fe200000010ff */
[----:B------:R-:W-:Y:S01]  /*8930*/  FFMA R60, R83, R3, R60 ;  /* 0x00000003533c7223 */ /* 0x000fe2000000003c */
[----:B------:R-:W-:Y:S01]  /*8940*/  F2FP.BF16.F32.PACK_AB R129, R55, R54 ;  /* 0x000000363781723e */ /* 0x000fe200000010ff */
[----:B------:R-:W-:Y:S01]  /*8950*/  FFMA R61, R83, R80, R61 ;  /* 0x00000050533d7223 */ /* 0x000fe2000000003d */
[----:B------:R-:W-:Y:S01]  /*8960*/  F2FP.BF16.F32.PACK_AB R130, R53, R52 ;  /* 0x000000343582723e */ /* 0x000fe200000010ff */
[----:B------:R-:W-:Y:S01]  /*8970*/  FFMA R66, R83, R85, R66 ;  /* 0x0000005553427223 */ /* 0x000fe20000000042 */
[----:B------:R-:W-:Y:S01]  /*8980*/  F2FP.BF16.F32.PACK_AB R131, R59, R58 ;  /* 0x0000003a3b83723e */ /* 0x000fe200000010ff */
[----:B------:R-:W-:Y:S01]  /*8990*/  FFMA R67, R83, R82, R67 ;  /* 0x0000005253437223 */ /* 0x000fe20000000043 */
[----:B-1----:R-:W-:Y:S02]  /*89a0*/  F2FP.BF16.F32.PACK_AB R136, R57, R56 ;  /* 0x000000383988723e */ /* 0x002fe400000010ff */
[----:B------:R-:W-:Y:S01]  /*89b0*/  F2FP.BF16.F32.PACK_AB R137, R63, R62 ;  /* 0x0000003e3f89723e */ /* 0x000fe200000010ff */
[----:B------:R2:W-:Y:S01]  /*89c0*/  STS.128 [R171+0x4400], R128 ;  /* 0x00440080ab007388 */ /* 0x0005e20000000c00 */
[----:B------:R-:W-:Y:S02]  /*89d0*/  F2FP.BF16.F32.PACK_AB R138, R61, R60 ;  /* 0x0000003c3d8a723e */ /* 0x000fe400000010ff */
[----:B------:R-:W-:Y:S02]  /*89e0*/  F2FP.BF16.F32.PACK_AB R139, R67, R66 ;  /* 0x00000042438b723e */ /* 0x000fe400000010ff */
[----:B------:R-:W-:Y:S02]  /*89f0*/  LEA R3, R97, UR48, 0x3 ;  /* 0x0000003061037c11 */ /* 0x000fe4000f8e18ff */
[----:B------:R-:W-:Y:S01]  /*8a00*/  @P6 SHF.L.U32 R80, R162, 0x1f, RZ ;  /* 0x0000001fa2506819 */ /* 0x000fe200000006ff */
[----:B------:R2:W-:Y:S01]  /*8a10*/  STS.128 [R170+0x4400], R136 ;  /* 0x00440088aa007388 */ /* 0x0005e20000000c00 */
[----:B------:R-:W-:Y:S01]  /*8a20*/  @!PT LDS RZ, [RZ] ;  /* 0x00000000fffff984 */ /* 0x000fe20000000800 */
[----:B------:R-:W-:Y:S01]  /*8a30*/  @!PT LDS RZ, [RZ] ;  /* 0x00000000fffff984 */ /* 0x000fe20000000800 */
[----:B------:R-:W-:Y:S01]  /*8a40*/  @!PT LDS RZ, [RZ] ;  /* 0x00000000fffff984 */ /* 0x000fe20000000800 */
[----:B------:R-:W-:Y:S01]  /*8a50*/  @!PT LDS RZ, [RZ] ;  /* 0x00000000fffff984 */ /* 0x000fe20000000800 */
[----:B------:R1:W-:Y:S07]  /*8a60*/  MEMBAR.ALL.CTA ;  /* 0x0000000000007992 */ /* 0x0003ee0000008000 */
[----:B-1----:R-:W1:Y:S02]  /*8a70*/  FENCE.VIEW.ASYNC.S ;  /* 0x00000000000073c6 */ /* 0x002e640000000000 */
[----:B-1----:R-:W-:Y:S06]  /*8a80*/  BAR.SYNC.DEFER_BLOCKING 0x1, 0x80 ;  /* 0x0042000000007b1d */ /* 0x002fec0000010000 */
[----:B------:R-:W-:Y:S05]  /*8a90*/  @P0 BRA `(.L_x_113) ;  /* 0x0000000000280947 */ /* 0x000fea0003800000 */
[----:B------:R-:W-:Y:S01]  /*8aa0*/  R2UR UR4, R81 ;  /* 0x00000000510472ca */ /* 0x000fe200000e0000 */
[----:B------:R-:W-:Y:S01]  /*8ab0*/  UIADD3 UR6, UP0, UPT, UR52, 0xa80, URZ ;  /* 0x00000a8034067890 */ /* 0x000fe2000ff1e0ff */
[----:B------:R-:W-:Y:S01]  /*8ac0*/  R2UR UR5, R168 ;  /* 0x00000000a80572ca */ /* 0x000fe200000e0000 */
[----:B------:R-:W-:Y:S02]  /*8ad0*/  UIADD3 UR44, UPT, UPT, UR48, 0x4400, URZ ;  /* 0x00004400302c7890 */ /* 0x000fe4000fffe0ff */
[----:B------:R-:W-:Y:S01]  /*8ae0*/  UIADD3.X UR7, UPT, UPT, URZ, UR53, URZ, UP0, !UPT ;  /* 0x00000035ff077290 */ /* 0x000fe200087fe4ff */
[----:B------:R-:W-:Y:S09]  /*8af0*/  UMOV UR47, UR36 ;  /* 0x00000024002f7c82 */ /* 0x000ff20008000000 */
[----:B------:R-:W-:Y:S09]  /*8b00*/  UIADD3 UR45, UPT, UPT, UR5, UR4, URZ ;  /* 0x00000004052d7290 */ /* 0x000ff2000fffe0ff */
[----:B------:R1:W-:Y:S01]  /*8b10*/  UTMASTG.3D [UR44], [UR6] ;  /* 0x0000002c060073b5 */ /* 0x0003e20008010000 */
[----:B------:R0:W-:Y:S01]  /*8b20*/  UTMACMDFLUSH ;  /* 0x00000000000079b7 */ /* 0x0001e20000000000 */
[----:B-1----:R-:W-:Y:S04]  /*8b30*/  DEPBAR.LE SB0, 0x1 ;  /* 0x000080400000791a */ /* 0x002fe80000000000 */
.L_x_113:
[----:B------:R-:W-:Y:S05]  /*8b40*/  BSYNC.RECONVERGENT B0 ;  /* 0x0000000000007941 */ /* 0x000fea0003800200 */
.L_x_112:
[----:B------:R-:W-:Y:S01]  /*8b50*/  BAR.SYNC.DEFER_BLOCKING 0x1, 0x80 ;  /* 0x0042000000007b1d */ /* 0x000fe20000010000 */
[----:B------:R-:W-:Y:S01]  /*8b60*/  UIADD3 UR54, UPT, UPT, UR51, 0x1, URZ ;  /* 0x0000000133367890 */ /* 0x000fe2000fffe0ff */
[----:B------:R-:W-:Y:S01]  /*8b70*/  IMAD.MOV.U32 R0, RZ, RZ, 0x40 ;  /* 0x00000040ff007424 */ /* 0x000fe200078e00ff */
[----:B------:R-:W-:Y:S02]  /*8b80*/  ISETP.NE.AND P0, PT, R79, RZ, PT ;  /* 0x000000ff4f00720c */ /* 0x000fe40003f05270 */
[----:B------:R-:W-:Y:S02]  /*8b90*/  UISETP.NE.AND UP0, UPT, UR54, 0x4, UPT ;  /* 0x000000043600788c */ /* 0x000fe4000bf05270 */
[----:B------:R-:W-:Y:S02]  /*8ba0*/  SEL R81, R0, 0x80, !P0 ;  /* 0x0000008000517807 */ /* 0x000fe40004000000 */
[----:B------:R-:W-:Y:S01]  /*8bb0*/  USEL UR54, UR54, URZ, UP0 ;  /* 0x000000ff36367287 */ /* 0x000fe20008000000 */
[----:B------:R1:W-:Y:S01]  /*8bc0*/  @P6 SYNCS.ARRIVE.TRANS64.RED.A1T0 RZ, [R105+URZ], RZ ;  /* 0x000000ff69ff69a7 */ /* 0x0003e200081004ff */
[----:B------:R-:W-:Y:S01]  /*8bd0*/  BSSY B1, `(.L_x_114) ;  /* 0x0000020000017945 */ /* 0x000fe20003800000 */
[----:B------:R-:W4:Y:S02]  /*8be0*/  @P6 SYNCS.PHASECHK.TRANS64.TRYWAIT P1, [R3+URZ+0x50], R80 ;  /* 0x00005050030065a7 */ /* 0x000f2400080211ff */
[----:B----4-:R-:W-:Y:S01]  /*8bf0*/  @P6 SEL R99, RZ, 0x1, !P1 ;  /* 0x00000001ff636807 */ /* 0x010fe20004800000 */
[----:B-1----:R-:W-:Y:S06]  /*8c00*/  @!P6 BRA `(.L_x_115) ;  /* 0x000000000070e947 */ /* 0x002fec0003800000 */
        /* <DEDUP_REMOVED lines=10> */
[----:B------:R-:W1:Y:S02]  /*8cb0*/  SYNCS.PHASECHK.TRANS64.TRYWAIT P0, [R3+URZ+0x50], R6 ;  /* 0x00005006030075a7 */ /* 0x000e6400080011ff */
[----:B-1----:R-:W-:Y:S05]  /*8cc0*/  @!P0 BRA `(.L_x_118) ;  /* 0x0000003400348947 */ /* 0x002fea0003800000 */
.L_x_117:
[----:B------:R-:W-:Y:S05]  /*8cd0*/  BSYNC B0 ;  /* 0x0000000000007941 */ /* 0x000fea0003800000 */
.L_x_116:
[----:B------:R-:W-:Y:S01]  /*8ce0*/  ISETP.NE.AND P0, PT, R104, RZ, PT ;  /* 0x000000ff6800720c */ /* 0x000fe20003f05270 */
[----:B------:R-:W-:Y:S11]  /*8cf0*/  VIADD R97, R97, 0x1 ;  /* 0x0000000161617836 */ /* 0x000ff60000000000 */
[----:B------:R-:W-:Y:S01]  /*8d00*/  @!UPT UIADD3 URZ, UPT, UPT, URZ, URZ, URZ ;  /* 0x000000fffffff290 */ /* 0x000fe2000fffe0ff */
[----:B------:R4:W2:Y:S01]  /*8d10*/  @P0 LDS.128 R88, [R4+UR48+0x400] ;  /* 0x0004003004580984 */ /* 0x0008a20008000c00 */
[--C-:B-1----:R-:W-:Y:S01]  /*8d20*/  @P0 IMAD.IADD R3, R96, 0x1, R5.reuse ;  /* 0x0000000160030824 */ /* 0x102fe200078e0205 */
[C---:B------:R-:W-:Y:S01]  /*8d30*/  @P0 IADD3 R6, PT, PT, R98.reuse, R7, RZ ;  /* 0x0000000762060210 */ /* 0x040fe20007ffe0ff */
[C---:B------:R-:W-:Y:S01]  /*8d40*/  @P0 IMAD.IADD R8, R98.reuse, 0x1, R5 ;  /* 0x0000000162080824 */ /* 0x040fe200078e0205 */
[----:B------:R4:W1:Y:S02]  /*8d50*/  @P0 LDS.128 R92, [R0+0x400] ;  /* 0x00040000005c0984 */ /* 0x0008640000000c00 */
[----:B------:R-:W-:Y:S02]  /*8d60*/  @P0 IADD3 R9, PT, PT, R98, R3, RZ ;  /* 0x0000000362090210 */ /* 0x000fe40007ffe0ff */
[----:B------:R4:W1:Y:S04]  /*8d70*/  @P0 LDS.128 R100, [R7+0x400] ;  /* 0x0004000007640984 */ /* 0x0008680000000c00 */
[----:B------:R4:W1:Y:S04]  /*8d80*/  @P0 LDS.128 R108, [R6+0x400] ;  /* 0x00040000066c0984 */ /* 0x0008680000000c00 */
[----:B------:R4:W1:Y:S04]  /*8d90*/  @P0 LDS.128 R116, [R5+0x400] ;  /* 0x0004000005740984 */ /* 0x0008680000000c00 */
[----:B------:R4:W1:Y:S04]  /*8da0*/  @P0 LDS.128 R124, [R8+0x400] ;  /* 0x00040000087c0984 */ /* 0x0008680000000c00 */
[----:B------:R4:W1:Y:S04]  /*8db0*/  @P0 LDS.128 R132, [R3+0x400] ;  /* 0x0004000003840984 */ /* 0x0008680000000c00 */
[----:B------:R4:W1:Y:S02]  /*8dc0*/  @P0 LDS.128 R140, [R9+0x400] ;  /* 0x00040000098c0984 */ /* 0x0008640000000c00 */
.L_x_115:
[----:B------:R-:W-:Y:S05]  /*8dd0*/  BSYNC B1 ;  /* 0x0000000000017941 */ /* 0x000fea0003800000 */
.L_x_114:
        /* <DEDUP_REMOVED lines=21> */
.L_x_119:
[----:B------:R-:W-:Y:S01]  /*8f30*/  ISETP.NE.AND P6, PT, R174, RZ, PT ;  /* 0x000000ffae00720c */ /* 0x000fe20003fc5270 */
[----:B------:R-:W-:Y:S05]  /*8f40*/  WARPSYNC.ALL ;  /* 0x0000000000007948 */ /* 0x000fea0003800000 */
[----:B------:R-:W-:Y:S01]  /*8f50*/  R2UR UR4, R16 ;  /* 0x00000000100472ca */ /* 0x000fe200000e0000 */
[----:B------:R-:W-:Y:S01]  /*8f60*/  BSSY.RECONVERGENT B0, `(.L_x_120) ;  /* 0x0000104000007945 */ /* 0x000fe20003800200 */
[----:B------:R-:W-:Y:S02]  /*8f70*/  MOV R3, UR54 ;  /* 0x0000003600037c02 */ /* 0x000fe40008000f00 */
[----:B------:R-:W-:Y:S02]  /*8f80*/  MOV R84, UR37 ;  /* 0x0000002500547c02 */ /* 0x000fe40008000f00 */
[C---:B--2---:R-:W-:Y:S02]  /*8f90*/  SHF.L.U32 R80, R88.reuse, 0x10, RZ ;  /* 0x0000001058507819 */ /* 0x044fe400000006ff */
[----:B------:R-:W-:Y:S02]  /*8fa0*/  @P6 LEA R3, R3, UR48, 0x3 ;  /* 0x0000003003036c11 */ /* 0x000fe4000f8e18ff */
[----:B------:R-:W-:Y:S02]  /*8fb0*/  LOP3.LUT R82, R88, 0xffff0000, RZ, 0xc0, !PT ;  /* 0xffff000058527812 */ /* 0x000fe400078ec0ff */
[----:B------:R-:W-:Y:S01]  /*8fc0*/  @P6 IADD3 R3, PT, PT, R3, 0x70, RZ ;  /* 0x0000007003036810 */ /* 0x000fe20007ffe0ff */
[----:B------:R-:W2:Y:S01]  /*8fd0*/  LDTM.x64 R4, tmem[UR4] ;  /* 0x00000004000479ee */ /* 0x000ea20008340000 */
[----:B------:R-:W-:Y:S02]  /*8fe0*/  SHF.L.U32 R85, R90, 0x10, RZ ;  /* 0x000000105a557819 */ /* 0x000fe400000006ff */
[----:B------:R-:W-:Y:S02]  /*8ff0*/  @P6 PRMT R84, R84, 0x654, R3 ;  /* 0x0000065454546816 */ /* 0x000fe40000000003 */
[----:B------:R-:W-:Y:S01]  /*9000*/  ISETP.NE.AND P0, PT, R165, RZ, PT ;  /* 0x000000ffa500720c */ /* 0x000fe20003f05270 */
[C---:B--2---:R-:W-:Y:S01]  /*9010*/  FMUL R3, R76.reuse, R5 ;  /* 0x000000054c037220 */ /* 0x044fe20000400000 */
[C---:B------:R-:W-:Y:S01]  /*9020*/  FMUL R0, R76.reuse, R4 ;  /* 0x000000044c007220 */ /* 0x040fe20000400000 */
        /* <DEDUP_REMOVED lines=29> */
[C---:B------:R-:W-:Y:S01]  /*9200*/  SHF.L.U32 R65, R89.reuse, 0x10, RZ ;  /* 0x0000001059417819 */ /* 0x040fe200000006ff */
[C---:B------:R-:W-:Y:S01]  /*9210*/  FMUL R60, R76.reuse, R64 ;  /* 0x000000404c3c7220 */ /* 0x040fe20000400000 */
[----:B------:R-:W-:Y:S01]  /*9220*/  LOP3.LUT R64, R89, 0xffff0000, RZ, 0xc0, !PT ;  /* 0xffff000059407812 */ /* 0x000fe200078ec0ff */
[C---:B------:R-:W-:Y:S01]  /*9230*/  FMUL R6, R76.reuse, R6 ;  /* 0x000000064c067220 */ /* 0x040fe20000400000 */
[----:B------:R-:W-:Y:S01]  /*9240*/  FMUL R7, R76, R7 ;  /* 0x000000074c077220 */ /* 0x000fe20000400000 */
[C---:B------:R-:W-:Y:S01]  /*9250*/  FFMA R0, R83.reuse, R80, R0 ;  /* 0x0000005053007223 */ /* 0x040fe20000000000 */
[C---:B------:R-:W-:Y:S01]  /*9260*/  FFMA R3, R83.reuse, R82, R3 ;  /* 0x0000005253037223 */ /* 0x040fe20000000003 */
[C---:B------:R-:W-:Y:S01]  /*9270*/  FFMA R6, R83.reuse, R65, R6 ;  /* 0x0000004153067223 */ /* 0x040fe20000000006 */
[C---:B------:R-:W-:Y:S01]  /*9280*/  FFMA R7, R83.reuse, R64, R7 ;  /* 0x0000004053077223 */ /* 0x040fe20000000007 */
[----:B------:R-:W-:Y:S01]  /*9290*/  LOP3.LUT R64, R90, 0xffff0000, RZ, 0xc0, !PT ;  /* 0xffff00005a407812 */ /* 0x000fe200078ec0ff */
[----:B------:R-:W-:Y:S01]  /*92a0*/  FFMA R4, R83, R85, R4 ;  /* 0x0000005553047223 */ /* 0x000fe20000000004 */
[----:B------:R-:W-:Y:S01]  /*92b0*/  F2FP.BF16.F32.PACK_AB R112, R3, R0 ;  /* 0x000000000370723e */ /* 0x000fe200000010ff */
[C---:B------:R-:W-:Y:S01]  /*92c0*/  FMUL R10, R76.reuse, R10 ;  /* 0x0000000a4c0a7220 */ /* 0x040fe20000400000 */
[----:B------:R-:W-:Y:S01]  /*92d0*/  SHF.L.U32 R3, R91, 0x10, RZ ;  /* 0x000000105b037819 */ /* 0x000fe200000006ff */
[----:B------:R-:W-:Y:S01]  /*92e0*/  FFMA R5, R83, R64, R5 ;  /* 0x0000004053057223 */ /* 0x000fe20000000005 */
[----:B------:R-:W-:Y:S01]  /*92f0*/  LOP3.LUT R0, R91, 0xffff0000, RZ, 0xc0, !PT ;  /* 0xffff00005b007812 */ /* 0x000fe200078ec0ff */
[----:B------:R-:W-:Y:S01]  /*9300*/  FMUL R11, R76, R11 ;  /* 0x0000000b4c0b7220 */ /* 0x000fe20000400000 */
[----:B------:R-:W-:Y:S01]  /*9310*/  F2FP.BF16.F32.PACK_AB R113, R7, R6 ;  /* 0x000000060771723e */ /* 0x000fe200000010ff */
[C---:B------:R-:W-:Y:S01]  /*9320*/  FFMA R10, R83.reuse, R3, R10 ;  /* 0x00000003530a7223 */ /* 0x040fe2000000000a */
[C---:B-1----:R-:W-:Y:S01]  /*9330*/  SHF.L.U32 R7, R92.reuse, 0x10, RZ ;  /* 0x000000105c077819 */ /* 0x042fe200000006ff */
[----:B------:R-:W-:Y:S01]  /*9340*/  FFMA R11, R83, R0, R11 ;  /* 0x00000000530b7223 */ /* 0x000fe2000000000b */
[----:B------:R-:W-:Y:S01]  /*9350*/  LOP3.LUT R6, R92, 0xffff0000, RZ, 0xc0, !PT ;  /* 0xffff00005c067812 */ /* 0x000fe200078ec0ff */
[C---:B------:R-:W-:Y:S01]  /*9360*/  FMUL R14, R76.reuse, R14 ;  /* 0x0000000e4c0e7220 */ /* 0x040fe20000400000 */
[----:B------:R-:W-:Y:S01]  /*9370*/  F2FP.BF16.F32.PACK_AB R114, R5, R4 ;  /* 0x000000040572723e */ /* 0x000fe200000010ff */
[----:B------:R-:W-:Y:S01]  /*9380*/  FFMA R8, R83, R7, R8 ;  /* 0x0000000753087223 */ /* 0x000fe20000000008 */
[----:B------:R-:W-:Y:S01]  /*9390*/  SHF.L.U32 R0, R93, 0x10, RZ ;  /* 0x000000105d007819 */ /* 0x000fe200000006ff */
[----:B------:R-:W-:Y:S01]  /*93a0*/  FFMA R9, R83, R6, R9 ;  /* 0x0000000653097223 */ /* 0x000fe20000000009 */
[----:B------:R-:W-:Y:S01]  /*93b0*/  LOP3.LUT R4, R93, 0xffff0000, RZ, 0xc0, !PT ;  /* 0xffff00005d047812 */ /* 0x000fe200078ec0ff */
[----:B------:R-:W-:Y:S01]  /*93c0*/  FMUL R15, R76, R15 ;  /* 0x0000000f4c0f7220 */ /* 0x000fe20000400000 */
[C---:B------:R-:W-:Y:S01]  /*93d0*/  SHF.L.U32 R3, R94.reuse, 0x10, RZ ;  /* 0x000000105e037819 */ /* 0x040fe200000006ff */
[C---:B------:R-:W-:Y:S01]  /*93e0*/  FFMA R14, R83.reuse, R0, R14 ;  /* 0x00000000530e7223 */ /* 0x040fe2000000000e */
[----:B------:R-:W-:Y:S01]  /*93f0*/  LOP3.LUT R0, R94, 0xffff0000, RZ, 0xc0, !PT ;  /* 0xffff00005e007812 */ /* 0x000fe200078ec0ff */
[----:B------:R-:W-:Y:S01]  /*9400*/  FFMA R15, R83, R4, R15 ;  /* 0x00000004530f7223 */ /* 0x000fe2000000000f */
[----:B------:R-:W-:Y:S01]  /*9410*/  LOP3.LUT R4, R95, 0xffff0000, RZ, 0xc0, !PT ;  /* 0xffff00005f047812 */ /* 0x000fe200078ec0ff */
[----:B------:R-:W-:Y:S01]  /*9420*/  FFMA R12, R83, R3, R12 ;  /* 0x00000003530c7223 */ /* 0x000fe2000000000c */
[----:B------:R-:W-:Y:S01]  /*9430*/  SHF.L.U32 R3, R95, 0x10, RZ ;  /* 0x000000105f037819 */ /* 0x000fe200000006ff */
[----:B------:R-:W-:Y:S01]  /*9440*/  FMUL R18, R76, R18 ;  /* 0x000000124c127220 */ /* 0x000fe20000400000 */
[C---:B------:R-:W-:Y:S01]  /*9450*/  SHF.L.U32 R5, R100.reuse, 0x10, RZ ;  /* 0x0000001064057819 */ /* 0x040fe200000006ff */
[----:B------:R-:W-:Y:S01]  /*9460*/  FFMA R13, R83, R0, R13 ;  /* 0x00000000530d7223 */ /* 0x000fe2000000000d */
[----:B------:R-:W-:Y:S01]  /*9470*/  LOP3.LUT R0, R100, 0xffff0000, RZ, 0xc0, !PT ;  /* 0xffff000064007812 */ /* 0x000fe200078ec0ff */
[----:B------:R-:W-:Y:S01]  /*9480*/  FMUL R19, R76, R19 ;  /* 0x000000134c137220 */ /* 0x000fe20000400000 */
[----:B------:R-:W-:Y:S01]  /*9490*/  LOP3.LUT R6, R103, 0xffff0000, RZ, 0xc0, !PT ;  /* 0xffff000067067812 */ /* 0x000fe200078ec0ff */
[----:B------:R-:W-:Y:S01]  /*94a0*/  FFMA R18, R83, R3, R18 ;  /* 0x0000000353127223 */ /* 0x000fe20000000012 */
[----:B------:R-:W-:Y:S01]  /*94b0*/  SHF.L.U32 R3, R101, 0x10, RZ ;  /* 0x0000001065037819 */ /* 0x000fe200000006ff */
[----:B------:R-:W-:Y:S01]  /*94c0*/  FFMA R19, R83, R4, R19 ;  /* 0x0000000453137223 */ /* 0x000fe20000000013 */
[----:B------:R-:W-:Y:S01]  /*94d0*/  LOP3.LUT R4, R102, 0xffff0000, RZ, 0xc0, !PT ;  /* 0xffff000066047812 */ /* 0x000fe200078ec0ff */
[----:B------:R-:W-:Y:S01]  /*94e0*/  FMUL R22, R76, R22 ;  /* 0x000000164c167220 */ /* 0x000fe20000400000 */
[----:B------:R-:W-:Y:S01]  /*94f0*/  F2FP.BF16.F32.PACK_AB R115, R11, R10 ;  /* 0x0000000a0b73723e */ /* 0x000fe200000010ff */
        /* <DEDUP_REMOVED lines=10> */
[----:B------:R-:W-:Y:S01]  /*95a0*/  FFMA R23, R83, R0, R23 ;  /* 0x0000000053177223 */ /* 0x000fe20000000017 */
[----:B------:R-:W-:Y:S01]  /*95b0*/  SHF.L.U32 R0, R108, 0x10, RZ ;  /* 0x000000106c007819 */ /* 0x000fe200000006ff */
[----:B------:R-:W-:Y:S01]  /*95c0*/  FMUL R27, R76, R27 ;  /* 0x0000001b4c1b7220 */ /* 0x000fe20000400000 */
[----:B------:R-:W-:Y:S01]  /*95d0*/  F2FP.BF16.F32.PACK_AB R10, R13, R12 ;  /* 0x0000000c0d0a723e */ /* 0x000fe200000010ff */
[C---:B------:R-:W-:Y:S01]  /*95e0*/  FFMA R20, R83.reuse, R3, R20 ;  /* 0x0000000353147223 */ /* 0x040fe20000000014 */
[----:B------:R-:W-:Y:S01]  /*95f0*/  SHF.L.U32 R3, R110, 0x10, RZ ;  /* 0x000000106e037819 */ /* 0x000fe200000006ff */
        /* <DEDUP_REMOVED lines=22> */
[----:B------:R-:W-:Y:S01]  /*9760*/  FFMA R28, R83, R3, R28 ;  /* 0x00000003531c7223 */ /* 0x000fe2000000001c */
[----:B------:R-:W-:Y:S01]  /*9770*/  SHF.L.U32 R3, R117, 0x10, RZ ;  /* 0x0000001075037819 */ /* 0x000fe200000006ff */
        /* <DEDUP_REMOVED lines=10> */
[----:B------:R-:W-:Y:S01]  /*9820*/  FMUL R39, R76, R39 ;  /* 0x000000274c277220 */ /* 0x000fe20000400000 */
[----:B------:R-:W-:Y:S01]  /*9830*/  F2FP.BF16.F32.PACK_AB R25, R31, R30 ;  /* 0x0000001e1f19723e */ /* 0x000fe200000010ff */
[----:B------:R-:W-:Y:S01]  /*9840*/  FFMA R33, R83, R4, R33 ;  /* 0x0000000453217223 */ /* 0x000fe20000000021 */
[----:B------:R-:W-:Y:S01]  /*9850*/  LOP3.LUT R4, R119, 0xffff0000, RZ, 0xc0, !PT ;  /* 0xffff000077047812 */ /* 0x000fe200078ec0ff */
[C---:B------:R-:W-:Y:S01]  /*9860*/  FFMA R38, R83.reuse, R3, R38 ;  /* 0x0000000353267223 */ /* 0x040fe20000000026 */
[C---:B------:R-:W-:Y:S01]  /*9870*/  SHF.L.U32 R3, R118.reuse, 0x10, RZ ;  /* 0x0000001076037819 */ /* 0x040fe200000006ff */
        /* <DEDUP_REMOVED lines=8> */
[C---:B------:R-:W-:Y:S01]  /*9900*/  FFMA R37, R83.reuse, R0, R37 ;  /* 0x0000000053257223 */ /* 0x040fe20000000025 */
[C---:B------:R-:W-:Y:S01]  /*9910*/  SHF.L.U32 R0, R124.reuse, 0x10, RZ ;  /* 0x000000107c007819 */ /* 0x040fe200000006ff */
[----:B------:R-:W-:Y:S01]  /*9920*/  FFMA R42, R83, R5, R42 ;  /* 0x00000005532a7223 */ /* 0x000fe2000000002a */
[----:B------:R-:W-:Y:S01]  /*9930*/  SHF.L.U32 R5, R127, 0x10, RZ ;  /* 0x000000107f057819 */ /* 0x000fe200000006ff */
[----:B------:R1:W-:Y:S01]  /*9940*/  STS.128 [R178+UR48+0x8400], R112 ;  /* 0x00840070b2007988 */ /* 0x0003e20008000c30 */
[----:B------:R-:W-:Y:S01]  /*9950*/  F2FP.BF16.F32.PACK_AB R32, R33, R32 ;  /* 0x000000202120723e */ /* 0x000fe200000010ff */
[----:B------:R-:W-:Y:S01]  /*9960*/  FFMA R43, R83, R4, R43 ;  /* 0x00000004532b7223 */ /* 0x000fe2000000002b */
[----:B------:R-:W-:Y:S01]  /*9970*/  LOP3.LUT R4, R124, 0xffff0000, RZ, 0xc0, !PT ;  /* 0xffff00007c047812 */ /* 0x000fe200078ec0ff */
[----:B------:R-:W-:Y:S01]  /*9980*/  FMUL R46, R76, R46 ;  /* 0x0000002e4c2e7220 */ /* 0x000fe20000400000 */
[----:B------:R-:W-:Y:S01]  /*9990*/  F2FP.BF16.F32.PACK_AB R33, R39, R38 ;  /* 0x000000262721723e */ /* 0x000fe200000010ff */
[----:B------:R-:W-:Y:S01]  /*99a0*/  FFMA R40, R83, R0, R40 ;  /* 0x0000000053287223 */ /* 0x000fe20000000028 */
[----:B------:R-:W-:Y:S01]  /*99b0*/  LOP3.LUT R0, R125, 0xffff0000, RZ, 0xc0, !PT ;  /* 0xffff00007d007812 */ /* 0x000fe200078ec0ff */
[----:B------:R-:W-:Y:S01]  /*99c0*/  FFMA R41, R83, R4, R41 ;  /* 0x0000000453297223 */ /* 0x000fe20000000029 */
[----:B------:R-:W-:Y:S01]  /*99d0*/  LOP3.LUT R4, R126, 0xffff0000, RZ, 0xc0, !PT ;  /* 0xffff00007e047812 */ /* 0x000fe200078ec0ff */
[----:B------:R1:W-:Y:S01]  /*99e0*/  STS.128 [R177+0x8400], R8 ;  /* 0x00840008b1007388 */ /* 0x0003e20000000c00 */
[----:B------:R-:W-:Y:S01]  /*99f0*/  F2FP.BF16.F32.PACK_AB R34, R37, R36 ;  /* 0x000000242522723e */ /* 0x000fe200000010ff */
[----:B------:R-:W-:Y:S01]  /*9a00*/  FMUL R47, R76, R47 ;  /* 0x0000002f4c2f7220 */ /* 0x000fe20000400000 */
[----:B------:R-:W-:Y:S01]  /*9a10*/  F2FP.BF16.F32.PACK_AB R35, R43, R42 ;  /* 0x0000002a2b23723e */ /* 0x000fe200000010ff */
[C---:B------:R-:W-:Y:S01]  /*9a20*/  FFMA R46, R83.reuse, R3, R46 ;  /* 0x00000003532e7223 */ /* 0x040fe2000000002e */
[----:B------:R-:W-:Y:S01]  /*9a30*/  SHF.L.U32 R3, R126, 0x10, RZ ;  /* 0x000000107e037819 */ /* 0x000fe200000006ff */
[----:B------:R-:W-:Y:S01]  /*9a40*/  FFMA R47, R83, R0, R47 ;  /* 0x00000000532f7223 */ /* 0x000fe2000000002f */
[----:B------:R-:W-:Y:S01]  /*9a50*/  LOP3.LUT R0, R127, 0xffff0000, RZ, 0xc0, !PT ;  /* 0xffff00007f007812 */ /* 0x000fe200078ec0ff */
[----:B------:R1:W-:Y:S01]  /*9a60*/  STS.128 [R176+0x8400], R16 ;  /* 0x00840010b0007388 */ /* 0x0003e20000000c00 */
[----:B------:R-:W-:Y:S01]  /*9a70*/  F2FP.BF16.F32.PACK_AB R40, R41, R40 ;  /* 0x000000282928723e */ /* 0x000fe200000010ff */
[C---:B------:R-:W-:Y:S01]  /*9a80*/  FMUL R50, R76.reuse, R50 ;  /* 0x000000324c327220 */ /* 0x040fe20000400000 */
[----:B------:R-:W-:Y:S01]  /*9a90*/  F2FP.BF16.F32.PACK_AB R41, R47, R46 ;  /* 0x0000002e2f29723e */ /* 0x000fe200000010ff */
[----:B------:R-:W-:Y:S01]  /*9aa0*/  FMUL R51, R76, R51 ;  /* 0x000000334c337220 */ /* 0x000fe20000400000 */
[----:B------:R-:W-:Y:S01]  /*9ab0*/  LOP3.LUT R6, R143, 0xffff0000, RZ, 0xc0, !PT ;  /* 0xffff00008f067812 */ /* 0x000fe200078ec0ff */
[C---:B------:R-:W-:Y:S01]  /*9ac0*/  FFMA R44, R83.reuse, R3, R44 ;  /* 0x00000003532c7223 */ /* 0x040fe2000000002c */
[C---:B------:R-:W-:Y:S01]  /*9ad0*/  SHF.L.U32 R3, R132.reuse, 0x10, RZ ;  /* 0x0000001084037819 */ /* 0x040fe200000006ff */
[----:B------:R1:W-:Y:S01]  /*9ae0*/  STS.128 [R175+0x8400], R24 ;  /* 0x00840018af007388 */ /* 0x0003e20000000c00 */
[----:B------:R-:W-:Y:S01]  /*9af0*/  FFMA R45, R83, R4, R45 ;  /* 0x00000004532d7223 */ /* 0x000fe2000000002d */
[----:B------:R-:W-:Y:S01]  /*9b00*/  LOP3.LUT R4, R133, 0xffff0000, RZ, 0xc0, !PT ;  /* 0xffff000085047812 */ /* 0x000fe200078ec0ff */
[----:B------:R-:W-:Y:S01]  /*9b10*/  FFMA R50, R83, R5, R50 ;  /* 0x0000000553327223 */ /* 0x000fe20000000032 */
[----:B------:R-:W-:Y:S01]  /*9b20*/  SHF.L.U32 R5, R133, 0x10, RZ ;  /* 0x0000001085057819 */ /* 0x000fe200000006ff */
[----:B------:R-:W-:Y:S01]  /*9b30*/  FFMA R51, R83, R0, R51 ;  /* 0x0000000053337223 */ /* 0x000fe20000000033 */
[----:B------:R-:W-:Y:S01]  /*9b40*/  LOP3.LUT R0, R132, 0xffff0000, RZ, 0xc0, !PT ;  /* 0xffff000084007812 */ /* 0x000fe200078ec0ff */
[C---:B------:R-:W-:Y:S01]  /*9b50*/  FMUL R54, R76.reuse, R54 ;  /* 0x000000364c367220 */ /* 0x040fe20000400000 */
[----:B------:R-:W-:Y:S01]  /*9b60*/  F2FP.BF16.F32.PACK_AB R42, R45, R44 ;  /* 0x0000002c2d2a723e */ /* 0x000fe200000010ff */
[----:B------:R1:W-:Y:S01]  /*9b70*/  STS.128 [R173+0x8400], R32 ;  /* 0x00840020ad007388 */ /* 0x0003e20000000c00 */
[----:B------:R-:W-:Y:S01]  /*9b80*/  F2FP.BF16.F32.PACK_AB R43, R51, R50 ;  /* 0x00000032332b723e */ /* 0x000fe200000010ff */
[----:B------:R-:W-:Y:S01]  /*9b90*/  FMUL R55, R76, R55 ;  /* 0x000000374c377220 */ /* 0x000fe20000400000 */
[----:B------:R-:W-:Y:S01]  /*9ba0*/  FFMA R48, R83, R3, R48 ;  /* 0x0000000353307223 */ /* 0x000fe20000000030 */
[----:B------:R-:W-:Y:S01]  /*9bb0*/  SHF.L.U32 R3, R135, 0x10, RZ ;  /* 0x0000001087037819 */ /* 0x000fe200000006ff */
[C---:B------:R-:W-:Y:S01]  /*9bc0*/  FFMA R49, R83.reuse, R0, R49 ;  /* 0x0000000053317223 */ /* 0x040fe20000000031 */
[C---:B------:R-:W-:Y:S01]  /*9bd0*/  SHF.L.U32 R0, R134.reuse, 0x10, RZ ;  /* 0x0000001086007819 */ /* 0x040fe200000006ff */
[----:B------:R-:W-:Y:S01]  /*9be0*/  FFMA R54, R83, R5, R54 ;  /* 0x0000000553367223 */ /* 0x000fe20000000036 */
[----:B------:R-:W-:Y:S01]  /*9bf0*/  SHF.L.U32 R5, R141, 0x10, RZ ;  /* 0x000000108d057819 */ /* 0x000fe200000006ff */
[----:B------:R1:W-:Y:S01]  /*9c00*/  STS.128 [R172+0x8400], R40 ;  /* 0x00840028ac007388 */ /* 0x0003e20000000c00 */
[----:B------:R-:W-:Y:S01]  /*9c10*/  F2FP.BF16.F32.PACK_AB R48, R49, R48 ;  /* 0x000000303130723e */ /* 0x000fe200000010ff */
[C---:B------:R-:W-:Y:S01]  /*9c20*/  FFMA R55, R83.reuse, R4, R55 ;  /* 0x0000000453377223 */ /* 0x040fe20000000037 */
[----:B------:R-:W-:Y:S01]  /*9c30*/  LOP3.LUT R4, R134, 0xffff0000, RZ, 0xc0, !PT ;  /* 0xffff000086047812 */ /* 0x000fe200078ec0ff */
[C---:B------:R-:W-:Y:S01]  /*9c40*/  FMUL R58, R76.reuse, R58 ;  /* 0x0000003a4c3a7220 */ /* 0x040fe20000400000 */
[----:B------:R-:W-:Y:S01]  /*9c50*/  FFMA R52, R83, R0, R52 ;  /* 0x0000000053347223 */ /* 0x000fe20000000034 */
[----:B------:R-:W-:Y:S01]  /*9c60*/  LOP3.LUT R0, R135, 0xffff0000, RZ, 0xc0, !PT ;  /* 0xffff000087007812 */ /* 0x000fe200078ec0ff */
[----:B------:R-:W-:Y:S01]  /*9c70*/  FMUL R59, R76, R59 ;  /* 0x0000003b4c3b7220 */ /* 0x000fe20000400000 */
[----:B------:R-:W-:Y:S01]  /*9c80*/  F2FP.BF16.F32.PACK_AB R49, R55, R54 ;  /* 0x000000363731723e */ /* 0x000fe200000010ff */
[C---:B------:R-:W-:Y:S01]  /*9c90*/  FFMA R53, R83.reuse, R4, R53 ;  /* 0x0000000453357223 */ /* 0x040fe20000000035 */
[C---:B------:R-:W-:Y:S01]  /*9ca0*/  FFMA R58, R83.reuse, R3, R58 ;  /* 0x00000003533a7223 */ /* 0x040fe2000000003a */
[----:B------:R-:W-:Y:S01]  /*9cb0*/  SHF.L.U32 R3, R140, 0x10, RZ ;  /* 0x000000108c037819 */ /* 0x000fe200000006ff */
[----:B------:R-:W-:Y:S01]  /*9cc0*/  FMUL R62, R76, R62 ;  /* 0x0000003e4c3e7220 */ /* 0x000fe20000400000 */
[----:B------:R-:W-:Y:S01]  /*9cd0*/  LOP3.LUT R4, R140, 0xffff0000, RZ, 0xc0, !PT ;  /* 0xffff00008c047812 */ /* 0x000fe200078ec0ff */
[----:B------:R-:W-:Y:S01]  /*9ce0*/  FFMA R59, R83, R0, R59 ;  /* 0x00000000533b7223 */ /* 0x000fe2000000003b */
[----:B------:R-:W-:Y:S01]  /*9cf0*/  LOP3.LUT R0, R141, 0xffff0000, RZ, 0xc0, !PT ;  /* 0xffff00008d007812 */ /* 0x000fe200078ec0ff */
[C---:B------:R-:W-:Y:S01]  /*9d00*/  FFMA R56, R83.reuse, R3, R56 ;  /* 0x0000000353387223 */ /* 0x040fe20000000038 */
[----:B------:R-:W-:Y:S01]  /*9d10*/  FMUL R63, R76, R63 ;  /* 0x0000003f4c3f7220 */ /* 0x000fe20000400000 */
[C---:B------:R-:W-:Y:S01]  /*9d20*/  FFMA R57, R83.reuse, R4, R57 ;  /* 0x0000000453397223 */ /* 0x040fe20000000039 */
[C---:B------:R-:W-:Y:S01]  /*9d30*/  SHF.L.U32 R3, R142.reuse, 0x10, RZ ;  /* 0x000000108e037819 */ /* 0x040fe200000006ff */
[----:B------:R-:W-:Y:S01]  /*9d40*/  FFMA R62, R83, R5, R62 ;  /* 0x00000005533e7223 */ /* 0x000fe2000000003e */
[----:B------:R-:W-:Y:S01]  /*9d50*/  LOP3.LUT R4, R142, 0xffff0000, RZ, 0xc0, !PT ;  /* 0xffff00008e047812 */ /* 0x000fe200078ec0ff */
[C---:B------:R-:W-:Y:S01]  /*9d60*/  FMUL R66, R76.reuse, R66 ;  /* 0x000000424c427220 */ /* 0x040fe20000400000 */
[----:B------:R-:W-:Y:S01]  /*9d70*/  SHF.L.U32 R5, R143, 0x10, RZ ;  /* 0x000000108f057819 */ /* 0x000fe200000006ff */
[----:B------:R-:W-:Y:S01]  /*9d80*/  FFMA R63, R83, R0, R63 ;  /* 0x00000000533f7223 */ /* 0x000fe2000000003f */
[----:B------:R-:W-:Y:S01]  /*9d90*/  FMUL R67, R76, R67 ;  /* 0x000000434c437220 */ /* 0x000fe20000400000 */
[----:B------:R-:W-:Y:S01]  /*9da0*/  F2FP.BF16.F32.PACK_AB R50, R53, R52 ;  /* 0x000000343532723e */ /* 0x000fe200000010ff */
[----:B------:R-:W-:Y:S01]  /*9db0*/  FFMA R60, R83, R3, R60 ;  /* 0x00000003533c7223 */ /* 0x000fe2000000003c */
[----:B------:R-:W-:Y:S01]  /*9dc0*/  F2FP.BF16.F32.PACK_AB R51, R59, R58 ;  /* 0x0000003a3b33723e */ /* 0x000fe200000010ff */
[C---:B------:R-:W-:Y:S01]  /*9dd0*/  FFMA R61, R83.reuse, R4, R61 ;  /* 0x00000004533d7223 */ /* 0x040fe2000000003d */
[C---:B------:R-:W-:Y:S01]  /*9de0*/  FFMA R66, R83.reuse, R5, R66 ;  /* 0x0000000553427223 */ /* 0x040fe20000000042 */
[----:B------:R-:W-:Y:S01]  /*9df0*/  FFMA R67, R83, R6, R67 ;  /* 0x0000000653437223 */ /* 0x000fe20000000043 */
[----:B------:R-:W-:Y:S01]  /*9e00*/  F2FP.BF16.F32.PACK_AB R56, R57, R56 ;  /* 0x000000383938723e */ /* 0x000fe200000010ff */
[----:B------:R1:W-:Y:S01]  /*9e10*/  STS.128 [R171+0x8400], R48 ;  /* 0x00840030ab007388 */ /* 0x0003e20000000c00 */
[----:B------:R-:W-:Y:S02]  /*9e20*/  F2FP.BF16.F32.PACK_AB R57, R63, R62 ;  /* 0x0000003e3f39723e */ /* 0x000fe400000010ff */
        /* <DEDUP_REMOVED lines=22> */
[----:B--2---:R-:W-:Y:S04]  /*9f90*/  DEPBAR.LE SB0, 0x1 ;  /* 0x000080400000791a */ /* 0x004fe80000000000 */
.L_x_121:
[----:B------:R-:W-:Y:S05]  /*9fa0*/  BSYNC.RECONVERGENT B0 ;  /* 0x0000000000007941 */ /* 0x000fea0003800200 */
.L_x_120:
[----:B------:R-:W-:Y:S01]  /*9fb0*/  BAR.SYNC.DEFER_BLOCKING 0x1, 0x80 ;  /* 0x0042000000007b1d */ /* 0x000fe20000010000 */
[----:B------:R-:W-:Y:S01]  /*9fc0*/  UIADD3 UR51, UPT, UPT, UR54, 0x1, URZ ;  /* 0x0000000136337890 */ /* 0x000fe2000fffe0ff */
[----:B------:R-:W-:Y:S03]  /*9fd0*/  ISETP.NE.AND P0, PT, R79, RZ, PT ;  /* 0x000000ff4f00720c */ /* 0x000fe60003f05270 */
[----:B------:R-:W-:Y:S01]  /*9fe0*/  UISETP.NE.AND UP0, UPT, UR51, 0x4, UPT ;  /* 0x000000043300788c */ /* 0x000fe2000bf05270 */
[----:B------:R-:W-:Y:S03]  /*9ff0*/  SEL R81, RZ, 0xc0, !P0 ;  /* 0x000000c0ff517807 */ /* 0x000fe60004000000 */
[----:B------:R-:W-:Y:S01]  /*a000*/  USEL UR51, UR51, URZ, UP0 ;  /* 0x000000ff33337287 */ /* 0x000fe20008000000 */
[----:B------:R2:W-:Y:S01]  /*a010*/  @P6 SYNCS.ARRIVE.TRANS64.RED.A1T0 RZ, [R84+URZ], RZ ;  /* 0x000000ff54ff69a7 */ /* 0x0005e200081004ff */
[----:B------:R-:W-:Y:S01]  /*a020*/  BSSY B1, `(.L_x_122) ;  /* 0x000001f000017945 */ /* 0x000fe20003800000 */
[----:B------:R-:W4:Y:S02]  /*a030*/  @P6 SYNCS.PHASECHK.TRANS64.TRYWAIT P1, [R0+URZ+0x50], R3 ;  /* 0x00005003000065a7 */ /* 0x000f2400080211ff */
[----:B----4-:R-:W-:Y:S01]  /*a040*/  @P6 SEL R99, RZ, 0x1, !P1 ;  /* 0x00000001ff636807 */ /* 0x010fe20004800000 */
[----:B--2---:R-:W-:Y:S06]  /*a050*/  @!P6 BRA `(.L_x_123) ;  /* 0x00000000006ce947 */ /* 0x004fec0003800000 */
        /* <DEDUP_REMOVED lines=12> */
.L_x_125:
[----:B------:R-:W-:Y:S05]  /*a120*/  BSYNC B0 ;  /* 0x0000000000007941 */ /* 0x000fea0003800000 */
.L_x_124:
[----:B------:R-:W-:Y:S11]  /*a130*/  ISETP.NE.AND P0, PT, R104, RZ, PT ;  /* 0x000000ff6800720c */ /* 0x000ff60003f05270 */
[----:B------:R-:W-:Y:S02]  /*a140*/  @!UPT UIADD3 URZ, UPT, UPT, URZ, URZ, URZ ;  /* 0x000000fffffff290 */ /* 0x000fe4000fffe0ff */
[----:B------:R4:W1:Y:S01]  /*a150*/  @P0 LDS.128 R88, [R97+UR48+0x400] ;  /* 0x0004003061580984 */ /* 0x0008620008000c00 */
[----:B--2---:R-:W-:Y:S01]  /*a160*/  @P0 IMAD.IADD R3, R96, 0x1, R5 ;  /* 0x0000000160030824 */ /* 0x004fe200078e0205 */
        /* <DEDUP_REMOVED lines=10> */
.L_x_123:
[----:B------:R-:W-:Y:S05]  /*a210*/  BSYNC B1 ;  /* 0x0000000000017941 */ /* 0x000fea0003800000 */
.L_x_122:
[----:B-1----:R-:W-:Y:S01]  /*a220*/  IMAD.IADD R16, R78, 0x1, R81 ;  /* 0x000000014e107824 */ /* 0x002fe200078e0251 */
[----:B------:R-:W-:Y:S04]  /*a230*/  BSSY.RECONVERGENT B6, `(.L_x_127) ;  /* 0x0000015000067945 */ /* 0x000fe80003800200 */
[----:B----4-:R-:W-:Y:S04]  /*a240*/  SHF.R.U32.HI R3, RZ, 0x15, R16 ;  /* 0x00000015ff037819 */ /* 0x010fe80000011610 */
[----:B------:R-:W-:Y:S11]  /*a250*/  LOP3.LUT P0, RZ, R3, 0x3, R158, 0x48, !PT ;  /* 0x0000000303ff7812 */ /* 0x000ff6000780489e */
[----:B------:R-:W-:Y:S02]  /*a260*/  @!UPT UIADD3 URZ, UPT, UPT, URZ, URZ, URZ ;  /* 0x000000fffffff290 */ /* 0x000fe4000fffe0ff */
[----:B------:R-:W-:Y:S05]  /*a270*/  @!P0 BRA `(.L_x_128) ;  /* 0x0000000000408947 */ /* 0x000fea0003800000 */
[----:B------:R-:W1:Y:S01]  /*a280*/  LDCU.64 UR8, c[0x4][0x70] ;  /* 0x01000e00ff0877ac */ /* 0x000e620008000a00 */
[----:B------:R-:W-:Y:S01]  /*a290*/  MOV R15, 0x0 ;  /* 0x00000000000f7802 */ /* 0x000fe20000000f00 */
[----:B------:R-:W-:Y:S02]  /*a2a0*/  HFMA2 R12, -RZ, RZ, 0, 5.9604644775390625e-08 ;  /* 0x00000001ff0c7431 */ /* 0x000fe400000001ff */
[----:B------:R-:W-:Y:S02]  /*a2b0*/  IMAD.MOV.U32 R8, RZ, RZ, 0x192 ;  /* 0x00000192ff087424 */ /* 0x000fe400078e00ff */
[----:B------:R-:W-:Y:S01]  /*a2c0*/  IMAD.MOV.U32 R13, RZ, RZ, RZ ;  /* 0x000000ffff0d7224 */ /* 0x000fe200078e00ff */
[----:B------:R-:W4:Y:S01]  /*a2d0*/  LDCU.64 UR6, c[0x4][0x78] ;  /* 0x01000f00ff0677ac */ /* 0x000f220008000a00 */
[----:B------:R-:W2:Y:S01]  /*a2e0*/  LDC.64 R14, c[0x4][R15] ;  /* 0x010000000f0e7b82 */ /* 0x000ea20000000a00 */
[----:B------:R-:W5:Y:S01]  /*a2f0*/  LDCU.64 UR4, c[0x4][0x10] ;  /* 0x01000200ff0477ac */ /* 0x000f620008000a00 */
[----:B-1----:R-:W-:Y:S01]  /*a300*/  MOV R5, UR9 ;  /* 0x0000000900057c02 */ /* 0x002fe20008000f00 */
[----:B------:R-:W-:Y:S01]  /*a310*/  IMAD.U32 R4, RZ, RZ, UR8 ;  /* 0x00000008ff047e24 */ /* 0x000fe2000f8e00ff */
[----:B----4-:R-:W-:Y:S01]  /*a320*/  MOV R7, UR7 ;  /* 0x0000000700077c02 */ /* 0x010fe20008000f00 */
[----:B------:R-:W-:Y:S01]  /*a330*/  IMAD.U32 R6, RZ, RZ, UR6 ;  /* 0x00000006ff067e24 */ /* 0x000fe2000f8e00ff */
[----:B-----5:R-:W-:Y:S01]  /*a340*/  MOV R11, UR5 ;  /* 0x00000005000b7c02 */ /* 0x020fe20008000f00 */
[----:B------:R-:W-:Y:S02]  /*a350*/  IMAD.U32 R10, RZ, RZ, UR4 ;  /* 0x00000004ff0a7e24 */ /* 0x000fe4000f8e00ff */
[----:B------:R-:W-:Y:S07]  /*a360*/  LEPC R20, `(.L_x_128) ;  /* 0x000000001014794e */ /* 0x000fee0000000000 */
[----:B--23--:R-:W-:Y:S05]  /*a370*/  CALL.ABS.NOINC R14 ;  /* 0x000000000e007343 */ /* 0x00cfea0003c00000 */
.L_x_128:
[----:B------:R-:W-:Y:S05]  /*a380*/  BSYNC.RECONVERGENT B6 ;  /* 0x0000000000067941 */ /* 0x000fea0003800200 */
.L_x_127:
[----:B------:R-:W-:Y:S01]  /*a390*/  SHF.L.U32 R78, R88, 0x10, RZ ;  /* 0x00000010584e7819 */ /* 0x000fe200000006ff */
[----:B------:R-:W-:Y:S05]  /*a3a0*/  WARPSYNC.ALL ;  /* 0x0000000000007948 */ /* 0x000fea0003800000 */
[----:B------:R-:W-:Y:S01]  /*a3b0*/  R2UR UR4, R16 ;  /* 0x00000000100472ca */ /* 0x000fe200000e0000 */
[----:B------:R-:W-:Y:S01]  /*a3c0*/  BSSY.RECONVERGENT B0, `(.L_x_129) ;  /* 0x00000fc000007945 */ /* 0x000fe20003800200 */
[----:B------:R-:W-:Y:S02]  /*a3d0*/  LOP3.LUT R0, R88, 0xffff0000, RZ, 0xc0, !PT ;  /* 0xffff000058007812 */ /* 0x000fe400078ec0ff */
[C---:B------:R-:W-:Y:S02]  /*a3e0*/  SHF.L.U32 R3, R89.reuse, 0x10, RZ ;  /* 0x0000001059037819 */ /* 0x040fe400000006ff */
[----:B------:R-:W-:Y:S02]  /*a3f0*/  LOP3.LUT R80, R89, 0xffff0000, RZ, 0xc0, !PT ;  /* 0xffff000059507812 */ /* 0x000fe400078ec0ff */
[C---:B------:R-:W-:Y:S02]  /*a400*/  SHF.L.U32 R82, R90.reuse, 0x10, RZ ;  /* 0x000000105a527819 */ /* 0x040fe400000006ff */
[----:B------:R-:W-:Y:S02]  /*a410*/  LOP3.LUT R84, R90, 0xffff0000, RZ, 0xc0, !PT ;  /* 0xffff00005a547812 */ /* 0x000fe400078ec0ff */
[C---:B------:R-:W-:Y:S01]  /*a420*/  SHF.L.U32 R85, R91.reuse, 0x10, RZ ;  /* 0x000000105b557819 */ /* 0x040fe200000006ff */
[----:B------:R-:W1:Y:S01]  /*a430*/  LDTM.x64 R4, tmem[UR4] ;  /* 0x00000004000479ee */ /* 0x000e620008340000 */
[----:B------:R-:W-:Y:S02]  /*a440*/  LOP3.LUT R86, R91, 0xffff0000, RZ, 0xc0, !PT ;  /* 0xffff00005b567812 */ /* 0x000fe400078ec0ff */
[C---:B--2---:R-:W-:Y:S02]  /*a450*/  SHF.L.U32 R87, R92.reuse, 0x10, RZ ;  /* 0x000000105c577819 */ /* 0x044fe400000006ff */
[----:B------:R-:W-:Y:S02]  /*a460*/  LOP3.LUT R88, R92, 0xffff0000, RZ, 0xc0, !PT ;  /* 0xffff00005c587812 */ /* 0x000fe400078ec0ff */
[C---:B------:R-:W-:Y:S02]  /*a470*/  SHF.L.U32 R89, R93.reuse, 0x10, RZ ;  /* 0x000000105d597819 */ /* 0x040fe400000006ff */
[----:B------:R-:W-:Y:S02]  /*a480*/  LOP3.LUT R90, R93, 0xffff0000, RZ, 0xc0, !PT ;  /* 0xffff00005d5a7812 */ /* 0x000fe400078ec0ff */
[C---:B------:R-:W-:Y:S02]  /*a490*/  SHF.L.U32 R91, R94.reuse, 0x10, RZ ;  /* 0x000000105e5b7819 */ /* 0x040fe400000006ff */
[----:B------:R-:W-:Y:S02]  /*a4a0*/  LOP3.LUT R92, R94, 0xffff0000, RZ, 0xc0, !PT ;  /* 0xffff00005e5c7812 */ /* 0x000fe400078ec0ff */
[C---:B------:R-:W-:Y:S02]  /*a4b0*/  SHF.L.U32 R93, R95.reuse, 0x10, RZ ;  /* 0x000000105f5d7819 */ /* 0x040fe400000006ff */
[----:B------:R-:W-:Y:S02]  /*a4c0*/  LOP3.LUT R94, R95, 0xffff0000, RZ, 0xc0, !PT ;  /* 0xffff00005f5e7812 */ /* 0x000fe400078ec0ff */
[C---:B------:R-:W-:Y:S02]  /*a4d0*/  SHF.L.U32 R95, R100.reuse, 0x10, RZ ;  /* 0x00000010645f7819 */ /* 0x040fe400000006ff */
[----:B------:R-:W-:Y:S02]  /*a4e0*/  LOP3.LUT R96, R100, 0xffff0000, RZ, 0xc0, !PT ;  /* 0xffff000064607812 */ /* 0x000fe400078ec0ff */
[C---:B------:R-:W-:Y:S01]  /*a4f0*/  SHF.L.U32 R97, R101.reuse, 0x10, RZ ;  /* 0x0000001065617819 */ /* 0x040fe200000006ff */
[C---:B-1----:R-:W-:Y:S01]  /*a500*/  FMUL R4, R76.reuse, R4 ;  /* 0x000000044c047220 */ /* 0x042fe20000400000 */
[----:B------:R-:W-:Y:S01]  /*a510*/  LOP3.LUT R98, R101, 0xffff0000, RZ, 0xc0, !PT ;  /* 0xffff000065627812 */ /* 0x000fe200078ec0ff */
[----:B------:R-:W-:Y:S01]  /*a520*/  FMUL R5, R76, R5 ;  /* 0x000000054c057220 */ /* 0x000fe20000400000 */
[C---:B------:R-:W-:Y:S01]  /*a530*/  SHF.L.U32 R99, R102.reuse, 0x10, RZ ;  /* 0x0000001066637819 */ /* 0x040fe200000006ff */
[C---:B------:R-:W-:Y:S01]  /*a540*/  FFMA R4, R83.reuse, R78, R4 ;  /* 0x0000004e53047223 */ /* 0x040fe20000000004 */
[----:B------:R-:W-:Y:S01]  /*a550*/  LOP3.LUT R100, R102, 0xffff0000, RZ, 0xc0, !PT ;  /* 0xffff000066647812 */ /* 0x000fe200078ec0ff */
[----:B------:R-:W-:Y:S01]  /*a560*/  FFMA R5, R83, R0, R5 ;  /* 0x0000000053057223 */ /* 0x000fe20000000005 */
[C---:B------:R-:W-:Y:S01]  /*a570*/  SHF.L.U32 R101, R103.reuse, 0x10, RZ ;  /* 0x0000001067657819 */ /* 0x040fe200000006ff */
[C---:B------:R-:W-:Y:S01]  /*a580*/  FMUL R6, R76.reuse, R6 ;  /* 0x000000064c067220 */ /* 0x040fe20000400000 */
[----:B------:R-:W-:Y:S01]  /*a590*/  LOP3.LUT R102, R103, 0xffff0000, RZ, 0xc0, !PT ;  /* 0xffff000067667812 */ /* 0x000fe200078ec0ff */
[----:B------:R-:W-:Y:S01]  /*a5a0*/  FMUL R7, R76, R7 ;  /* 0x000000074c077220 */ /* 0x000fe20000400000 */
[----:B------:R-:W-:Y:S01]  /*a5b0*/  F2FP.BF16.F32.PACK_AB R4, R5, R4 ;  /* 0x000000040504723e */ /* 0x000fe200000010ff */
[C---:B------:R-:W-:Y:S01]  /*a5c0*/  FFMA R6, R83.reuse, R3, R6 ;  /* 0x0000000353067223 */ /* 0x040fe20000000006 */
[C---:B------:R-:W-:Y:S01]  /*a5d0*/  SHF.L.U32 R103, R108.reuse, 0x10, RZ ;  /* 0x000000106c677819 */ /* 0x040fe200000006ff */
[----:B------:R-:W-:Y:S01]  /*a5e0*/  FFMA R7, R83, R80, R7 ;  /* 0x0000005053077223 */ /* 0x000fe20000000007 */
[----:B------:R-:W-:Y:S01]  /*a5f0*/  LOP3.LUT R104, R108, 0xffff0000, RZ, 0xc0, !PT ;  /* 0xffff00006c687812 */ /* 0x000fe200078ec0ff */
[C---:B------:R-:W-:Y:S01]  /*a600*/  FMUL R8, R76.reuse, R8 ;  /* 0x000000084c087220 */ /* 0x040fe20000400000 */
[----:B------:R-:W-:Y:S01]  /*a610*/  SHF.L.U32 R105, R109, 0x10, RZ ;  /* 0x000000106d697819 */ /* 0x000fe200000006ff */
[----:B------:R-:W-:Y:S01]  /*a620*/  FMUL R9, R76, R9 ;  /* 0x000000094c097220 */ /* 0x000fe20000400000 */
[----:B------:R-:W-:Y:S01]  /*a630*/  F2FP.BF16.F32.PACK_AB R5, R7, R6 ;  /* 0x000000060705723e */ /* 0x000fe200000010ff */
[----:B------:R-:W-:Y:S01]  /*a640*/  FFMA R8, R83, R82, R8 ;  /* 0x0000005253087223 */ /* 0x000fe20000000008 */
[----:B------:R-:W-:Y:S01]  /*a650*/  LOP3.LUT R106, R109, 0xffff0000, RZ, 0xc0, !PT ;  /* 0xffff00006d6a7812 */ /* 0x000fe200078ec0ff */
[----:B------:R-:W-:Y:S01]  /*a660*/  FFMA R9, R83, R84, R9 ;  /* 0x0000005453097223 */ /* 0x000fe20000000009 */
[----:B------:R-:W-:Y:S01]  /*a670*/  SHF.L.U32 R107, R110, 0x10, RZ ;  /* 0x000000106e6b7819 */ /* 0x000fe200000006ff */
[----:B------:R-:W-:Y:S01]  /*a680*/  FMUL R10, R76, R10 ;  /* 0x0000000a4c0a7220 */ /* 0x000fe20000400000 */
        /* <DEDUP_REMOVED lines=8> */
[----:B------:R-:W-:Y:S01]  /*a710*/  SHF.L.U32 R111, R116, 0x10, RZ ;  /* 0x00000010746f7819 */ /* 0x000fe200000006ff */
[C---:B------:R-:W-:Y:S01]  /*a720*/  FMUL R3, R76.reuse, R13 ;  /* 0x0000000d4c037220 */ /* 0x040fe20000400000 */
[----:B------:R-:W-:Y:S01]  /*a730*/  F2FP.BF16.F32.PACK_AB R7, R11, R10 ;  /* 0x0000000a0b07723e */ /* 0x000fe200000010ff */
[----:B------:R-:W-:Y:S01]  /*a740*/  FMUL R14, R76, R14 ;  /* 0x0000000e4c0e7220 */ /* 0x000fe20000400000 */
[----:B------:R-:W-:Y:S01]  /*a750*/  LOP3.LUT R112, R116, 0xffff0000, RZ, 0xc0, !PT ;  /* 0xffff000074707812 */ /* 0x000fe200078ec0ff */
[C---:B------:R-:W-:Y:S01]  /*a760*/  FMUL R15, R76.reuse, R15 ;  /* 0x0000000f4c0f7220 */ /* 0x040fe20000400000 */
[----:B------:R-:W-:Y:S01]  /*a770*/  SHF.L.U32 R113, R117, 0x10, RZ ;  /* 0x0000001075717819 */ /* 0x000fe200000006ff */
[----:B------:R-:W-:Y:S01]  /*a780*/  FFMA R0, R83, R87, R0 ;  /* 0x0000005753007223 */ /* 0x000fe20000000000 */
[----:B------:R-:W-:Y:S01]  /*a790*/  LOP3.LUT R114, R117, 0xffff0000, RZ, 0xc0, !PT ;  /* 0xffff000075727812 */ /* 0x000fe200078ec0ff */
[----:B------:R-:W-:Y:S01]  /*a7a0*/  FMUL R12, R76, R16 ;  /* 0x000000104c0c7220 */ /* 0x000fe20000400000 */
[C---:B------:R-:W-:Y:S01]  /*a7b0*/  SHF.L.U32 R115, R118.reuse, 0x10, RZ ;  /* 0x0000001076737819 */ /* 0x040fe200000006ff */
[----:B------:R-:W-:Y:S01]  /*a7c0*/  FFMA R3, R83, R88, R3 ;  /* 0x0000005853037223 */ /* 0x000fe20000000003 */
[----:B------:R-:W-:Y:S01]  /*a7d0*/  LOP3.LUT R116, R118, 0xffff0000, RZ, 0xc0, !PT ;  /* 0xffff000076747812 */ /* 0x000fe200078ec0ff */
[C---:B------:R-:W-:Y:S01]  /*a7e0*/  FMUL R13, R76.reuse, R17 ;  /* 0x000000114c0d7220 */ /* 0x040fe20000400000 */
[----:B------:R-:W-:Y:S01]  /*a7f0*/  SHF.L.U32 R117, R119, 0x10, RZ ;  /* 0x0000001077757819 */ /* 0x000fe200000006ff */
[----:B------:R-:W-:Y:S01]  /*a800*/  FFMA R14, R83, R89, R14 ;  /* 0x00000059530e7223 */ /* 0x000fe2000000000e */
[----:B------:R-:W-:Y:S01]  /*a810*/  F2FP.BF16.F32.PACK_AB R8, R3, R0 ;  /* 0x000000000308723e */ /* 0x000fe200000010ff */
[----:B------:R-:W-:Y:S01]  /*a820*/  FMUL R18, R76, R18 ;  /* 0x000000124c127220 */ /* 0x000fe20000400000 */
[----:B------:R-:W-:Y:S01]  /*a830*/  LOP3.LUT R118, R119, 0xffff0000, RZ, 0xc0, !PT ;  /* 0xffff000077767812 */ /* 0x000fe200078ec0ff */
[----:B------:R-:W-:Y:S01]  /*a840*/  FFMA R15, R83, R90, R15 ;  /* 0x0000005a530f7223 */ /* 0x000fe2000000000f */
[----:B------:R-:W-:Y:S01]  /*a850*/  SHF.L.U32 R119, R124, 0x10, RZ ;  /* 0x000000107c777819 */ /* 0x000fe200000006ff */
[----:B------:R-:W-:Y:S01]  /*a860*/  FMUL R19, R76, R19 ;  /* 0x000000134c137220 */ /* 0x000fe20000400000 */
[----:B------:R-:W-:Y:S01]  /*a870*/  LOP3.LUT R120, R124, 0xffff0000, RZ, 0xc0, !PT ;  /* 0xffff00007c787812 */ /* 0x000fe200078ec0ff */
[----:B------:R1:W-:Y:S01]  /*a880*/  STS.128 [R178+UR48+0xc400], R4 ;  /* 0x00c40004b2007988 */ /* 0x0003e20008000c30 */
[----:B------:R-:W-:Y:S01]  /*a890*/  F2FP.BF16.F32.PACK_AB R9, R15, R14 ;  /* 0x0000000e0f09723e */ /* 0x000fe200000010ff */
[C---:B------:R-:W-:Y:S01]  /*a8a0*/  FFMA R12, R83.reuse, R91, R12 ;  /* 0x0000005b530c7223 */ /* 0x040fe2000000000c */
[C---:B------:R-:W-:Y:S01]  /*a8b0*/  FFMA R13, R83.reuse, R92, R13 ;  /* 0x0000005c530d7223 */ /* 0x040fe2000000000d */
[----:B------:R-:W-:Y:S01]  /*a8c0*/  FFMA R18, R83, R93, R18 ;  /* 0x0000005d53127223 */ /* 0x000fe20000000012 */
[----:B------:R-:W-:Y:S01]  /*a8d0*/  SHF.L.U32 R121, R125, 0x10, RZ ;  /* 0x000000107d797819 */ /* 0x000fe200000006ff */
[----:B------:R-:W-:Y:S01]  /*a8e0*/  FFMA R19, R83, R94, R19 ;  /* 0x0000005e53137223 */ /* 0x000fe20000000013 */
[C---:B------:R-:W-:Y:S01]  /*a8f0*/  FMUL R16, R76.reuse, R20 ;  /* 0x000000144c107220 */ /* 0x040fe20000400000 */
[----:B------:R-:W-:Y:S01]  /*a900*/  F2FP.BF16.F32.PACK_AB R10, R13, R12 ;  /* 0x0000000c0d0a723e */ /* 0x000fe200000010ff */
[C---:B------:R-:W-:Y:S01]  /*a910*/  FMUL R17, R76.reuse, R21 ;  /* 0x000000154c117220 */ /* 0x040fe20000400000 */
[C---:B------:R-:W-:Y:S01]  /*a920*/  FMUL R22, R76.reuse, R22 ;  /* 0x000000164c167220 */ /* 0x040fe20000400000 */
[----:B------:R-:W-:Y:S01]  /*a930*/  F2FP.BF16.F32.PACK_AB R11, R19, R18 ;  /* 0x00000012130b723e */ /* 0x000fe200000010ff */
[C---:B------:R-:W-:Y:S01]  /*a940*/  FFMA R16, R83.reuse, R95, R16 ;  /* 0x0000005f53107223 */ /* 0x040fe20000000010 */
[----:B------:R-:W-:Y:S01]  /*a950*/  FFMA R17, R83, R96, R17 ;  /* 0x0000006053117223 */ /* 0x000fe20000000011 */
[----:B------:R-:W-:Y:S01]  /*a960*/  LOP3.LUT R122, R125, 0xffff0000, RZ, 0xc0, !PT ;  /* 0xffff00007d7a7812 */ /* 0x000fe200078ec0ff */
[----:B------:R-:W-:Y:S01]  /*a970*/  FFMA R22, R83, R97, R22 ;  /* 0x0000006153167223 */ /* 0x000fe20000000016 */
[----:B------:R1:W-:Y:S01]  /*a980*/  STS.128 [R177+0xc400], R8 ;  /* 0x00c40008b1007388 */ /* 0x0003e20000000c00 */
[C---:B------:R-:W-:Y:S01]  /*a990*/  FMUL R23, R76.reuse, R23 ;  /* 0x000000174c177220 */ /* 0x040fe20000400000 */
[----:B------:R-:W-:Y:S01]  /*a9a0*/  F2FP.BF16.F32.PACK_AB R16, R17, R16 ;  /* 0x000000101110723e */ /* 0x000fe200000010ff */
[C---:B------:R-:W-:Y:S01]  /*a9b0*/  FMUL R20, R76.reuse, R24 ;  /* 0x000000184c147220 */ /* 0x040fe20000400000 */
[----:B------:R-:W-:Y:S01]  /*a9c0*/  FMUL R21, R76, R25 ;  /* 0x000000194c157220 */ /* 0x000fe20000400000 */
[C---:B------:R-:W-:Y:S01]  /*a9d0*/  SHF.L.U32 R123, R126.reuse, 0x10, RZ ;  /* 0x000000107e7b7819 */ /* 0x040fe200000006ff */
[C---:B------:R-:W-:Y:S01]  /*a9e0*/  FFMA R23, R83.reuse, R98, R23 ;  /* 0x0000006253177223 */ /* 0x040fe20000000017 */
[C---:B------:R-:W-:Y:S01]  /*a9f0*/  FFMA R20, R83.reuse, R99, R20 ;  /* 0x0000006353147223 */ /* 0x040fe20000000014 */
[----:B------:R-:W-:Y:S01]  /*aa00*/  LOP3.LUT R124, R126, 0xffff0000, RZ, 0xc0, !PT ;  /* 0xffff00007e7c7812 */ /* 0x000fe200078ec0ff */
        /* <DEDUP_REMOVED lines=8> */
[----:B------:R-:W-:Y:S01]  /*aa90*/  SHF.L.U32 R125, R127, 0x10, RZ ;  /* 0x000000107f7d7819 */ /* 0x000fe200000006ff */
[----:B------:R-:W-:Y:S01]  /*aaa0*/  FFMA R24, R83, R103, R24 ;  /* 0x0000006753187223 */ /* 0x000fe20000000018 */
[C---:B------:R-:W-:Y:S01]  /*aab0*/  FMUL R25, R76.reuse, R29 ;  /* 0x0000001d4c197220 */ /* 0x040fe20000400000 */
[----:B------:R-:W-:Y:S01]  /*aac0*/  LOP3.LUT R126, R127, 0xffff0000, RZ, 0xc0, !PT ;  /* 0xffff00007f7e7812 */ /* 0x000fe200078ec0ff */
[C---:B------:R-:W-:Y:S01]  /*aad0*/  FMUL R30, R76.reuse, R30 ;  /* 0x0000001e4c1e7220 */ /* 0x040fe20000400000 */
[----:B------:R-:W-:Y:S01]  /*aae0*/  F2FP.BF16.F32.PACK_AB R19, R27, R26 ;  /* 0x0000001a1b13723e */ /* 0x000fe200000010ff */
[C---:B------:R-:W-:Y:S01]  /*aaf0*/  FFMA R25, R83.reuse, R104, R25 ;  /* 0x0000006853197223 */ /* 0x040fe20000000019 */
[----:B------:R-:W-:Y:S01]  /*ab00*/  FMUL R31, R76, R31 ;  /* 0x0000001f4c1f7220 */ /* 0x000fe20000400000 */
[----:B------:R-:W-:Y:S01]  /*ab10*/  FFMA R30, R83, R105, R30 ;  /* 0x00000069531e7223 */ /* 0x000fe2000000001e */
[----:B------:R-:W-:Y:S01]  /*ab20*/  SHF.L.U32 R127, R132, 0x10, RZ ;  /* 0x00000010847f7819 */ /* 0x000fe200000006ff */
[----:B------:R1:W-:Y:S01]  /*ab30*/  STS.128 [R176+0xc400], R16 ;  /* 0x00c40010b0007388 */ /* 0x0003e20000000c00 */
[----:B------:R-:W-:Y:S01]  /*ab40*/  F2FP.BF16.F32.PACK_AB R24, R25, R24 ;  /* 0x000000181918723e */ /* 0x000fe200000010ff */
[C---:B------:R-:W-:Y:S01]  /*ab50*/  FFMA R31, R83.reuse, R106, R31 ;  /* 0x0000006a531f7223 */ /* 0x040fe2000000001f */
[C---:B------:R-:W-:Y:S01]  /*ab60*/  FMUL R28, R76.reuse, R32 ;  /* 0x000000204c1c7220 */ /* 0x040fe20000400000 */
[C---:B------:R-:W-:Y:S01]  /*ab70*/  FMUL R29, R76.reuse, R33 ;  /* 0x000000214c1d7220 */ /* 0x040fe20000400000 */
[----:B------:R-:W-:Y:S01]  /*ab80*/  FMUL R34, R76, R34 ;  /* 0x000000224c227220 */ /* 0x000fe20000400000 */
[----:B------:R-:W-:Y:S01]  /*ab90*/  LOP3.LUT R128, R132, 0xffff0000, RZ, 0xc0, !PT ;  /* 0xffff000084807812 */ /* 0x000fe200078ec0ff */
[----:B------:R-:W-:Y:S01]  /*aba0*/  FFMA R28, R83, R107, R28 ;  /* 0x0000006b531c7223 */ /* 0x000fe2000000001c */
[----:B------:R-:W-:Y:S01]  /*abb0*/  F2FP.BF16.F32.PACK_AB R25, R31, R30 ;  /* 0x0000001e1f19723e */ /* 0x000fe200000010ff */
[C---:B------:R-:W-:Y:S01]  /*abc0*/  FFMA R29, R83.reuse, R108, R29 ;  /* 0x0000006c531d7223 */ /* 0x040fe2000000001d */
[----:B------:R-:W-:Y:S01]  /*abd0*/  FFMA R34, R83, R109, R34 ;  /* 0x0000006d53227223 */ /* 0x000fe20000000022 */
[C---:B------:R-:W-:Y:S01]  /*abe0*/  FMUL R35, R76.reuse, R35 ;  /* 0x000000234c237220 */ /* 0x040fe20000400000 */
[----:B------:R-:W-:Y:S01]  /*abf0*/  SHF.L.U32 R129, R133, 0x10, RZ ;  /* 0x0000001085817819 */ /* 0x000fe200000006ff */
[C---:B------:R-:W-:Y:S01]  /*ac00*/  FMUL R32, R76.reuse, R36 ;  /* 0x000000244c207220 */ /* 0x040fe20000400000 */
[----:B------:R-:W-:Y:S01]  /*ac10*/  F2FP.BF16.F32.PACK_AB R26, R29, R28 ;  /* 0x0000001c1d1a723e */ /* 0x000fe200000010ff */
[C---:B------:R-:W-:Y:S01]  /*ac20*/  FFMA R35, R83.reuse, R110, R35 ;  /* 0x0000006e53237223 */ /* 0x040fe20000000023 */
[C---:B------:R-:W-:Y:S01]  /*ac30*/  FMUL R33, R76.reuse, R37 ;  /* 0x000000254c217220 */ /* 0x040fe20000400000 */
[----:B------:R-:W-:Y:S01]  /*ac40*/  FFMA R32, R83, R111, R32 ;  /* 0x0000006f53207223 */ /* 0x000fe20000000020 */
        /* <DEDUP_REMOVED lines=29> */
[C---:B------:R-:W-:Y:S01]  /*ae20*/  FMUL R47, R76.reuse, R47 ;  /* 0x0000002f4c2f7220 */ /* 0x040fe20000400000 */
[C---:B------:R-:W-:Y:S01]  /*ae30*/  FMUL R44, R76.reuse, R48 ;  /* 0x000000304c2c7220 */ /* 0x040fe20000400000 */
[----:B------:R-:W-:Y:S01]  /*ae40*/  FMUL R45, R76, R49 ;  /* 0x000000314c2d7220 */ /* 0x000fe20000400000 */
[----:B------:R1:W-:Y:S01]  /*ae50*/  STS.128 [R173+0xc400], R32 ;  /* 0x00c40020ad007388 */ /* 0x0003e20000000c00 */
[C---:B------:R-:W-:Y:S01]  /*ae60*/  SHF.L.U32 R135, R140.reuse, 0x10, RZ ;  /* 0x000000108c877819 */ /* 0x040fe200000006ff */
[----:B------:R-:W-:Y:S01]  /*ae70*/  FFMA R46, R83, R121, R46 ;  /* 0x00000079532e7223 */ /* 0x000fe2000000002e */
[----:B------:R-:W-:Y:S01]  /*ae80*/  F2FP.BF16.F32.PACK_AB R40, R41, R40 ;  /* 0x000000282928723e */ /* 0x000fe200000010ff */
[C---:B------:R-:W-:Y:S01]  /*ae90*/  FFMA R47, R83.reuse, R122, R47 ;  /* 0x0000007a532f7223 */ /* 0x040fe2000000002f */
[C---:B------:R-:W-:Y:S01]  /*aea0*/  FFMA R44, R83.reuse, R123, R44 ;  /* 0x0000007b532c7223 */ /* 0x040fe2000000002c */
[----:B------:R-:W-:Y:S01]  /*aeb0*/  LOP3.LUT R136, R140, 0xffff0000, RZ, 0xc0, !PT ;  /* 0xffff00008c887812 */ /* 0x000fe200078ec0ff */
[C---:B------:R-:W-:Y:S01]  /*aec0*/  FFMA R45, R83.reuse, R124, R45 ;  /* 0x0000007c532d7223 */ /* 0x040fe2000000002d */
[C---:B------:R-:W-:Y:S01]  /*aed0*/  FMUL R50, R76.reuse, R50 ;  /* 0x000000324c327220 */ /* 0x040fe20000400000 */
[C---:B------:R-:W-:Y:S01]  /*aee0*/  FMUL R51, R76.reuse, R51 ;  /* 0x000000334c337220 */ /* 0x040fe20000400000 */
[C---:B------:R-:W-:Y:S01]  /*aef0*/  FMUL R48, R76.reuse, R52 ;  /* 0x000000344c307220 */ /* 0x040fe20000400000 */
[C---:B------:R-:W-:Y:S01]  /*af00*/  FMUL R49, R76.reuse, R53 ;  /* 0x000000354c317220 */ /* 0x040fe20000400000 */
[C---:B------:R-:W-:Y:S01]  /*af10*/  FFMA R50, R83.reuse, R125, R50 ;  /* 0x0000007d53327223 */ /* 0x040fe20000000032 */
        /* <DEDUP_REMOVED lines=9> */
[----:B------:R-:W-:Y:S01]  /*afb0*/  FFMA R55, R83, R130, R55 ;  /* 0x0000008253377223 */ /* 0x000fe20000000037 */
[C---:B------:R-:W-:Y:S01]  /*afc0*/  FMUL R59, R76.reuse, R59 ;  /* 0x0000003b4c3b7220 */ /* 0x040fe20000400000 */
[----:B------:R-:W-:Y:S01]  /*afd0*/  F2FP.BF16.F32.PACK_AB R41, R47, R46 ;  /* 0x0000002e2f29723e */ /* 0x000fe200000010ff */
[----:B------:R-:W-:Y:S01]  /*afe0*/  FFMA R52, R83, R131, R52 ;  /* 0x0000008353347223 */ /* 0x000fe20000000034 */
[----:B------:R-:W-:Y:S01]  /*aff0*/  F2FP.BF16.F32.PACK_AB R42, R45, R44 ;  /* 0x0000002c2d2a723e */ /* 0x000fe200000010ff */
[C---:B------:R-:W-:Y:S01]  /*b000*/  FMUL R56, R76.reuse, R60 ;  /* 0x0000003c4c387220 */ /* 0x040fe20000400000 */
[----:B------:R-:W-:Y:S01]  /*b010*/  F2FP.BF16.F32.PACK_AB R43, R51, R50 ;  /* 0x00000032332b723e */ /* 0x000fe200000010ff */
[----:B------:R-:W-:Y:S01]  /*b020*/  FFMA R53, R83, R132, R53 ;  /* 0x0000008453357223 */ /* 0x000fe20000000035 */
[----:B------:R-:W-:Y:S01]  /*b030*/  SHF.L.U32 R137, R141, 0x10, RZ ;  /* 0x000000108d897819 */ /* 0x000fe200000006ff */
[C---:B------:R-:W-:Y:S01]  /*b040*/  FMUL R57, R76.reuse, R61 ;  /* 0x0000003d4c397220 */ /* 0x040fe20000400000 */
[----:B------:R-:W-:Y:S01]  /*b050*/  FFMA R58, R83, R133, R58 ;  /* 0x00000085533a7223 */ /* 0x000fe2000000003a */
[----:B------:R1:W-:Y:S01]  /*b060*/  STS.128 [R172+0xc400], R40 ;  /* 0x00c40028ac007388 */ /* 0x0003e20000000c00 */
[----:B------:R-:W-:Y:S01]  /*b070*/  LOP3.LUT R138, R141, 0xffff0000, RZ, 0xc0, !PT ;  /* 0xffff00008d8a7812 */ /* 0x000fe200078ec0ff */
[----:B------:R-:W-:Y:S01]  /*b080*/  FMUL R62, R76, R62 ;  /* 0x0000003e4c3e7220 */ /* 0x000fe20000400000 */
[C---:B------:R-:W-:Y:S01]  /*b090*/  FFMA R59, R83.reuse, R134, R59 ;  /* 0x00000086533b7223 */ /* 0x040fe2000000003b */
[----:B------:R-:W-:Y:S01]  /*b0a0*/  SHF.L.U32 R139, R142, 0x10, RZ ;  /* 0x000000108e8b7819 */ /* 0x000fe200000006ff */
[----:B------:R-:W-:Y:S01]  /*b0b0*/  FMUL R63, R76, R63 ;  /* 0x0000003f4c3f7220 */ /* 0x000fe20000400000 */
[C---:B------:R-:W-:Y:S01]  /*b0c0*/  FFMA R56, R83.reuse, R135, R56 ;  /* 0x0000008753387223 */ /* 0x040fe20000000038 */
[----:B------:R-:W-:Y:S01]  /*b0d0*/  LOP3.LUT R140, R142, 0xffff0000, RZ, 0xc0, !PT ;  /* 0xffff00008e8c7812 */ /* 0x000fe200078ec0ff */
[C---:B------:R-:W-:Y:S01]  /*b0e0*/  FMUL R60, R76.reuse, R64 ;  /* 0x000000404c3c7220 */ /* 0x040fe20000400000 */
[----:B------:R-:W-:Y:S01]  /*b0f0*/  FFMA R57, R83, R136, R57 ;  /* 0x0000008853397223 */ /* 0x000fe20000000039 */
[----:B------:R-:W-:Y:S01]  /*b100*/  SHF.L.U32 R141, R143, 0x10, RZ ;  /* 0x000000108f8d7819 */ /* 0x000fe200000006ff */
[C---:B------:R-:W-:Y:S01]  /*b110*/  FMUL R61, R76.reuse, R65 ;  /* 0x000000414c3d7220 */ /* 0x040fe20000400000 */
[----:B------:R-:W-:Y:S01]  /*b120*/  FFMA R62, R83, R137, R62 ;  /* 0x00000089533e7223 */ /* 0x000fe2000000003e */
[----:B------:R-:W-:Y:S01]  /*b130*/  LOP3.LUT R142, R143, 0xffff0000, RZ, 0xc0, !PT ;  /* 0xffff00008f8e7812 */ /* 0x000fe200078ec0ff */
[C---:B------:R-:W-:Y:S01]  /*b140*/  FMUL R66, R76.reuse, R66 ;  /* 0x000000424c427220 */ /* 0x040fe20000400000 */
[----:B------:R-:W-:Y:S01]  /*b150*/  F2FP.BF16.F32.PACK_AB R48, R49, R48 ;  /* 0x000000303130723e */ /* 0x000fe200000010ff */
[----:B------:R-:W-:Y:S01]  /*b160*/  FFMA R63, R83, R138, R63 ;  /* 0x0000008a533f7223 */ /* 0x000fe2000000003f */
[----:B------:R-:W-:Y:S01]  /*b170*/  FMUL R67, R76, R67 ;  /* 0x000000434c437220 */ /* 0x000fe20000400000 */
[----:B------:R-:W-:Y:S01]  /*b180*/  F2FP.BF16.F32.PACK_AB R49, R55, R54 ;  /* 0x000000363731723e */ /* 0x000fe200000010ff */
[----:B------:R-:W-:Y:S01]  /*b190*/  FFMA R60, R83, R139, R60 ;  /* 0x0000008b533c7223 */ /* 0x000fe2000000003c */
[----:B------:R-:W-:Y:S01]  /*b1a0*/  F2FP.BF16.F32.PACK_AB R50, R53, R52 ;  /* 0x000000343532723e */ /* 0x000fe200000010ff */
[----:B------:R-:W-:Y:S01]  /*b1b0*/  FFMA R61, R83, R140, R61 ;  /* 0x0000008c533d7223 */ /* 0x000fe2000000003d */
[----:B------:R-:W-:Y:S01]  /*b1c0*/  F2FP.BF16.F32.PACK_AB R51, R59, R58 ;  /* 0x0000003a3b33723e */ /* 0x000fe200000010ff */
[C---:B------:R-:W-:Y:S01]  /*b1d0*/  FFMA R66, R83.reuse, R141, R66 ;  /* 0x0000008d53427223 */ /* 0x040fe20000000042 */
[----:B------:R-:W-:Y:S01]  /*b1e0*/  FFMA R67, R83, R142, R67 ;  /* 0x0000008e53437223 */ /* 0x000fe20000000043 */
[----:B------:R-:W-:Y:S02]  /*b1f0*/  F2FP.BF16.F32.PACK_AB R56, R57, R56 ;  /* 0x000000383938723e */ /* 0x000fe400000010ff */
[----:B------:R1:W-:Y:S01]  /*b200*/  STS.128 [R171+0xc400], R48 ;  /* 0x00c40030ab007388 */ /* 0x0003e20000000c00 */
[----:B------:R-:W-:Y:S02]  /*b210*/  F2FP.BF16.F32.PACK_AB R57, R63, R62 ;  /* 0x0000003e3f39723e */ /* 0x000fe400000010ff */
[----:B------:R-:W-:Y:S02]  /*b220*/  F2FP.BF16.F32.PACK_AB R58, R61, R60 ;  /* 0x0000003c3d3a723e */ /* 0x000fe400000010ff */
[----:B------:R-:W-:Y:S02]  /*b230*/  F2FP.BF16.F32.PACK_AB R59, R67, R66 ;  /* 0x00000042433b723e */ /* 0x000fe400000010ff */
[----:B------:R-:W-:Y:S03]  /*b240*/  ISETP.NE.AND P0, PT, R165, RZ, PT ;  /* 0x000000ffa500720c */ /* 0x000fe60003f05270 */
        /* <DEDUP_REMOVED lines=19> */
.L_x_130:
[----:B------:R-:W-:Y:S05]  /*b380*/  BSYNC.RECONVERGENT B0 ;  /* 0x0000000000007941 */ /* 0x000fea0003800200 */
.L_x_129:
[----:B------:R-:W-:Y:S01]  /*b390*/  BAR.SYNC.DEFER_BLOCKING 0x1, 0x80 ;  /* 0x0042000000007b1d */ /* 0x000fe20000010000 */
[----:B------:R-:W-:Y:S09]  /*b3a0*/  UISETP.NE.AND UP0, UPT, UR49, -0x4, UPT ;  /* 0xfffffffc3100788c */ /* 0x000ff2000bf05270 */
[----:B------:R-:W-:Y:S05]  /*b3b0*/  BRA.U !UP0, `(.L_x_131) ;  /* 0x0000000108287547 */ /* 0x000fea000b800000 */
[----:B------:R-:W-:Y:S01]  /*b3c0*/  ISETP.NE.AND P0, PT, R174, RZ, PT ;  /* 0x000000ffae00720c */ /* 0x000fe20003f05270 */
[----:B------:R-:W-:Y:S01]  /*b3d0*/  IMAD.U32 R3, RZ, RZ, UR51 ;  /* 0x00000033ff037e24 */ /* 0x000fe2000f8e00ff */
[----:B------:R-:W-:Y:S01]  /*b3e0*/  UIADD3 UR51, UPT, UPT, UR51, 0x1, URZ ;  /* 0x0000000133337890 */ /* 0x000fe2000fffe0ff */
[----:B------:R-:W-:Y:S03]  /*b3f0*/  IMAD.U32 R0, RZ, RZ, UR37 ;  /* 0x00000025ff007e24 */ /* 0x000fe6000f8e00ff */
[----:B------:R-:W-:Y:S04]  /*b400*/  UISETP.NE.AND UP0, UPT, UR51, 0x4, UPT ;  /* 0x000000043300788c */ /* 0x000fe8000bf05270 */
[----:B------:R-:W-:Y:S03]  /*b410*/  USEL UR51, UR51, URZ, UP0 ;  /* 0x000000ff33337287 */ /* 0x000fe60008000000 */
[----:B------:R-:W-:Y:S05]  /*b420*/  @P0 LEA R3, R3, UR48, 0x3 ;  /* 0x0000003003030c11 */ /* 0x000fea000f8e18ff */
[----:B------:R-:W-:Y:S05]  /*b430*/  @P0 VIADD R3, R3, 0x70 ;  /* 0x0000007003030836 */ /* 0x000fea0000000000 */
[----:B------:R-:W-:Y:S04]  /*b440*/  @P0 PRMT R0, R0, 0x654, R3 ;  /* 0x0000065400000816 */ /* 0x000fe80000000003 */
[----:B------:R2:W-:Y:S03]  /*b450*/  @P0 SYNCS.ARRIVE.TRANS64.RED.A1T0 RZ, [R0+URZ], RZ ;  /* 0x000000ff00ff09a7 */ /* 0x0005e600081004ff */
.L_x_131:
[----:B------:R-:W-:Y:S01]  /*b460*/  ISETP.NE.AND P1, PT, R166, RZ, PT ;  /* 0x000000ffa600720c */ /* 0x000fe20003f25270 */
[----:B--2---:R-:W-:Y:S01]  /*b470*/  IMAD.IADD R0, R77, 0x1, R152 ;  /* 0x000000014d007824 */ /* 0x004fe200078e0298 */
[----:B------:R-:W-:Y:S01]  /*b480*/  ISETP.NE.AND P0, PT, R169, 0x2, PT ;  /* 0x00000002a900780c */ /* 0x000fe20003f05270 */
[----:B------:R-:W-:Y:S01]  /*b490*/  UIADD3 UR49, UPT, UPT, UR49, 0x4, URZ ;  /* 0x0000000431317890 */ /* 0x000fe2000fffe0ff */
[----:B------:R-:W-:Y:S01]  /*b4a0*/  LOP3.LUT R79, R79, 0x1, RZ, 0x3c, !PT ;  /* 0x000000014f4f7812 */ /* 0x000fe200078e3cff */
[----:B------:R-:W-:Y:S01]  /*b4b0*/  IMAD.IADD R20, R75, 0x1, R150 ;  /* 0x000000014b147824 */ /* 0x000fe200078e0296 */
[----:B------:R-:W-:Y:S02]  /*b4c0*/  R2UR UR20, R0 ;  /* 0x00000000001472ca */ /* 0x000fe400000e0000 */
[----:B------:R-:W-:Y:S02]  /*b4d0*/  SEL R0, RZ, 0x1, P0 ;  /* 0x00000001ff007807 */ /* 0x000fe40000000000 */
[----:B------:R-:W-:Y:S02]  /*b4e0*/  SEL R169, R169, RZ, P0 ;  /* 0x000000ffa9a97207 */ /* 0x000fe40000000000 */
[----:B------:R-:W-:Y:S02]  /*b4f0*/  LOP3.LUT R161, R161, R0, RZ, 0x3c, !PT ;  /* 0x00000000a1a17212 */ /* 0x000fe400078e3cff */
[----:B------:R-:W-:Y:S01]  /*b500*/  @P1 R2UR UR36, R160 ;  /* 0x00000000a02412ca */ /* 0x000fe200000e0000 */
[----:B------:R-:W-:Y:S03]  /*b510*/  @!UPT UIADD3 URZ, UPT, UPT, URZ, URZ, URZ ;  /* 0x000000fffffff290 */ /* 0x000fe6000fffe0ff */
[----:B------:R-:W-:Y:S11]  /*b520*/  @P1 BRA `(.L_x_132) ;  /* 0xffffff9c00f41947 */ /* 0x000ff6000383ffff */
[----:B------:R-:W-:Y:S01]  /*b530*/  SYNCS.ARRIVE.TRANS64.A1T0 RZ, [UR48+0xf0], RZ ;  /* 0x0000f0ffffff79a7 */ /* 0x000fe20008100030 */
[----:B------:R-:W-:-:S09]  /*b540*/  UISETP.NE.AND UP0, UPT, UR50, URZ, UPT ;  /* 0x000000ff3200728c */ /* 0x000fd2000bf05270 */
[----:B------:R-:W-:Y:S05]  /*b550*/  BRA.U !UP0, `(.L_x_133) ;  /* 0x0000000108487547 */ /* 0x000fea000b800000 */
[----:B------:R-:W2:Y:S02]  /*b560*/  LDCU.64 UR4, c[0x0][0xc90] ;  /* 0x00019200ff0477ac */ /* 0x000ea40008000a00 */
[----:B--2---:R-:W-:-:S04]  /*b570*/  UISETP.NE.U32.AND UP0, UPT, UR4, URZ, UPT ;  /* 0x000000ff0400728c */ /* 0x004fc8000bf05070 */
[----:B------:R-:W-:-:S09]  /*b580*/  UISETP.NE.AND.EX UP0, UPT, UR5, URZ, UPT, UP0 ;  /* 0x000000ff0500728c */ /* 0x000fd2000bf05300 */
[----:B------:R-:W-:Y:S05]  /*b590*/  BRA.U UP0, `(.L_x_134) ;  /* 0x00000001000c7547 */ /* 0x000fea000b800000 */
[----:B------:R-:W-:-:S13]  /*b5a0*/  FSETP.NEU.AND P0, PT, R83, RZ, PT ;  /* 0x000000ff5300720b */ /* 0x000fda0003f0d000 */
[----:B------:R-:W-:Y:S05]  /*b5b0*/  @!P0 EXIT ;  /* 0x000000000000894d */ /* 0x000fea0003800000 */
[----:B------:R-:W-:Y:S05]  /*b5c0*/  BRA `(.L_x_133) ;  /* 0x00000000002c7947 */ /* 0x000fea0003800000 */
.L_x_134:
[----:B------:R-:W-:Y:S01]  /*b5d0*/  ISETP.NE.AND P0, PT, R167, RZ, PT ;  /* 0x000000ffa700720c */ /* 0x000fe20003f05270 */
[----:B------:R-:W-:-:S12]  /*b5e0*/  BSSY.RECONVERGENT B0, `(.L_x_133) ;  /* 0x0000009000007945 */ /* 0x000fd80003800200 */
[----:B------:R-:W-:Y:S05]  /*b5f0*/  @P0 BRA `(.L_x_135) ;  /* 0x0000000000140947 */ /* 0x000fea0003800000 */
[----:B------:R-:W2:Y:S02]  /*b600*/  LDCU.64 UR4, c[0x0][0xc88] ;  /* 0x00019100ff0477ac */ /* 0x000ea40008000a00 */
[----:B--2---:R-:W-:-:S04]  /*b610*/  ISETP.NE.U32.AND P0, PT, RZ, UR4, PT ;  /* 0x00000004ff007c0c */ /* 0x004fc8000bf05070 */
[----:B------:R-:W-:-:S13]  /*b620*/  ISETP.NE.AND.EX P0, PT, RZ, UR5, PT, P0 ;  /* 0x00000005ff007c0c */ /* 0x000fda000bf05300 */
[----:B------:R-:W-:Y:S05]  /*b630*/  @!P0 EXIT ;  /* 0x000000000000894d */ /* 0x000fea0003800000 */
[----:B------:R-:W-:Y:S05]  /*b640*/  BRA `(.L_x_136) ;  /* 0x0000000000087947 */ /* 0x000fea0003800000 */
.L_x_135:
[----:B------:R-:W-:-:S13]  /*b650*/  FSETP.NEU.AND P0, PT, R83, RZ, PT ;  /* 0x000000ff5300720b */ /* 0x000fda0003f0d000 */
[----:B------:R-:W-:Y:S05]  /*b660*/  @!P0 EXIT ;  /* 0x000000000000894d */ /* 0x000fea0003800000 */
.L_x_136:
[----:B------:R-:W-:Y:S05]  /*b670*/  BSYNC.RECONVERGENT B0 ;  /* 0x0000000000007941 */ /* 0x000fea0003800200 */
.L_x_133:
[----:B------:R-:W-:Y:S01]  /*b680*/  ULEA UR4, UR51, UR48, 0x3 ;  /* 0x0000003033047291 */ /* 0x000fe2000f8e18ff */
[----:B------:R-:W-:-:S04]  /*b690*/  DEPBAR.LE SB0, 0x0 ;  /* 0x000080000000791a */ /* 0x000fc80000000000 */
[----:B------:R-:W-:-:S04]  /*b6a0*/  UIADD3 UR4, UPT, UPT, UR4, 0x70, URZ ;  /* 0x0000007004047890 */ /* 0x000fc8000fffe0ff */
[----:B------:R-:W-:-:S09]  /*b6b0*/  UPRMT UR4, UR37, 0x654, UR4 ;  /* 0x0000065425047896 */ /* 0x000fd20008000004 */
[----:B------:R-:W-:Y:S01]  /*b6c0*/  SYNCS.ARRIVE.TRANS64.RED.A1T0 RZ, [UR4], RZ ;  /* 0x000000ffffff79a7 */ /* 0x000fe20008100404 */
[----:B------:R-:W-:Y:S05]  /*b6d0*/  EXIT ;  /* 0x000000000000794d */ /* 0x000fea0003800000 */
.L_x_19:
[----:B--2---:R2:W1:Y:S02]  /*b6e0*/  SYNCS.PHASECHK.TRANS64.TRYWAIT P0, [R3+URZ+0xe0], R2 ;  /* 0x0000e002030075a7 */ /* 0x00446400080011ff */
[----:B-1----:R-:W-:Y:S05]  /*b6f0*/  @!P0 NANOSLEEP.SYNCS 0x989680 ;  /* 0x009896800000895d */ /* 0x002fea0003900000 */
[----:B------:R-:W1:Y:S02]  /*b700*/  @!P0 SYNCS.PHASECHK.TRANS64 P0, [R3+URZ+0xe0], R2 ;  /* 0x0000e002030085a7 */ /* 0x000e6400080010ff */
[----:B-1----:R-:W-:Y:S05]  /*b710*/  @!P0 BRA `(.L_x_19) ;  /* 0xfffffffc00f08947 */ /* 0x002fea000383ffff */
[----:B------:R-:W-:Y:S05]  /*b720*/  BRA `(.L_x_137) ;  /* 0xffffff5c00f47947 */ /* 0x000fea000383ffff */
.L_x_22:
[----:B-1----:R-:W-:-:S07]  /*b730*/  MOV R2, UR33 ;  /* 0x0000002100027c02 */ /* 0x002fce0008000f00 */
.L_x_138:
[----:B-1----:R1:W2:Y:S02]  /*b740*/  SYNCS.PHASECHK.TRANS64.TRYWAIT P0, [R2+URZ+0x28], R5 ;  /* 0x00002805020075a7 */ /* 0x0022a400080011ff */
[----:B--2---:R-:W-:Y:S05]  /*b750*/  @!P0 NANOSLEEP.SYNCS 0x989680 ;  /* 0x009896800000895d */ /* 0x004fea0003900000 */
[----:B------:R-:W2:Y:S02]  /*b760*/  @!P0 SYNCS.PHASECHK.TRANS64 P0, [R2+URZ+0x28], R5 ;  /* 0x00002805020085a7 */ /* 0x000ea400080010ff */
[----:B--2---:R-:W-:Y:S05]  /*b770*/  @!P0 BRA `(.L_x_138) ;  /* 0xfffffffc00f08947 */ /* 0x004fea000383ffff */
[----:B------:R-:W-:Y:S05]  /*b780*/  BRA `(.L_x_21) ;  /* 0xffffff6000447947 */ /* 0x000fea000383ffff */
.L_x_30:
[----:B------:R-:W-:-:S07]  /*b790*/  MOV R2, UR33 ;  /* 0x0000002100027c02 */ /* 0x000fce0008000f00 */
.L_x_139:
[----:B-1----:R1:W2:Y:S02]  /*b7a0*/  SYNCS.PHASECHK.TRANS64.TRYWAIT P0, [R2+URZ+0x28], R5 ;  /* 0x00002805020075a7 */ /* 0x0022a400080011ff */
[----:B--2---:R-:W-:Y:S05]  /*b7b0*/  @!P0 NANOSLEEP.SYNCS 0x989680 ;  /* 0x009896800000895d */ /* 0x004fea0003900000 */
[----:B------:R-:W2:Y:S02]  /*b7c0*/  @!P0 SYNCS.PHASECHK.TRANS64 P0, [R2+URZ+0x28], R5 ;  /* 0x00002805020085a7 */ /* 0x000ea400080010ff */
[----:B--2---:R-:W-:Y:S05]  /*b7d0*/  @!P0 BRA `(.L_x_139) ;  /* 0xfffffffc00f08947 */ /* 0x004fea000383ffff */
[----:B------:R-:W-:Y:S05]  /*b7e0*/  BRA `(.L_x_29) ;  /* 0xffffff6400487947 */ /* 0x000fea000383ffff */
.L_x_36:
[----:B-1----:R1:W2:Y:S02]  /*b7f0*/  SYNCS.PHASECHK.TRANS64.TRYWAIT P0, [R2+URZ+0xa0], R3 ;  /* 0x0000a003020075a7 */ /* 0x0022a400080011ff */
[----:B--2---:R-:W-:Y:S05]  /*b800*/  @!P0 NANOSLEEP.SYNCS 0x989680 ;  /* 0x009896800000895d */ /* 0x004fea0003900000 */
[----:B------:R-:W2:Y:S02]  /*b810*/  @!P0 SYNCS.PHASECHK.TRANS64 P0, [R2+URZ+0xa0], R3 ;  /* 0x0000a003020085a7 */ /* 0x000ea400080010ff */
[----:B--2---:R-:W-:Y:S05]  /*b820*/  @!P0 BRA `(.L_x_36) ;  /* 0xfffffffc00f08947 */ /* 0x004fea000383ffff */
[----:B------:R-:W-:Y:S05]  /*b830*/  BRA `(.L_x_140) ;  /* 0xffffff68002c7947 */ /* 0x000fea000383ffff */
.L_x_40:
[----:B----4-:R-:W-:-:S07]  /*b840*/  MOV R0, UR5 ;  /* 0x0000000500007c02 */ /* 0x010fce0008000f00 */
.L_x_141:
[----:B-1----:R1:W2:Y:S02]  /*b850*/  SYNCS.PHASECHK.TRANS64.TRYWAIT P0, [R0+URZ], R3 ;  /* 0x00000003000075a7 */ /* 0x0022a400080011ff */
[----:B--2---:R-:W-:Y:S05]  /*b860*/  @!P0 NANOSLEEP.SYNCS 0x989680 ;  /* 0x009896800000895d */ /* 0x004fea0003900000 */
[----:B------:R-:W2:Y:S02]  /*b870*/  @!P0 SYNCS.PHASECHK.TRANS64 P0, [R0+URZ], R3 ;  /* 0x00000003000085a7 */ /* 0x000ea400080010ff */
[----:B--2---:R-:W-:Y:S05]  /*b880*/  @!P0 BRA `(.L_x_141) ;  /* 0xfffffffc00f08947 */ /* 0x004fea000383ffff */
[----:B------:R-:W-:Y:S05]  /*b890*/  BRA `(.L_x_142) ;  /* 0xffffff6c00a07947 */ /* 0x000fea000383ffff */
.L_x_41:
[----:B----4-:R-:W-:-:S07]  /*b8a0*/  MOV R0, UR5 ;  /* 0x0000000500007c02 */ /* 0x010fce0008000f00 */
.L_x_143:
[----:B-1----:R1:W2:Y:S02]  /*b8b0*/  SYNCS.PHASECHK.TRANS64.TRYWAIT P0, [R0+URZ], R3 ;  /* 0x00000003000075a7 */ /* 0x0022a400080011ff */
[----:B--2---:R-:W-:Y:S05]  /*b8c0*/  @!P0 NANOSLEEP.SYNCS 0x989680 ;  /* 0x009896800000895d */ /* 0x004fea0003900000 */
[----:B------:R-:W2:Y:S02]  /*b8d0*/  @!P0 SYNCS.PHASECHK.TRANS64 P0, [R0+URZ], R3 ;  /* 0x00000003000085a7 */ /* 0x000ea400080010ff */
[----:B--2---:R-:W-:Y:S05]  /*b8e0*/  @!P0 BRA `(.L_x_143) ;  /* 0xfffffffc00f08947 */ /* 0x004fea000383ffff */
[----:B------:R-:W-:Y:S05]  /*b8f0*/  BRA `(.L_x_144) ;  /* 0xffffff6c00ac7947 */ /* 0x000fea000383ffff */
.L_x_42:
[----:B----4-:R-:W-:-:S07]  /*b900*/  MOV R0, UR5 ;  /* 0x0000000500007c02 */ /* 0x010fce0008000f00 */
.L_x_145:
[----:B-1----:R1:W2:Y:S02]  /*b910*/  SYNCS.PHASECHK.TRANS64.TRYWAIT P0, [R0+URZ], R3 ;  /* 0x00000003000075a7 */ /* 0x0022a400080011ff */
[----:B--2---:R-:W-:Y:S05]  /*b920*/  @!P0 NANOSLEEP.SYNCS 0x989680 ;  /* 0x009896800000895d */ /* 0x004fea0003900000 */
[----:B------:R-:W2:Y:S02]  /*b930*/  @!P0 SYNCS.PHASECHK.TRANS64 P0, [R0+URZ], R3 ;  /* 0x00000003000085a7 */ /* 0x000ea400080010ff */
[----:B--2---:R-:W-:Y:S05]  /*b940*/  @!P0 BRA `(.L_x_145) ;  /* 0xfffffffc00f08947 */ /* 0x004fea000383ffff */
[----:B------:R-:W-:Y:S05]  /*b950*/  BRA `(.L_x_146) ;  /* 0xffffff6c00b87947 */ /* 0x000fea000383ffff */
.L_x_43:
[----:B----4-:R-:W-:-:S07]  /*b960*/  MOV R0, UR5 ;  /* 0x0000000500007c02 */ /* 0x010fce0008000f00 */
.L_x_147:
[----:B-1----:R1:W2:Y:S02]  /*b970*/  SYNCS.PHASECHK.TRANS64.TRYWAIT P0, [R0+URZ], R3 ;  /* 0x00000003000075a7 */ /* 0x0022a400080011ff */
[----:B--2---:R-:W-:Y:S05]  /*b980*/  @!P0 NANOSLEEP.SYNCS 0x989680 ;  /* 0x009896800000895d */ /* 0x004fea0003900000 */
[----:B------:R-:W2:Y:S02]  /*b990*/  @!P0 SYNCS.PHASECHK.TRANS64 P0, [R0+URZ], R3 ;  /* 0x00000003000085a7 */ /* 0x000ea400080010ff */
[----:B--2---:R-:W-:Y:S05]  /*b9a0*/  @!P0 BRA `(.L_x_147) ;  /* 0xfffffffc00f08947 */ /* 0x004fea000383ffff */
[----:B------:R-:W-:Y:S05]  /*b9b0*/  BRA `(.L_x_148) ;  /* 0xffffff6c00c47947 */ /* 0x000fea000383ffff */
.L_x_46:
[----:B-1----:R1:W2:Y:S02]  /*b9c0*/  SYNCS.PHASECHK.TRANS64.TRYWAIT P0, [R0+URZ+0xd0], R5 ;  /* 0x0000d005000075a7 */ /* 0x0022a400080011ff */
[----:B--2---:R-:W-:Y:S05]  /*b9d0*/  @!P0 NANOSLEEP.SYNCS 0x989680 ;  /* 0x009896800000895d */ /* 0x004fea0003900000 */
[----:B------:R-:W2:Y:S02]  /*b9e0*/  @!P0 SYNCS.PHASECHK.TRANS64 P0, [R0+URZ+0xd0], R5 ;  /* 0x0000d005000085a7 */ /* 0x000ea400080010ff */
[----:B--2---:R-:W-:Y:S05]  /*b9f0*/  @!P0 BRA `(.L_x_46) ;  /* 0xfffffffc00f08947 */ /* 0x004fea000383ffff */
[----:B------:R-:W-:Y:S05]  /*ba00*/  BRA `(.L_x_149) ;  /* 0xffffff7000207947 */ /* 0x000fea000383ffff */
.L_x_47:
[----:B------:R-:W-:-:S07]  /*ba10*/  MOV R0, UR5 ;  /* 0x0000000500007c02 */ /* 0x000fce0008000f00 */
.L_x_150:
[----:B-1----:R1:W2:Y:S02]  /*ba20*/  SYNCS.PHASECHK.TRANS64.TRYWAIT P0, [R0+URZ+0xb0], R5 ;  /* 0x0000b005000075a7 */ /* 0x0022a400080011ff */
[----:B--2---:R-:W-:Y:S05]  /*ba30*/  @!P0 NANOSLEEP.SYNCS 0x989680 ;  /* 0x009896800000895d */ /* 0x004fea0003900000 */
[----:B------:R-:W2:Y:S02]  /*ba40*/  @!P0 SYNCS.PHASECHK.TRANS64 P0, [R0+URZ+0xb0], R5 ;  /* 0x0000b005000085a7 */ /* 0x000ea400080010ff */
[----:B--2---:R-:W-:Y:S05]  /*ba50*/  @!P0 BRA `(.L_x_150) ;  /* 0xfffffffc00f08947 */ /* 0x004fea000383ffff */
[----:B------:R-:W-:Y:S05]  /*ba60*/  BRA `(.L_x_151) ;  /* 0xffffff7000307947 */ /* 0x000fea000383ffff */
.L_x_48:
[----:B-1----:R1:W2:Y:S02]  /*ba70*/  SYNCS.PHASECHK.TRANS64.TRYWAIT P1, [R0+URZ+0xa0], R5 ;  /* 0x0000a005000075a7 */ /* 0x0022a400080211ff */
[----:B--2---:R-:W-:Y:S05]  /*ba80*/  @!P1 NANOSLEEP.SYNCS 0x989680 ;  /* 0x009896800000995d */ /* 0x004fea0003900000 */
[----:B------:R-:W2:Y:S02]  /*ba90*/  @!P1 SYNCS.PHASECHK.TRANS64 P1, [R0+URZ+0xa0], R5 ;  /* 0x0000a005000095a7 */ /* 0x000ea400080210ff */
[----:B--2---:R-:W-:Y:S05]  /*baa0*/  @!P1 BRA `(.L_x_48) ;  /* 0xfffffffc00f09947 */ /* 0x004fea000383ffff */
[----:B------:R-:W-:Y:S05]  /*bab0*/  BRA `(.L_x_152) ;  /* 0xffffff7000607947 */ /* 0x000fea000383ffff */
.L_x_51:
[----:B------:R-:W-:-:S07]  /*bac0*/  MOV R0, UR5 ;  /* 0x0000000500007c02 */ /* 0x000fce0008000f00 */
.L_x_153:
[----:B-1----:R1:W2:Y:S02]  /*bad0*/  SYNCS.PHASECHK.TRANS64.TRYWAIT P0, [R0+URZ+0xb0], R3 ;  /* 0x0000b003000075a7 */ /* 0x0022a400080011ff */
[----:B--2---:R-:W-:Y:S05]  /*bae0*/  @!P0 NANOSLEEP.SYNCS 0x989680 ;  /* 0x009896800000895d */ /* 0x004fea0003900000 */
[----:B------:R-:W2:Y:S02]  /*baf0*/  @!P0 SYNCS.PHASECHK.TRANS64 P0, [R0+URZ+0xb0], R3 ;  /* 0x0000b003000085a7 */ /* 0x000ea400080010ff */
[----:B--2---:R-:W-:Y:S05]  /*bb00*/  @!P0 BRA `(.L_x_153) ;  /* 0xfffffffc00f08947 */ /* 0x004fea000383ffff */
[----:B------:R-:W-:Y:S05]  /*bb10*/  BRA `(.L_x_50) ;  /* 0xffffff7000b47947 */ /* 0x000fea000383ffff */
.L_x_58:
[----:B-1----:R1:W2:Y:S02]  /*bb20*/  SYNCS.PHASECHK.TRANS64.TRYWAIT P0, [R0+URZ+0xa0], R5 ;  /* 0x0000a005000075a7 */ /* 0x0022a400080011ff */
[----:B--2---:R-:W-:Y:S05]  /*bb30*/  @!P0 NANOSLEEP.SYNCS 0x989680 ;  /* 0x009896800000895d */ /* 0x004fea0003900000 */
[----:B------:R-:W2:Y:S02]  /*bb40*/  @!P0 SYNCS.PHASECHK.TRANS64 P0, [R0+URZ+0xa0], R5 ;  /* 0x0000a005000085a7 */ /* 0x000ea400080010ff */
[----:B--2---:R-:W-:Y:S05]  /*bb50*/  @!P0 BRA `(.L_x_58) ;  /* 0xfffffffc00f08947 */ /* 0x004fea000383ffff */
[----:B------:R-:W-:Y:S05]  /*bb60*/  BRA `(.L_x_154) ;  /* 0xffffff78007c7947 */ /* 0x000fea000383ffff */
.L_x_61:
[----:B------:R-:W-:-:S07]  /*bb70*/  MOV R0, UR19 ;  /* 0x0000001300007c02 */ /* 0x000fce0008000f00 */
.L_x_155:
[----:B-1----:R1:W2:Y:S02]  /*bb80*/  SYNCS.PHASECHK.TRANS64.TRYWAIT P0, [R0+URZ], R5 ;  /* 0x00000005000075a7 */ /* 0x0022a400080011ff */
[----:B--2---:R-:W-:Y:S05]  /*bb90*/  @!P0 NANOSLEEP.SYNCS 0x989680 ;  /* 0x009896800000895d */ /* 0x004fea0003900000 */
[----:B------:R-:W2:Y:S02]  /*bba0*/  @!P0 SYNCS.PHASECHK.TRANS64 P0, [R0+URZ], R5 ;  /* 0x00000005000085a7 */ /* 0x000ea400080010ff */
[----:B--2---:R-:W-:Y:S05]  /*bbb0*/  @!P0 BRA `(.L_x_155) ;  /* 0xfffffffc00f08947 */ /* 0x004fea000383ffff */
[----:B------:R-:W-:Y:S05]  /*bbc0*/  BRA `(.L_x_60) ;  /* 0xffffff7800c47947 */ /* 0x000fea000383ffff */
.L_x_62:
[----:B------:R-:W-:-:S07]  /*bbd0*/  MOV R0, UR9 ;  /* 0x0000000900007c02 */ /* 0x000fce0008000f00 */
.L_x_156:
[----:B-1----:R1:W2:Y:S02]  /*bbe0*/  SYNCS.PHASECHK.TRANS64.TRYWAIT P0, [R0+URZ+0xc8], R5 ;  /* 0x0000c805000075a7 */ /* 0x0022a400080011ff */
[----:B--2---:R-:W-:Y:S05]  /*bbf0*/  @!P0 NANOSLEEP.SYNCS 0x989680 ;  /* 0x009896800000895d */ /* 0x004fea0003900000 */
[----:B------:R-:W2:Y:S02]  /*bc00*/  @!P0 SYNCS.PHASECHK.TRANS64 P0, [R0+URZ+0xc8], R5 ;  /* 0x0000c805000085a7 */ /* 0x000ea400080010ff */
[----:B--2---:R-:W-:Y:S05]  /*bc10*/  @!P0 BRA `(.L_x_156) ;  /* 0xfffffffc00f08947 */ /* 0x004fea000383ffff */
[----:B------:R-:W-:Y:S05]  /*bc20*/  BRA `(.L_x_157) ;  /* 0xffffff7c00347947 */ /* 0x000fea000383ffff */
.L_x_65:
[----:B------:R-:W-:Y:S07]  /*bc30*/  MOV R0, UR10 ;  /* 0x0000000a00007c02 */ /* 0x000fee0008000f00 */
.L_x_158:
[----:B-1----:R1:W2:Y:S02]  /*bc40*/  SYNCS.PHASECHK.TRANS64.TRYWAIT P0, [R0+URZ], R5 ;  /* 0x00000005000075a7 */ /* 0x0022a400080011ff */
[----:B--2---:R-:W-:Y:S05]  /*bc50*/  @!P0 NANOSLEEP.SYNCS 0x989680 ;  /* 0x009896800000895d */ /* 0x004fea0003900000 */
[----:B------:R-:W2:Y:S02]  /*bc60*/  @!P0 SYNCS.PHASECHK.TRANS64 P0, [R0+URZ], R5 ;  /* 0x00000005000085a7 */ /* 0x000ea400080010ff */
[----:B--2---:R-:W-:Y:S05]  /*bc70*/  @!P0 BRA `(.L_x_158) ;  /* 0xfffffffc00f08947 */ /* 0x004fea000383ffff */
[----:B------:R-:W-:Y:S05]  /*bc80*/  BRA `(.L_x_64) ;  /* 0xffffff7c00807947 */ /* 0x000fea000383ffff */
.L_x_68:
[----:B------:R-:W-:-:S07]  /*bc90*/  MOV R0, UR9 ;  /* 0x0000000900007c02 */ /* 0x000fce0008000f00 */
.L_x_159:
[----:B-1----:R1:W2:Y:S02]  /*bca0*/  SYNCS.PHASECHK.TRANS64.TRYWAIT P0, [R0+URZ+0xf0], R3 ;  /* 0x0000f003000075a7 */ /* 0x0022a400080011ff */
[----:B--2---:R-:W-:Y:S05]  /*bcb0*/  @!P0 NANOSLEEP.SYNCS 0x989680 ;  /* 0x009896800000895d */ /* 0x004fea0003900000 */
[----:B------:R-:W2:Y:S02]  /*bcc0*/  @!P0 SYNCS.PHASECHK.TRANS64 P0, [R0+URZ+0xf0], R3 ;  /* 0x0000f003000085a7 */ /* 0x000ea400080010ff */
[----:B--2---:R-:W-:Y:S05]  /*bcd0*/  @!P0 BRA `(.L_x_159) ;  /* 0xfffffffc00f08947 */ /* 0x004fea000383ffff */
[----:B------:R-:W-:Y:S05]  /*bce0*/  BRA `(.L_x_160) ;  /* 0xffffff8000747947 */ /* 0x000fea000383ffff */
.L_x_73:
[----:B--2---:R2:W3:Y:S02]  /*bcf0*/  SYNCS.PHASECHK.TRANS64.TRYWAIT P0, [R0+URZ+0xa0], R3 ;  /* 0x0000a003000075a7 */ /* 0x0044e400080011ff */
[----:B---3--:R-:W-:Y:S05]  /*bd00*/  @!P0 NANOSLEEP.SYNCS 0x989680 ;  /* 0x009896800000895d */ /* 0x008fea0003900000 */
[----:B------:R-:W3:Y:S02]  /*bd10*/  @!P0 SYNCS.PHASECHK.TRANS64 P0, [R0+URZ+0xa0], R3 ;  /* 0x0000a003000085a7 */ /* 0x000ee400080010ff */
[----:B---3--:R-:W-:Y:S05]  /*bd20*/  @!P0 BRA `(.L_x_73) ;  /* 0xfffffffc00f08947 */ /* 0x008fea000383ffff */
[----:B------:R-:W-:Y:S05]  /*bd30*/  BRA `(.L_x_161) ;  /* 0xffffff8400807947 */ /* 0x000fea000383ffff */
.L_x_76:
[----:B------:R-:W-:Y:S07]  /*bd40*/  MOV R0, UR7 ;  /* 0x0000000700007c02 */ /* 0x000fee0008000f00 */
.L_x_162:
[----:B--2---:R2:W3:Y:S02]  /*bd50*/  SYNCS.PHASECHK.TRANS64.TRYWAIT P0, [R0+URZ+0x98], R3 ;  /* 0x00009803000075a7 */ /* 0x0044e400080011ff */
[----:B---3--:R-:W-:Y:S05]  /*bd60*/  @!P0 NANOSLEEP.SYNCS 0x989680 ;  /* 0x009896800000895d */ /* 0x008fea0003900000 */
[----:B------:R-:W3:Y:S02]  /*bd70*/  @!P0 SYNCS.PHASECHK.TRANS64 P0, [R0+URZ+0x98], R3 ;  /* 0x00009803000085a7 */ /* 0x000ee400080010ff */
[----:B---3--:R-:W-:Y:S05]  /*bd80*/  @!P0 BRA `(.L_x_162) ;  /* 0xfffffffc00f08947 */ /* 0x008fea000383ffff */
[----:B------:R-:W-:Y:S05]  /*bd90*/  BRA `(.L_x_75) ;  /* 0xffffff8800707947 */ /* 0x000fea000383ffff */
.L_x_79:
[----:B------:R-:W-:Y:S07]  /*bda0*/  MOV R3, UR7 ;  /* 0x0000000700037c02 */ /* 0x000fee0008000f00 */
.L_x_163:
[----:B-1----:R1:W2:Y:S02]  /*bdb0*/  SYNCS.PHASECHK.TRANS64.TRYWAIT P2, [R3+URZ+0x70], R34 ;  /* 0x00007022030075a7 */ /* 0x0022a400080411ff */
[----:B--2---:R-:W-:Y:S05]  /*bdc0*/  @!P2 NANOSLEEP.SYNCS 0x989680 ;  /* 0x009896800000a95d */ /* 0x004fea0003900000 */
[----:B------:R-:W2:Y:S02]  /*bdd0*/  @!P2 SYNCS.PHASECHK.TRANS64 P2, [R3+URZ+0x70], R34 ;  /* 0x000070220300a5a7 */ /* 0x000ea400080410ff */
[----:B--2---:R-:W-:Y:S05]  /*bde0*/  @!P2 BRA `(.L_x_163) ;  /* 0xfffffffc00f0a947 */ /* 0x004fea000383ffff */
[----:B------:R-:W-:Y:S05]  /*bdf0*/  BRA `(.L_x_164) ;  /* 0xffffff8800d07947 */ /* 0x000fea000383ffff */
.L_x_80:
[----:B-1----:R-:W-:Y:S07]  /*be00*/  MOV R3, UR7 ;  /* 0x0000000700037c02 */ /* 0x002fee0008000f00 */
.L_x_165:
[----:B-1----:R1:W2:Y:S02]  /*be10*/  SYNCS.PHASECHK.TRANS64.TRYWAIT P0, [R3+URZ+0x78], R34 ;  /* 0x00007822030075a7 */ /* 0x0022a400080011ff */
[----:B--2---:R-:W-:Y:S05]  /*be20*/  @!P0 NANOSLEEP.SYNCS 0x989680 ;  /* 0x009896800000895d */ /* 0x004fea0003900000 */
[----:B------:R-:W2:Y:S02]  /*be30*/  @!P0 SYNCS.PHASECHK.TRANS64 P0, [R3+URZ+0x78], R34 ;  /* 0x00007822030085a7 */ /* 0x000ea400080010ff */
[----:B--2---:R-:W-:Y:S05]  /*be40*/  @!P0 BRA `(.L_x_165) ;  /* 0xfffffffc00f08947 */ /* 0x004fea000383ffff */
[----:B------:R-:W-:Y:S05]  /*be50*/  BRA `(.L_x_166) ;  /* 0xffffff8c001c7947 */ /* 0x000fea000383ffff */
.L_x_81:
[----:B-1----:R-:W-:Y:S07]  /*be60*/  MOV R3, UR7 ;  /* 0x0000000700037c02 */ /* 0x002fee0008000f00 */
.L_x_167:
[----:B-1----:R1:W2:Y:S02]  /*be70*/  SYNCS.PHASECHK.TRANS64.TRYWAIT P0, [R3+URZ+0x80], R34 ;  /* 0x00008022030075a7 */ /* 0x0022a400080011ff */
[----:B--2---:R-:W-:Y:S05]  /*be80*/  @!P0 NANOSLEEP.SYNCS 0x989680 ;  /* 0x009896800000895d */ /* 0x004fea0003900000 */
[----:B------:R-:W2:Y:S02]  /*be90*/  @!P0 SYNCS.PHASECHK.TRANS64 P0, [R3+URZ+0x80], R34 ;  /* 0x00008022030085a7 */ /* 0x000ea400080010ff */
[----:B--2---:R-:W-:Y:S05]  /*bea0*/  @!P0 BRA `(.L_x_167) ;  /* 0xfffffffc00f08947 */ /* 0x004fea000383ffff */
[----:B------:R-:W-:Y:S05]  /*beb0*/  BRA `(.L_x_168) ;  /* 0xffffff8c006c7947 */ /* 0x000fea000383ffff */
.L_x_82:
[----:B-1----:R-:W-:Y:S07]  /*bec0*/  MOV R3, UR7 ;  /* 0x0000000700037c02 */ /* 0x002fee0008000f00 */
.L_x_169:
[----:B-1----:R1:W2:Y:S02]  /*bed0*/  SYNCS.PHASECHK.TRANS64.TRYWAIT P0, [R3+URZ+0x88], R34 ;  /* 0x00008822030075a7 */ /* 0x0022a400080011ff */
[----:B--2---:R-:W-:Y:S05]  /*bee0*/  @!P0 NANOSLEEP.SYNCS 0x989680 ;  /* 0x009896800000895d */ /* 0x004fea0003900000 */
[----:B------:R-:W2:Y:S02]  /*bef0*/  @!P0 SYNCS.PHASECHK.TRANS64 P0, [R3+URZ+0x88], R34 ;  /* 0x00008822030085a7 */ /* 0x000ea400080010ff */
[----:B--2---:R-:W-:Y:S05]  /*bf00*/  @!P0 BRA `(.L_x_169) ;  /* 0xfffffffc00f08947 */ /* 0x004fea000383ffff */
[----:B------:R-:W-:Y:S05]  /*bf10*/  BRA `(.L_x_170) ;  /* 0xffffff8c00bc7947 */ /* 0x000fea000383ffff */
.L_x_84:
[----:B------:R-:W-:-:S07]  /*bf20*/  MOV R0, UR7 ;  /* 0x0000000700007c02 */ /* 0x000fce0008000f00 */
.L_x_171:
[----:B-1----:R1:W2:Y:S02]  /*bf30*/  SYNCS.PHASECHK.TRANS64.TRYWAIT P0, [R0+URZ+0x70], R3 ;  /* 0x00007003000075a7 */ /* 0x0022a400080011ff */
[----:B--2---:R-:W-:Y:S05]  /*bf40*/  @!P0 NANOSLEEP.SYNCS 0x989680 ;  /* 0x009896800000895d */ /* 0x004fea0003900000 */
[----:B------:R-:W2:Y:S02]  /*bf50*/  @!P0 SYNCS.PHASECHK.TRANS64 P0, [R0+URZ+0x70], R3 ;  /* 0x00007003000085a7 */ /* 0x000ea400080010ff */
[----:B--2---:R-:W-:Y:S05]  /*bf60*/  @!P0 BRA `(.L_x_171) ;  /* 0xfffffffc00f08947 */ /* 0x004fea000383ffff */
[----:B------:R-:W-:Y:S05]  /*bf70*/  BRA `(.L_x_172) ;  /* 0xffffff9000807947 */ /* 0x000fea000383ffff */
.L_x_85:
[----:B-1----:R-:W-:-:S07]  /*bf80*/  MOV R0, UR7 ;  /* 0x0000000700007c02 */ /* 0x002fce0008000f00 */
.L_x_173:
[----:B-1----:R1:W2:Y:S02]  /*bf90*/  SYNCS.PHASECHK.TRANS64.TRYWAIT P0, [R0+URZ+0x78], R3 ;  /* 0x00007803000075a7 */ /* 0x0022a400080011ff */
[----:B--2---:R-:W-:Y:S05]  /*bfa0*/  @!P0 NANOSLEEP.SYNCS 0x989680 ;  /* 0x009896800000895d */ /* 0x004fea0003900000 */
[----:B------:R-:W2:Y:S02]  /*bfb0*/  @!P0 SYNCS.PHASECHK.TRANS64 P0, [R0+URZ+0x78], R3 ;  /* 0x00007803000085a7 */ /* 0x000ea400080010ff */
[----:B--2---:R-:W-:Y:S05]  /*bfc0*/  @!P0 BRA `(.L_x_173) ;  /* 0xfffffffc00f08947 */ /* 0x004fea000383ffff */
[----:B------:R-:W-:Y:S05]  /*bfd0*/  BRA `(.L_x_174) ;  /* 0xffffff9000707947 */ /* 0x000fea000383ffff */
.L_x_86:
[----:B-1----:R-:W-:-:S07]  /*bfe0*/  MOV R0, UR7 ;  /* 0x0000000700007c02 */ /* 0x002fce0008000f00 */
.L_x_175:
[----:B-1----:R1:W2:Y:S02]  /*bff0*/  SYNCS.PHASECHK.TRANS64.TRYWAIT P0, [R0+URZ+0x80], R3 ;  /* 0x00008003000075a7 */ /* 0x0022a400080011ff */
[----:B--2---:R-:W-:Y:S05]  /*c000*/  @!P0 NANOSLEEP.SYNCS 0x989680 ;  /* 0x009896800000895d */ /* 0x004fea0003900000 */
[----:B------:R-:W2:Y:S02]  /*c010*/  @!P0 SYNCS.PHASECHK.TRANS64 P0, [R0+URZ+0x80], R3 ;  /* 0x00008003000085a7 */ /* 0x000ea400080010ff */
[----:B--2---:R-:W-:Y:S05]  /*c020*/  @!P0 BRA `(.L_x_175) ;  /* 0xfffffffc00f08947 */ /* 0x004fea000383ffff */
[----:B------:R-:W-:Y:S05]  /*c030*/  BRA `(.L_x_176) ;  /* 0xffffff9000607947 */ /* 0x000fea000383ffff */
.L_x_88:
[----:B--2---:R2:W4:Y:S02]  /*c040*/  SYNCS.PHASECHK.TRANS64.TRYWAIT P0, [R0+URZ+0xa0], R3 ;  /* 0x0000a003000075a7 */ /* 0x00452400080011ff */
[----:B----4-:R-:W-:Y:S05]  /*c050*/  @!P0 NANOSLEEP.SYNCS 0x989680 ;  /* 0x009896800000895d */ /* 0x010fea0003900000 */
[----:B------:R-:W4:Y:S02]  /*c060*/  @!P0 SYNCS.PHASECHK.TRANS64 P0, [R0+URZ+0xa0], R3 ;  /* 0x0000a003000085a7 */ /* 0x000f2400080010ff */
[----:B----4-:R-:W-:Y:S05]  /*c070*/  @!P0 BRA `(.L_x_88) ;  /* 0xfffffffc00f08947 */ /* 0x010fea000383ffff */
[----:B------:R-:W-:Y:S05]  /*c080*/  BRA `(.L_x_177) ;  /* 0xffffff9400307947 */ /* 0x000fea000383ffff */
.L_x_99:
[----:B-1----:R-:W-:Y:S04]  /*c090*/  MOV R0, UR48 ;  /* 0x0000003000007c02 */ /* 0x002fe80008000f00 */
[----:B------:R1:W3:Y:S03]  /*c0a0*/  SYNCS.PHASECHK.TRANS64.TRYWAIT P0, [R0+URZ+0x50], R5 ;  /* 0x00005005000075a7 */ /* 0x0002e600080011ff */
[----:B---3--:R-:W-:Y:S05]  /*c0b0*/  @!P0 NANOSLEEP.SYNCS 0x989680 ;  /* 0x009896800000895d */ /* 0x008fea0003900000 */
[----:B------:R-:W3:Y:S02]  /*c0c0*/  @!P0 SYNCS.PHASECHK.TRANS64 P0, [R0+URZ+0x50], R5 ;  /* 0x00005005000085a7 */ /* 0x000ee400080010ff */
[----:B---3--:R-:W-:Y:S05]  /*c0d0*/  @!P0 BRA `(.L_x_99) ;  /* 0xfffffffc00ec8947 */ /* 0x008fea000383ffff */
[----:B------:R-:W-:Y:S05]  /*c0e0*/  BRA `(.L_x_98) ;  /* 0xffffffa000ac7947 */ /* 0x000fea000383ffff */
.L_x_101:
[----:B-1----:R-:W-:Y:S04]  /*c0f0*/  MOV R0, UR48 ;  /* 0x0000003000007c02 */ /* 0x002fe80008000f00 */
[----:B------:R1:W4:Y:S03]  /*c100*/  SYNCS.PHASECHK.TRANS64.TRYWAIT P1, [R0+URZ+0xc0], R3 ;  /* 0x0000c003000075a7 */ /* 0x00032600080211ff */
[----:B----4-:R-:W-:Y:S05]  /*c110*/  @!P1 NANOSLEEP.SYNCS 0x989680 ;  /* 0x009896800000995d */ /* 0x010fea0003900000 */
[----:B------:R-:W4:Y:S02]  /*c120*/  @!P1 SYNCS.PHASECHK.TRANS64 P1, [R0+URZ+0xc0], R3 ;  /* 0x0000c003000095a7 */ /* 0x000f2400080210ff */
[----:B----4-:R-:W-:Y:S05]  /*c130*/  @!P1 BRA `(.L_x_101) ;  /* 0xfffffffc00ec9947 */ /* 0x010fea000383ffff */
[----:B------:R-:W-:Y:S05]  /*c140*/  BRA `(.L_x_100) ;  /* 0xffffffa000e47947 */ /* 0x000fea000383ffff */
.L_x_110:
[----:B--2---:R2:W4:Y:S02]  /*c150*/  SYNCS.PHASECHK.TRANS64.TRYWAIT P0, [R3+URZ+0x50], R0 ;  /* 0x00005000030075a7 */ /* 0x00452400080011ff */
[----:B----4-:R-:W-:Y:S05]  /*c160*/  @!P0 NANOSLEEP.SYNCS 0x989680 ;  /* 0x009896800000895d */ /* 0x010fea0003900000 */
[----:B------:R-:W4:Y:S02]  /*c170*/  @!P0 SYNCS.PHASECHK.TRANS64 P0, [R3+URZ+0x50], R0 ;  /* 0x00005000030085a7 */ /* 0x000f2400080010ff */
[----:B----4-:R-:W-:Y:S05]  /*c180*/  @!P0 BRA `(.L_x_110) ;  /* 0xfffffffc00f08947 */ /* 0x010fea000383ffff */
[----:B------:R-:W-:Y:S05]  /*c190*/  BRA `(.L_x_109) ;  /* 0xffffffb400b47947 */ /* 0x000fea000383ffff */
.L_x_118:
[----:B-1----:R1:W4:Y:S02]  /*c1a0*/  SYNCS.PHASECHK.TRANS64.TRYWAIT P0, [R3+URZ+0x50], R6 ;  /* 0x00005006030075a7 */ /* 0x00232400080011ff */
[----:B----4-:R-:W-:Y:S05]  /*c1b0*/  @!P0 NANOSLEEP.SYNCS 0x989680 ;  /* 0x009896800000895d */ /* 0x010fea0003900000 */
[----:B------:R-:W4:Y:S02]  /*c1c0*/  @!P0 SYNCS.PHASECHK.TRANS64 P0, [R3+URZ+0x50], R6 ;  /* 0x00005006030085a7 */ /* 0x000f2400080010ff */
[----:B----4-:R-:W-:Y:S05]  /*c1d0*/  @!P0 BRA `(.L_x_118) ;  /* 0xfffffffc00f08947 */ /* 0x010fea000383ffff */
[----:B------:R-:W-:Y:S05]  /*c1e0*/  BRA `(.L_x_117) ;  /* 0xffffffc800b87947 */ /* 0x000fea000383ffff */
.L_x_126:
[----:B--2---:R2:W4:Y:S02]  /*c1f0*/  SYNCS.PHASECHK.TRANS64.TRYWAIT P0, [R0+URZ+0x50], R3 ;  /* 0x00005003000075a7 */ /* 0x00452400080011ff */
[----:B----4-:R-:W-:Y:S05]  /*c200*/  @!P0 NANOSLEEP.SYNCS 0x989680 ;  /* 0x009896800000895d */ /* 0x010fea0003900000 */
[----:B------:R-:W4:Y:S02]  /*c210*/  @!P0 SYNCS.PHASECHK.TRANS64 P0, [R0+URZ+0x50], R3 ;  /* 0x00005003000085a7 */ /* 0x000f2400080010ff */
[----:B----4-:R-:W-:Y:S05]  /*c220*/  @!P0 BRA `(.L_x_126) ;  /* 0xfffffffc00f08947 */ /* 0x010fea000383ffff */
[----:B------:R-:W-:Y:S05]  /*c230*/  BRA `(.L_x_125) ;  /* 0xffffffdc00b87947 */ /* 0x000fea000383ffff */
        .weak           $__internal_0_$__cuda_sm10x_tcgen05_guardrail_trap_col_being_dealloced_not_returned_by_alloc
        .type           $__internal_0_$__cuda_sm10x_tcgen05_guardrail_trap_col_being_dealloced_not_returned_by_alloc,@function
        .size           $__internal_0_$__cuda_sm10x_tcgen05_guardrail_trap_col_being_dealloced_not_returned_by_alloc,($__internal_1_$__cuda_sm10x_tcgen05_guardrail_trap_phase_invalid_during_alloc - $__internal_0_$__cuda_sm10x_tcgen05_guardrail_trap_col_being_dealloced_not_returned_by_alloc)
$__internal_0_$__cuda_sm10x_tcgen05_guardrail_trap_col_being_dealloced_not_returned_by_alloc:
[----:B------:R-:W-:Y:S05]  /*c240*/  BPT.TRAP 0x1 ;  /* 0x000000040000795c */ /* 0x000fea0000300000 */
[----:B------:R-:W-:-:S04]  /*c250*/  HFMA2 R3, -RZ, RZ, 0, 0 ;  /* 0x00000000ff037431 */ /* 0x000fc800000001ff */
[----:B------:R-:W-:Y:S05]  /*c260*/  RET.REL.NODEC R2 `(_ZN7cutlass13device_kernelINS_4gemm6kernel13GemmUniversalIN4cute5tupleIJiiiiEEENS1_10collective13CollectiveMmaINS1_46MainloopSm100TmaUmmaWarpSpecializedBlockScaledILi5ELi2ELi1ENS5_IJNS4_1CILi1EEESB_SB_EEEEENS5_IJNSA_ILi128EEENSA_ILi256EEESE_EEENS5_IJNS_12float_e2m1_tENS_13float_ue4m3_tEEEENS5_IJNS5_IJlSB_lEEENS4_6LayoutINS5_IJNS5_IJNS5_IJNSA_ILi32EEENSA_ILi4EEEEEEiEEENS5_IJNS5_IJNSA_ILi16EEESN_EEEiEEENS5_IJSB_iEEEEEENS5_IJSS_NS5_IJNS5_IJNSA_ILi0EEESB_EEENSA_ILi512EEEEEENS5_IJSV_iEEEEEEEEEEESJ_S12_NS4_8TiledMMAINS4_8MMA_AtomIJNS4_17SM100_MMA_MXF4_SSISH_SH_fSI_Li128ELi256ELi16ELNS4_4UMMA5MajorE0ELS17_0ELNS16_7ScaleInE0ELS18_0EEEEEENSL_ISC_NS5_IJSV_SV_SV_EEEEENS5_IJNS4_10UnderscoreES1D_S1D_EEEEENS5_IJNS4_13SM90_TMA_LOADES1G_EEENS5_IJNS4_14ComposedLayoutINS4_7SwizzleILi2ELi4ELi3EEENS4_18smem_ptr_flag_bitsILi4EEENSL_INS5_IJNSA_ILi8EEESE_EEENS5_IJSE_SB_EEEEEEENSL_INS5_IJNS5_IJNS5_IJSO_SB_EEESR_EEESB_NS5_IJSB_NSA_ILi2EEEEEEEEENS5_IJNS5_IJNS5_IJSR_SX_EEESW_EEESV_NS5_IJSN_SX_EEEEEEEEEEEvNS4_8identityES1H_NS5_IJS1R_NSL_INS5_IJNS5_IJNS5_IJSO_S1U_EEESR_EEESB_S1V_EEENS5_IJS1Y_SV_NS5_IJSN_NSA_ILi1024EEEEEEEEEEEEEEvS23_EENS_8epilogue10collective18CollectiveEpilogueINS2D_23Sm100TmaWarpSpecializedILi4ELi2ELi64ELb1ELb0EEEJSG_NS5_IJNSL_ISE_SB_EENSL_INSA_ILi64EEESB_EEEEENS_10bfloat16_tESK_S2M_SK_NS2D_6fusion15FusionCallbacksIS2H_NS2N_17LinearCombinationIS2M_fS2M_fLNS_15FloatRoundStyleE2EEESG_S2L_JEEENS4_5SM1004TMEM4LOAD26SM100_TMEM_LOAD_32dp32b64xES1G_NS1I_INS1J_ILi3ELi4ELi3EEENS1L_ILi16EEENSL_INS5_IJS1N_S2J_EEENS5_IJS2J_SB_EEEEEEENS4_39AutoVectorizingCopyWithAssumedAlignmentILi128EEENS4_14SM90_TMA_STOREES32_S34_S34_EEEvvEEEEvNT_6ParamsE) ;  /* 0xffffff3c02647950 */ /* 0x000fea0003c3ffff */
        .weak           $__internal_1_$__cuda_sm10x_tcgen05_guardrail_trap_phase_invalid_during_alloc
        .type           $__internal_1_$__cuda_sm10x_tcgen05_guardrail_trap_phase_invalid_during_alloc,@function
        .size           $__internal_1_$__cuda_sm10x_tcgen05_guardrail_trap_phase_invalid_during_alloc,($__internal_2_$__cuda_sm10x_tcgen05_guardrail_trap_unallocated_columns_being_dealloced - $__internal_1_$__cuda_sm10x_tcgen05_guardrail_trap_phase_invalid_during_alloc)
$__internal_1_$__cuda_sm10x_tcgen05_guardrail_trap_phase_invalid_during_alloc:
[----:B------:R-:W-:Y:S05]  /*c270*/  BPT.TRAP 0x1 ;  /* 0x000000040000795c */ /* 0x000fea0000300000 */
[----:B------:R-:W-:-:S04]  /*c280*/  MOV R3, 0x0 ;  /* 0x0000000000037802 */ /* 0x000fc80000000f00 */
[----:B------:R-:W-:Y:S05]  /*c290*/  RET.REL.NODEC R2 `(_ZN7cutlass13device_kernelINS_4gemm6kernel13GemmUniversalIN4cute5tupleIJiiiiEEENS1_10collective13CollectiveMmaINS1_46MainloopSm100TmaUmmaWarpSpecializedBlockScaledILi5ELi2ELi1ENS5_IJNS4_1CILi1EEESB_SB_EEEEENS5_IJNSA_ILi128EEENSA_ILi256EEESE_EEENS5_IJNS_12float_e2m1_tENS_13float_ue4m3_tEEEENS5_IJNS5_IJlSB_lEEENS4_6LayoutINS5_IJNS5_IJNS5_IJNSA_ILi32EEENSA_ILi4EEEEEEiEEENS5_IJNS5_IJNSA_ILi16EEESN_EEEiEEENS5_IJSB_iEEEEEENS5_IJSS_NS5_IJNS5_IJNSA_ILi0EEESB_EEENSA_ILi512EEEEEENS5_IJSV_iEEEEEEEEEEESJ_S12_NS4_8TiledMMAINS4_8MMA_AtomIJNS4_17SM100_MMA_MXF4_SSISH_SH_fSI_Li128ELi256ELi16ELNS4_4UMMA5MajorE0ELS17_0ELNS16_7ScaleInE0ELS18_0EEEEEENSL_ISC_NS5_IJSV_SV_SV_EEEEENS5_IJNS4_10UnderscoreES1D_S1D_EEEEENS5_IJNS4_13SM90_TMA_LOADES1G_EEENS5_IJNS4_14ComposedLayoutINS4_7SwizzleILi2ELi4ELi3EEENS4_18smem_ptr_flag_bitsILi4EEENSL_INS5_IJNSA_ILi8EEESE_EEENS5_IJSE_SB_EEEEEEENSL_INS5_IJNS5_IJNS5_IJSO_SB_EEESR_EEESB_NS5_IJSB_NSA_ILi2EEEEEEEEENS5_IJNS5_IJNS5_IJSR_SX_EEESW_EEESV_NS5_IJSN_SX_EEEEEEEEEEEvNS4_8identityES1H_NS5_IJS1R_NSL_INS5_IJNS5_IJNS5_IJSO_S1U_EEESR_EEESB_S1V_EEENS5_IJS1Y_SV_NS5_IJSN_NSA_ILi1024EEEEEEEEEEEEEEvS23_EENS_8epilogue10collective18CollectiveEpilogueINS2D_23Sm100TmaWarpSpecializedILi4ELi2ELi64ELb1ELb0EEEJSG_NS5_IJNSL_ISE_SB_EENSL_INSA_ILi64EEESB_EEEEENS_10bfloat16_tESK_S2M_SK_NS2D_6fusion15FusionCallbacksIS2H_NS2N_17LinearCombinationIS2M_fS2M_fLNS_15FloatRoundStyleE2EEESG_S2L_JEEENS4_5SM1004TMEM4LOAD26SM100_TMEM_LOAD_32dp32b64xES1G_NS1I_INS1J_ILi3ELi4ELi3EEENS1L_ILi16EEENSL_INS5_IJS1N_S2J_EEENS5_IJS2J_SB_EEEEEEENS4_39AutoVectorizingCopyWithAssumedAlignmentILi128EEENS4_14SM90_TMA_STOREES32_S34_S34_EEEvvEEEEvNT_6ParamsE) ;  /* 0xffffff3c02587950 */ /* 0x000fea0003c3ffff */
        .weak           $__internal_2_$__cuda_sm10x_tcgen05_guardrail_trap_unallocated_columns_being_dealloced
        .type           $__internal_2_$__cuda_sm10x_tcgen05_guardrail_trap_unallocated_columns_being_dealloced,@function
        .size           $__internal_2_$__cuda_sm10x_tcgen05_guardrail_trap_unallocated_columns_being_dealloced,(.L_x_179 - $__internal_2_$__cuda_sm10x_tcgen05_guardrail_trap_unallocated_columns_being_dealloced)
$__internal_2_$__cuda_sm10x_tcgen05_guardrail_trap_unallocated_columns_being_dealloced:
[----:B------:R-:W-:Y:S05]  /*c2a0*/  BPT.TRAP 0x1 ;  /* 0x000000040000795c */ /* 0x000fea0000300000 */
[----:B------:R-:W-:-:S04]  /*c2b0*/  HFMA2 R3, -RZ, RZ, 0, 0 ;  /* 0x00000000ff037431 */ /* 0x000fc800000001ff */
[----:B------:R-:W-:Y:S05]  /*c2c0*/  RET.REL.NODEC R2 `(_ZN7cutlass13device_kernelINS_4gemm6kernel13GemmUniversalIN4cute5tupleIJiiiiEEENS1_10collective13CollectiveMmaINS1_46MainloopSm100TmaUmmaWarpSpecializedBlockScaledILi5ELi2ELi1ENS5_IJNS4_1CILi1EEESB_SB_EEEEENS5_IJNSA_ILi128EEENSA_ILi256EEESE_EEENS5_IJNS_12float_e2m1_tENS_13float_ue4m3_tEEEENS5_IJNS5_IJlSB_lEEENS4_6LayoutINS5_IJNS5_IJNS5_IJNSA_ILi32EEENSA_ILi4EEEEEEiEEENS5_IJNS5_IJNSA_ILi16EEESN_EEEiEEENS5_IJSB_iEEEEEENS5_IJSS_NS5_IJNS5_IJNSA_ILi0EEESB_EEENSA_ILi512EEEEEENS5_IJSV_iEEEEEEEEEEESJ_S12_NS4_8TiledMMAINS4_8MMA_AtomIJNS4_17SM100_MMA_MXF4_SSISH_SH_fSI_Li128ELi256ELi16ELNS4_4UMMA5MajorE0ELS17_0ELNS16_7ScaleInE0ELS18_0EEEEEENSL_ISC_NS5_IJSV_SV_SV_EEEEENS5_IJNS4_10UnderscoreES1D_S1D_EEEEENS5_IJNS4_13SM90_TMA_LOADES1G_EEENS5_IJNS4_14ComposedLayoutINS4_7SwizzleILi2ELi4ELi3EEENS4_18smem_ptr_flag_bitsILi4EEENSL_INS5_IJNSA_ILi8EEESE_EEENS5_IJSE_SB_EEEEEEENSL_INS5_IJNS5_IJNS5_IJSO_SB_EEESR_EEESB_NS5_IJSB_NSA_ILi2EEEEEEEEENS5_IJNS5_IJNS5_IJSR_SX_EEESW_EEESV_NS5_IJSN_SX_EEEEEEEEEEEvNS4_8identityES1H_NS5_IJS1R_NSL_INS5_IJNS5_IJNS5_IJSO_S1U_EEESR_EEESB_S1V_EEENS5_IJS1Y_SV_NS5_IJSN_NSA_ILi1024EEEEEEEEEEEEEEvS23_EENS_8epilogue10collective18CollectiveEpilogueINS2D_23Sm100TmaWarpSpecializedILi4ELi2ELi64ELb1ELb0EEEJSG_NS5_IJNSL_ISE_SB_EENSL_INSA_ILi64EEESB_EEEEENS_10bfloat16_tESK_S2M_SK_NS2D_6fusion15FusionCallbacksIS2H_NS2N_17LinearCombinationIS2M_fS2M_fLNS_15FloatRoundStyleE2EEESG_S2L_JEEENS4_5SM1004TMEM4LOAD26SM100_TMEM_LOAD_32dp32b64xES1G_NS1I_INS1J_ILi3ELi4ELi3EEENS1L_ILi16EEENSL_INS5_IJS1N_S2J_EEENS5_IJS2J_SB_EEEEEEENS4_39AutoVectorizingCopyWithAssumedAlignmentILi128EEENS4_14SM90_TMA_STOREES32_S34_S34_EEEvvEEEEvNT_6ParamsE) ;  /* 0xffffff3c024c7950 */ /* 0x000fea0003c3ffff */
.L_x_178:
[----:B------:R-:W-:-:S00]  /*c2d0*/  BRA `(.L_x_178) ;  /* 0xfffffffc00fc7947 */ /* 0x000fc0000383ffff */
[----:B------:R-:W-:-:S00]  /*c2e0*/  NOP ;  /* 0x0000000000007918 */ /* 0x000fc00000000000 */
        /* <DEDUP_REMOVED lines=9> */
.L_x_179:


//--------------------- .nv.global.init           --------------------------
	.section	.nv.global.init,"aw",@progbits
.nv.global.init:
	.type		$str$29,@object
	.size		$str$29,($str$30 - $str$29)
$str$29:
        /*0000*/ 	.byte	0x28, 0x61, 0x64, 0x64, 0x72, 0x65, 0x73, 0x73, 0x20, 0x26, 0x20, 0x6d, 0x61, 0x73, 0x6b, 0x29
        /*0010*/ 	.byte	0x20, 0x3d, 0x3d, 0x20, 0x30, 0x00
	.type		$str$30,@object
	.size		$str$30,($str$26 - $str$30)
$str$30:
        /*0016*/ 	.byte	0x2f, 0x74, 0x6d, 0x70, 0x2f, 0x63, 0x75, 0x74, 0x6c, 0x61, 0x73, 0x73, 0x5f, 0x73, 0x77, 0x65
        /*0026*/ 	.byte	0x65, 0x70, 0x5f, 0x73, 0x72, 0x63, 0x2f, 0x69, 0x6e, 0x63, 0x6c, 0x75, 0x64, 0x65, 0x2f, 0x63
        /*0036*/ 	.byte	0x75, 0x74, 0x65, 0x2f, 0x70, 0x6f, 0x69, 0x6e, 0x74, 0x65, 0x72, 0x5f, 0x66, 0x6c, 0x61, 0x67
        /*0046*/ 	.byte	0x67, 0x65, 0x64, 0x2e, 0x68, 0x70, 0x70, 0x00
	.type		$str$26,@object
	.size		$str$26,($str$25 - $str$26)
$str$26:
        /*004e*/ 	.byte	0x2f, 0x74, 0x6d, 0x70, 0x2f, 0x63, 0x75, 0x74, 0x6c, 0x61, 0x73, 0x73, 0x5f, 0x73, 0x77, 0x65
        /*005e*/ 	.byte	0x65, 0x70, 0x5f, 0x73, 0x72, 0x63, 0x2f, 0x69, 0x6e, 0x63, 0x6c, 0x75, 0x64, 0x65, 0x2f, 0x63
        /*006e*/ 	.byte	0x75, 0x74, 0x65, 0x2f, 0x61, 0x74, 0x6f, 0x6d, 0x2f, 0x63, 0x6f, 0x70, 0x79, 0x5f, 0x74, 0x72
        /*007e*/ 	.byte	0x61, 0x69, 0x74, 0x73, 0x5f, 0x73, 0x6d, 0x31, 0x30, 0x30, 0x2e, 0x68, 0x70, 0x70, 0x00
	.type		$str$25,@object
	.size		$str$25,(__unnamed_1 - $str$25)
$str$25:
        /*008d*/ 	.byte	0x28, 0x28, 0x75, 0x69, 0x6e, 0x74, 0x33, 0x32, 0x5f, 0x74, 0x28, 0x74, 0x68, 0x72, 0x65, 0x61
        /*009d*/ 	.byte	0x64, 0x49, 0x64, 0x78, 0x2e, 0x78, 0x29, 0x20, 0x2f, 0x20, 0x33, 0x32, 0x29, 0x20, 0x25, 0x20
        /*00ad*/ 	.byte	0x34, 0x29, 0x20, 0x3d, 0x3d, 0x20, 0x28, 0x28, 0x28, 0x74, 0x6d, 0x65, 0x6d, 0x5f, 0x61, 0x64
        /*00bd*/ 	.byte	0x64, 0x72, 0x20, 0x3e, 0x3e, 0x20, 0x31, 0x36, 0x29, 0x20, 0x2f, 0x20, 0x33, 0x32, 0x29, 0x20
        /*00cd*/ 	.byte	0x25, 0x20, 0x34, 0x29, 0x00
	.type		__unnamed_1,@object
	.size		__unnamed_1,(__unnamed_2 - __unnamed_1)
__unnamed_1:
        /*00d2*/ 	.byte	0x61, 0x75, 0x74, 0x6f, 0x20, 0x63, 0x75, 0x74, 0x65, 0x3a, 0x3a, 0x61, 0x73, 0x5f, 0x70, 0x6f
        /* <DEDUP_REMOVED lines=24> */
        /*0262*/ 	.byte	0x38, 0x31, 0x39, 0x32, 0x3e, 0x3e, 0x3e, 0x3e, 0x5d, 0x00
	.type		__unnamed_2,@object
	.size		__unnamed_2,(.L_2 - __unnamed_2)
__unnamed_2:
        /* <DEDUP_REMOVED lines=43> */
        /*051c*/ 	.byte	0x74, 0x65, 0x3a, 0x3a, 0x43, 0x3c, 0x30, 0x3e, 0x3e, 0x3e, 0x3e, 0x5d, 0x00
.L_2:


//--------------------- .nv.shared._ZN7cutlass13device_kernelINS_4gemm6kernel13GemmUniversalIN4cute5tupleIJiiiiEEENS1_10collective13CollectiveMmaINS1_46MainloopSm100TmaUmmaWarpSpecializedBlockScaledILi5ELi2ELi1ENS5_IJNS4_1CILi1EEESB_SB_EEEEENS5_IJNSA_ILi128EEENSA_ILi256EEESE_EEENS5_IJNS_12float_e2m1_tENS_13float_ue4m3_tEEEENS5_IJNS5_IJlSB_lEEENS4_6LayoutINS5_IJNS5_IJNS5_IJNSA_ILi32EEENSA_ILi4EEEEEEiEEENS5_IJNS5_IJNSA_ILi16EEESN_EEEiEEENS5_IJSB_iEEEEEENS5_IJSS_NS5_IJNS5_IJNSA_ILi0EEESB_EEENSA_ILi512EEEEEENS5_IJSV_iEEEEEEEEEEESJ_S12_NS4_8TiledMMAINS4_8MMA_AtomIJNS4_17SM100_MMA_MXF4_SSISH_SH_fSI_Li128ELi256ELi16ELNS4_4UMMA5MajorE0ELS17_0ELNS16_7ScaleInE0ELS18_0EEEEEENSL_ISC_NS5_IJSV_SV_SV_EEEEENS5_IJNS4_10UnderscoreES1D_S1D_EEEEENS5_IJNS4_13SM90_TMA_LOADES1G_EEENS5_IJNS4_14ComposedLayoutINS4_7SwizzleILi2ELi4ELi3EEENS4_18smem_ptr_flag_bitsILi4EEENSL_INS5_IJNSA_ILi8EEESE_EEENS5_IJSE_SB_EEEEEEENSL_INS5_IJNS5_IJNS5_IJSO_SB_EEESR_EEESB_NS5_IJSB_NSA_ILi2EEEEEEEEENS5_IJNS5_IJNS5_IJSR_SX_EEESW_EEESV_NS5_IJSN_SX_EEEEEEEEEEEvNS4_8identityES1H_NS5_IJS1R_NSL_INS5_IJNS5_IJNS5_IJSO_S1U_EEESR_EEESB_S1V_EEENS5_IJS1Y_SV_NS5_IJSN_NSA_ILi1024EEEEEEEEEEEEEEvS23_EENS_8epilogue10collective18CollectiveEpilogueINS2D_23Sm100TmaWarpSpecializedILi4ELi2ELi64ELb1ELb0EEEJSG_NS5_IJNSL_ISE_SB_EENSL_INSA_ILi64EEESB_EEEEENS_10bfloat16_tESK_S2M_SK_NS2D_6fusion15FusionCallbacksIS2H_NS2N_17LinearCombinationIS2M_fS2M_fLNS_15FloatRoundStyleE2EEESG_S2L_JEEENS4_5SM1004TMEM4LOAD26SM100_TMEM_LOAD_32dp32b64xES1G_NS1I_INS1J_ILi3ELi4ELi3EEENS1L_ILi16EEENSL_INS5_IJS1N_S2J_EEENS5_IJS2J_SB_EEEEEEENS4_39AutoVectorizingCopyWithAssumedAlignmentILi128EEENS4_14SM90_TMA_STOREES32_S34_S34_EEEvvEEEEvNT_6ParamsE --------------------------
	.section	.nv.shared._ZN7cutlass13device_kernelINS_4gemm6kernel13GemmUniversalIN4cute5tupleIJiiiiEEENS1_10collective13CollectiveMmaINS1_46MainloopSm100TmaUmmaWarpSpecializedBlockScaledILi5ELi2ELi1ENS5_IJNS4_1CILi1EEESB_SB_EEEEENS5_IJNSA_ILi128EEENSA_ILi256EEESE_EEENS5_IJNS_12float_e2m1_tENS_13float_ue4m3_tEEEENS5_IJNS5_IJlSB_lEEENS4_6LayoutINS5_IJNS5_IJNS5_IJNSA_ILi32EEENSA_ILi4EEEEEEiEEENS5_IJNS5_IJNSA_ILi16EEESN_EEEiEEENS5_IJSB_iEEEEEENS5_IJSS_NS5_IJNS5_IJNSA_ILi0EEESB_EEENSA_ILi512EEEEEENS5_IJSV_iEEEEEEEEEEESJ_S12_NS4_8TiledMMAINS4_8MMA_AtomIJNS4_17SM100_MMA_MXF4_SSISH_SH_fSI_Li128ELi256ELi16ELNS4_4UMMA5MajorE0ELS17_0ELNS16_7ScaleInE0ELS18_0EEEEEENSL_ISC_NS5_IJSV_SV_SV_EEEEENS5_IJNS4_10UnderscoreES1D_S1D_EEEEENS5_IJNS4_13SM90_TMA_LOADES1G_EEENS5_IJNS4_14ComposedLayoutINS4_7SwizzleILi2ELi4ELi3EEENS4_18smem_ptr_flag_bitsILi4EEENSL_INS5_IJNSA_ILi8EEESE_EEENS5_IJSE_SB_EEEEEEENSL_INS5_IJNS5_IJNS5_IJSO_SB_EEESR_EEESB_NS5_IJSB_NSA_ILi2EEEEEEEEENS5_IJNS5_IJNS5_IJSR_SX_EEESW_EEESV_NS5_IJSN_SX_EEEEEEEEEEEvNS4_8identityES1H_NS5_IJS1R_NSL_INS5_IJNS5_IJNS5_IJSO_S1U_EEESR_EEESB_S1V_EEENS5_IJS1Y_SV_NS5_IJSN_NSA_ILi1024EEEEEEEEEEEEEEvS23_EENS_8epilogue10collective18CollectiveEpilogueINS2D_23Sm100TmaWarpSpecializedILi4ELi2ELi64ELb1ELb0EEEJSG_NS5_IJNSL_ISE_SB_EENSL_INSA_ILi64EEESB_EEEEENS_10bfloat16_tESK_S2M_SK_NS2D_6fusion15FusionCallbacksIS2H_NS2N_17LinearCombinationIS2M_fS2M_fLNS_15FloatRoundStyleE2EEESG_S2L_JEEENS4_5SM1004TMEM4LOAD26SM100_TMEM_LOAD_32dp32b64xES1G_NS1I_INS1J_ILi3ELi4ELi3EEENS1L_ILi16EEENSL_INS5_IJS1N_S2J_EEENS5_IJS2J_SB_EEEEEEENS4_39AutoVectorizingCopyWithAssumedAlignmentILi128EEENS4_14SM90_TMA_STOREES32_S34_S34_EEEvvEEEEvNT_6ParamsE,"aw",@nobits
	.sectionflags	@""
	.align	16
	.zero		1024


//--------------------- .nv.shared.reserved.0     --------------------------
	.section	.nv.shared.reserved.0,"aw",@nobits
	.weak		__nv_reservedSMEM_offset_0_alias
	.size		__nv_reservedSMEM_offset_0_alias, 0, 64
	.other		__nv_reservedSMEM_offset_0_alias,@"STO_CUDA_RESERVED_SHARED STV_DEFAULT"
__nv_reservedSMEM_offset_0_alias:
	.zero		0
.nv.shared.reserved.0:
	.zero		64
	.weak		__nv_reservedSMEM_tcgen05_partition
	.type		__nv_reservedSMEM_tcgen05_partition,@object
	.size		__nv_reservedSMEM_tcgen05_partition,(.L_0 - __nv_reservedSMEM_tcgen05_partition)
__nv_reservedSMEM_tcgen05_partition:
	.zero		32
.L_0:


//--------------------- .nv.global                --------------------------
	.section	.nv.global,"aw",@nobits
.nv.global:
	.type		_ZN40_INTERNAL_4c6e546c_4_k_cu_6d5c2c2b_209184cute1_E,@object
	.size		_ZN40_INTERNAL_4c6e546c_4_k_cu_6d5c2c2b_209184cute1_E,(_ZN40_INTERNAL_4c6e546c_4_k_cu_6d5c2c2b_209184cuda3std3__45__cpo6cbeginE - _ZN40_INTERNAL_4c6e546c_4_k_cu_6d5c2c2b_209184cute1_E)
_ZN40_INTERNAL_4c6e546c_4_k_cu_6d5c2c2b_209184cute1_E:
	.zero		1
	.type		_ZN40_INTERNAL_4c6e546c_4_k_cu_6d5c2c2b_209184cuda3std3__45__cpo6cbeginE,@object
	.size		_ZN40_INTERNAL_4c6e546c_4_k_cu_6d5c2c2b_209184cuda3std3__45__cpo6cbeginE,(_ZN40_INTERNAL_4c6e546c_4_k_cu_6d5c2c2b_209184cuda3std3__48in_placeE - _ZN40_INTERNAL_4c6e546c_4_k_cu_6d5c2c2b_209184cuda3std3__45__cpo6cbeginE)
_ZN40_INTERNAL_4c6e546c_4_k_cu_6d5c2c2b_209184cuda3std3__45__cpo6cbeginE:
	.zero		1
	.type		_ZN40_INTERNAL_4c6e546c_4_k_cu_6d5c2c2b_209184cuda3std3__48in_placeE,@object
	.size		_ZN40_INTERNAL_4c6e546c_4_k_cu_6d5c2c2b_209184cuda3std3__48in_placeE,(_ZN40_INTERNAL_4c6e546c_4_k_cu_6d5c2c2b_209184cuda3std6ranges3__45__cpo9iter_moveE - _ZN40_INTERNAL_4c6e546c_4_k_cu_6d5c2c2b_209184cuda3std3__48in_placeE)
_ZN40_INTERNAL_4c6e546c_4_k_cu_6d5c2c2b_209184cuda3std3__48in_placeE:
	.zero		1
	.type		_ZN40_INTERNAL_4c6e546c_4_k_cu_6d5c2c2b_209184cuda3std6ranges3__45__cpo9iter_moveE,@object
	.size		_ZN40_INTERNAL_4c6e546c_4_k_cu_6d5c2c2b_209184cuda3std6ranges3__45__cpo9iter_moveE,(_ZN40_INTERNAL_4c6e546c_4_k_cu_6d5c2c2b_209184cuda3std3__45__cpo5beginE - _ZN40_INTERNAL_4c6e546c_4_k_cu_6d5c2c2b_209184cuda3std6ranges3__45__cpo9iter_moveE)
_ZN40_INTERNAL_4c6e546c_4_k_cu_6d5c2c2b_209184cuda3std6ranges3__45__cpo9iter_moveE:
	.zero		1
	.type		_ZN40_INTERNAL_4c6e546c_4_k_cu_6d5c2c2b_209184cuda3std3__45__cpo5beginE,@object
	.size		_ZN40_INTERNAL_4c6e546c_4_k_cu_6d5c2c2b_209184cuda3std3__45__cpo5beginE,(_ZN40_INTERNAL_4c6e546c_4_k_cu_6d5c2c2b_209184cuda3std3__442_GLOBAL__N__4c6e546c_4_k_cu_6d5c2c2b_209186ignoreE - _ZN40_INTERNAL_4c6e546c_4_k_cu_6d5c2c2b_209184cuda3std3__45__cpo5beginE)
_ZN40_INTERNAL_4c6e546c_4_k_cu_6d5c2c2b_209184cuda3std3__45__cpo5beginE:
	.zero		1
	.type		_ZN40_INTERNAL_4c6e546c_4_k_cu_6d5c2c2b_209184cuda3std3__442_GLOBAL__N__4c6e546c_4_k_cu_6d5c2c2b_209186ignoreE,@object
	.size		_ZN40_INTERNAL_4c6e546c_4_k_cu_6d5c2c2b_209184cuda3std3__442_GLOBAL__N__4c6e546c_4_k_cu_6d5c2c2b_209186ignoreE,(_ZN40_INTERNAL_4c6e546c_4_k_cu_6d5c2c2b_209184cute7productE - _ZN40_INTERNAL_4c6e546c_4_k_cu_6d5c2c2b_209184cuda3std3__442_GLOBAL__N__4c6e546c_4_k_cu_6d5c2c2b_209186ignoreE)
_ZN40_INTERNAL_4c6e546c_4_k_cu_6d5c2c2b_209184cuda3std3__442_GLOBAL__N__4c6e546c_4_k_cu_6d5c2c2b_209186ignoreE:
	.zero		1
	.type		_ZN40_INTERNAL_4c6e546c_4_k_cu_6d5c2c2b_209184cute7productE,@object
	.size		_ZN40_INTERNAL_4c6e546c_4_k_cu_6d5c2c2b_209184cute7productE,(_ZN40_INTERNAL_4c6e546c_4_k_cu_6d5c2c2b_209184cuda3std3__45__cpo3endE - _ZN40_INTERNAL_4c6e546c_4_k_cu_6d5c2c2b_209184cute7productE)
_ZN40_INTERNAL_4c6e546c_4_k_cu_6d5c2c2b_209184cute7productE:
	.zero		1
	.type		_ZN40_INTERNAL_4c6e546c_4_k_cu_6d5c2c2b_209184cuda3std3__45__cpo3endE,@object
	.size		_ZN40_INTERNAL_4c6e546c_4_k_cu_6d5c2c2b_209184cuda3std3__45__cpo3endE,(_ZN40_INTERNAL_4c6e546c_4_k_cu_6d5c2c2b_209184cuda3std3__419piecewise_constructE - _ZN40_INTERNAL_4c6e546c_4_k_cu_6d5c2c2b_209184cuda3std3__45__cpo3endE)
_ZN40_INTERNAL_4c6e546c_4_k_cu_6d5c2c2b_209184cuda3std3__45__cpo3endE:
	.zero		1
	.type		_ZN40_INTERNAL_4c6e546c_4_k_cu_6d5c2c2b_209184cuda3std3__419piecewise_constructE,@object
	.size		_ZN40_INTERNAL_4c6e546c_4_k_cu_6d5c2c2b_209184cuda3std3__419piecewise_constructE,(_ZN40_INTERNAL_4c6e546c_4_k_cu_6d5c2c2b_209184cuda3std3__45__cpo4cendE - _ZN40_INTERNAL_4c6e546c_4_k_cu_6d5c2c2b_209184cuda3std3__419piecewise_constructE)
_ZN40_INTERNAL_4c6e546c_4_k_cu_6d5c2c2b_209184cuda3std3__419piecewise_constructE:
	.zero		1
	.type		_ZN40_INTERNAL_4c6e546c_4_k_cu_6d5c2c2b_209184cuda3std3__45__cpo4cendE,@object
	.size		_ZN40_INTERNAL_4c6e546c_4_k_cu_6d5c2c2b_209184cuda3std3__45__cpo4cendE,(_ZN40_INTERNAL_4c6e546c_4_k_cu_6d5c2c2b_209184cuda3std6ranges3__45__cpo4swapE - _ZN40_INTERNAL_4c6e546c_4_k_cu_6d5c2c2b_209184cuda3std3__45__cpo4cendE)
_ZN40_INTERNAL_4c6e546c_4_k_cu_6d5c2c2b_209184cuda3std3__45__cpo4cendE:
	.zero		1
	.type		_ZN40_INTERNAL_4c6e546c_4_k_cu_6d5c2c2b_209184cuda3std6ranges3__45__cpo4swapE,@object
	.size		_ZN40_INTERNAL_4c6e546c_4_k_cu_6d5c2c2b_209184cuda3std6ranges3__45__cpo4swapE,(.L_10 - _ZN40_INTERNAL_4c6e546c_4_k_cu_6d5c2c2b_209184cuda3std6ranges3__45__cpo4swapE)
_ZN40_INTERNAL_4c6e546c_4_k_cu_6d5c2c2b_209184cuda3std6ranges3__45__cpo4swapE:
	.zero		1
.L_10:


//--------------------- .nv.constant0._ZN7cutlass13device_kernelINS_4gemm6kernel13GemmUniversalIN4cute5tupleIJiiiiEEENS1_10collective13CollectiveMmaINS1_46MainloopSm100TmaUmmaWarpSpecializedBlockScaledILi5ELi2ELi1ENS5_IJNS4_1CILi1EEESB_SB_EEEEENS5_IJNSA_ILi128EEENSA_ILi256EEESE_EEENS5_IJNS_12float_e2m1_tENS_13float_ue4m3_tEEEENS5_IJNS5_IJlSB_lEEENS4_6LayoutINS5_IJNS5_IJNS5_IJNSA_ILi32EEENSA_ILi4EEEEEEiEEENS5_IJNS5_IJNSA_ILi16EEESN_EEEiEEENS5_IJSB_iEEEEEENS5_IJSS_NS5_IJNS5_IJNSA_ILi0EEESB_EEENSA_ILi512EEEEEENS5_IJSV_iEEEEEEEEEEESJ_S12_NS4_8TiledMMAINS4_8MMA_AtomIJNS4_17SM100_MMA_MXF4_SSISH_SH_fSI_Li128ELi256ELi16ELNS4_4UMMA5MajorE0ELS17_0ELNS16_7ScaleInE0ELS18_0EEEEEENSL_ISC_NS5_IJSV_SV_SV_EEEEENS5_IJNS4_10UnderscoreES1D_S1D_EEEEENS5_IJNS4_13SM90_TMA_LOADES1G_EEENS5_IJNS4_14ComposedLayoutINS4_7SwizzleILi2ELi4ELi3EEENS4_18smem_ptr_flag_bitsILi4EEENSL_INS5_IJNSA_ILi8EEESE_EEENS5_IJSE_SB_EEEEEEENSL_INS5_IJNS5_IJNS5_IJSO_SB_EEESR_EEESB_NS5_IJSB_NSA_ILi2EEEEEEEEENS5_IJNS5_IJNS5_IJSR_SX_EEESW_EEESV_NS5_IJSN_SX_EEEEEEEEEEEvNS4_8identityES1H_NS5_IJS1R_NSL_INS5_IJNS5_IJNS5_IJSO_S1U_EEESR_EEESB_S1V_EEENS5_IJS1Y_SV_NS5_IJSN_NSA_ILi1024EEEEEEEEEEEEEEvS23_EENS_8epilogue10collective18CollectiveEpilogueINS2D_23Sm100TmaWarpSpecializedILi4ELi2ELi64ELb1ELb0EEEJSG_NS5_IJNSL_ISE_SB_EENSL_INSA_ILi64EEESB_EEEEENS_10bfloat16_tESK_S2M_SK_NS2D_6fusion15FusionCallbacksIS2H_NS2N_17LinearCombinationIS2M_fS2M_fLNS_15FloatRoundStyleE2EEESG_S2L_JEEENS4_5SM1004TMEM4LOAD26SM100_TMEM_LOAD_32dp32b64xES1G_NS1I_INS1J_ILi3ELi4ELi3EEENS1L_ILi16EEENSL_INS5_IJS1N_S2J_EEENS5_IJS2J_SB_EEEEEEENS4_39AutoVectorizingCopyWithAssumedAlignmentILi128EEENS4_14SM90_TMA_STOREES32_S34_S34_EEEvvEEEEvNT_6ParamsE --------------------------
	.section	.nv.constant0._ZN7cutlass13device_kernelINS_4gemm6kernel13GemmUniversalIN4cute5tupleIJiiiiEEENS1_10collective13CollectiveMmaINS1_46MainloopSm100TmaUmmaWarpSpecializedBlockScaledILi5ELi2ELi1ENS5_IJNS4_1CILi1EEESB_SB_EEEEENS5_IJNSA_ILi128EEENSA_ILi256EEESE_EEENS5_IJNS_12float_e2m1_tENS_13float_ue4m3_tEEEENS5_IJNS5_IJlSB_lEEENS4_6LayoutINS5_IJNS5_IJNS5_IJNSA_ILi32EEENSA_ILi4EEEEEEiEEENS5_IJNS5_IJNSA_ILi16EEESN_EEEiEEENS5_IJSB_iEEEEEENS5_IJSS_NS5_IJNS5_IJNSA_ILi0EEESB_EEENSA_ILi512EEEEEENS5_IJSV_iEEEEEEEEEEESJ_S12_NS4_8TiledMMAINS4_8MMA_AtomIJNS4_17SM100_MMA_MXF4_SSISH_SH_fSI_Li128ELi256ELi16ELNS4_4UMMA5MajorE0ELS17_0ELNS16_7ScaleInE0ELS18_0EEEEEENSL_ISC_NS5_IJSV_SV_SV_EEEEENS5_IJNS4_10UnderscoreES1D_S1D_EEEEENS5_IJNS4_13SM90_TMA_LOADES1G_EEENS5_IJNS4_14ComposedLayoutINS4_7SwizzleILi2ELi4ELi3EEENS4_18smem_ptr_flag_bitsILi4EEENSL_INS5_IJNSA_ILi8EEESE_EEENS5_IJSE_SB_EEEEEEENSL_INS5_IJNS5_IJNS5_IJSO_SB_EEESR_EEESB_NS5_IJSB_NSA_ILi2EEEEEEEEENS5_IJNS5_IJNS5_IJSR_SX_EEESW_EEESV_NS5_IJSN_SX_EEEEEEEEEEEvNS4_8identityES1H_NS5_IJS1R_NSL_INS5_IJNS5_IJNS5_IJSO_S1U_EEESR_EEESB_S1V_EEENS5_IJS1Y_SV_NS5_IJSN_NSA_ILi1024EEEEEEEEEEEEEEvS23_EENS_8epilogue10collective18CollectiveEpilogueINS2D_23Sm100TmaWarpSpecializedILi4ELi2ELi64ELb1ELb0EEEJSG_NS5_IJNSL_ISE_SB_EENSL_INSA_ILi64EEESB_EEEEENS_10bfloat16_tESK_S2M_SK_NS2D_6fusion15FusionCallbacksIS2H_NS2N_17LinearCombinationIS2M_fS2M_fLNS_15FloatRoundStyleE2EEESG_S2L_JEEENS4_5SM1004TMEM4LOAD26SM100_TMEM_LOAD_32dp32b64xES1G_NS1I_INS1J_ILi3ELi4ELi3EEENS1L_ILi16EEENSL_INS5_IJS1N_S2J_EEENS5_IJS2J_SB_EEEEEEENS4_39AutoVectorizingCopyWithAssumedAlignmentILi128EEENS4_14SM90_TMA_STOREES32_S34_S34_EEEvvEEEEvNT_6ParamsE,"a",@progbits
	.sectionflags	@""
	.align	4
.nv.constant0._ZN7cutlass13device_kernelINS_4gemm6kernel13GemmUniversalIN4cute5tupleIJiiiiEEENS1_10collective13CollectiveMmaINS1_46MainloopSm100TmaUmmaWarpSpecializedBlockScaledILi5ELi2ELi1ENS5_IJNS4_1CILi1EEESB_SB_EEEEENS5_IJNSA_ILi128EEENSA_ILi256EEESE_EEENS5_IJNS_12float_e2m1_tENS_13float_ue4m3_tEEEENS5_IJNS5_IJlSB_lEEENS4_6LayoutINS5_IJNS5_IJNS5_IJNSA_ILi32EEENSA_ILi4EEEEEEiEEENS5_IJNS5_IJNSA_ILi16EEESN_EEEiEEENS5_IJSB_iEEEEEENS5_IJSS_NS5_IJNS5_IJNSA_ILi0EEESB_EEENSA_ILi512EEEEEENS5_IJSV_iEEEEEEEEEEESJ_S12_NS4_8TiledMMAINS4_8MMA_AtomIJNS4_17SM100_MMA_MXF4_SSISH_SH_fSI_Li128ELi256ELi16ELNS4_4UMMA5MajorE0ELS17_0ELNS16_7ScaleInE0ELS18_0EEEEEENSL_ISC_NS5_IJSV_SV_SV_EEEEENS5_IJNS4_10UnderscoreES1D_S1D_EEEEENS5_IJNS4_13SM90_TMA_LOADES1G_EEENS5_IJNS4_14ComposedLayoutINS4_7SwizzleILi2ELi4ELi3EEENS4_18smem_ptr_flag_bitsILi4EEENSL_INS5_IJNSA_ILi8EEESE_EEENS5_IJSE_SB_EEEEEEENSL_INS5_IJNS5_IJNS5_IJSO_SB_EEESR_EEESB_NS5_IJSB_NSA_ILi2EEEEEEEEENS5_IJNS5_IJNS5_IJSR_SX_EEESW_EEESV_NS5_IJSN_SX_EEEEEEEEEEEvNS4_8identityES1H_NS5_IJS1R_NSL_INS5_IJNS5_IJNS5_IJSO_S1U_EEESR_EEESB_S1V_EEENS5_IJS1Y_SV_NS5_IJSN_NSA_ILi1024EEEEEEEEEEEEEEvS23_EENS_8epilogue10collective18CollectiveEpilogueINS2D_23Sm100TmaWarpSpecializedILi4ELi2ELi64ELb1ELb0EEEJSG_NS5_IJNSL_ISE_SB_EENSL_INSA_ILi64EEESB_EEEEENS_10bfloat16_tESK_S2M_SK_NS2D_6fusion15FusionCallbacksIS2H_NS2N_17LinearCombinationIS2M_fS2M_fLNS_15FloatRoundStyleE2EEESG_S2L_JEEENS4_5SM1004TMEM4LOAD26SM100_TMEM_LOAD_32dp32b64xES1G_NS1I_INS1J_ILi3ELi4ELi3EEENS1L_ILi16EEENSL_INS5_IJS1N_S2J_EEENS5_IJS2J_SB_EEEEEEENS4_39AutoVectorizingCopyWithAssumedAlignmentILi128EEENS4_14SM90_TMA_STOREES32_S34_S34_EEEvvEEEEvNT_6ParamsE:
	.zero		3968


//--------------------- SYMBOLS --------------------------

	.type		.nv.reservedSmem.offset0,@object
	.size		.nv.reservedSmem.offset0,0x4
	.type		.nv.reservedSmem.cap,@object
	.size		.nv.reservedSmem.cap,0x4
	.type		__assertfail,@function
